def matmul_kernel(
    a_ptr,
    b_ptr,
    c_ptr,
    M,
    N,
    K,
    stride_am,
    stride_ak,
    stride_bk,
    stride_bn,
    stride_cm,
    stride_cn,
    BLOCK_M: tl.constexpr,
    BLOCK_N: tl.constexpr,
    BLOCK_K: tl.constexpr,
    GROUP_M: tl.constexpr,
):
    pid = tl.program_id(axis=0)
    num_pid_m = tl.cdiv(M, BLOCK_M)
    num_pid_n = tl.cdiv(N, BLOCK_N)
    num_pid_in_group = GROUP_M * num_pid_n
    group_id = pid // num_pid_in_group
    first_pid_m = group_id * GROUP_M
    group_size_m = min(num_pid_m - first_pid_m, GROUP_M)
    pid_m = first_pid_m + ((pid % num_pid_in_group) % group_size_m)
    pid_n = (pid % num_pid_in_group) // group_size_m

    offs_am = (pid_m * BLOCK_M + tl.arange(0, BLOCK_M)) % M
    offs_bn = (pid_n * BLOCK_N + tl.arange(0, BLOCK_N)) % N
    offs_k = tl.arange(0, BLOCK_K)
    a_ptrs = a_ptr + offs_am[:, None] * stride_am + offs_k[None, :] * stride_ak
    b_ptrs = b_ptr + offs_k[:, None] * stride_bk + offs_bn[None, :] * stride_bn

    acc = tl.zeros((BLOCK_M, BLOCK_N), dtype=tl.float32)
    for kk in range(0, tl.cdiv(K, BLOCK_K)):
        a = tl.load(a_ptrs, mask=offs_k[None, :] < K - kk * BLOCK_K, other=0.0)
        b = tl.load(b_ptrs, mask=offs_k[:, None] < K - kk * BLOCK_K, other=0.0)
        acc = tl.dot(a, b, acc)
        a_ptrs += BLOCK_K * stride_ak
        b_ptrs += BLOCK_K * stride_bk

    c = acc.to(c_ptr.dtype.element_ty)
    offs_cm = pid_m * BLOCK_M + tl.arange(0, BLOCK_M)
    offs_cn = pid_n * BLOCK_N + tl.arange(0, BLOCK_N)
    c_ptrs = c_ptr + offs_cm[:, None] * stride_cm + offs_cn[None, :] * stride_cn
    mask = (offs_cm[:, None] < M) & (offs_cn[None, :] < N)
    tl.store(c_ptrs, c, mask=mask)

# config = {"BLOCK_K": 128, "BLOCK_M": 64, "BLOCK_N": 512, "GROUP_M": 8, "arch": "sm_100", "dtype": "fp8e5m2", "num_ctas": 1, "num_stages": 3, "num_warps": 8}
# arch = sm_100


// ===== COMPILED SASS (sm_100a) =====

	.target	sm_100a

	.elftype	@"ET_EXEC"


//--------------------- .note.nv.tkinfo           --------------------------
	.section	.note.nv.tkinfo,"",@"SHT_NOTE"
	.sectionflags	@"SHF_NOTE_NV_TKINFO"
	.tkinfo
        /*0018*/ 	.word	0x00000081
        /*0030*/ 	.string	""
        /*0030*/ 	.string	"ptxas-blackwell"
        /*0030*/ 	.string	"Cuda compilation tools, release 12.9, V12.9.86"
        /*0030*/ 	.string	"Build cuda_12.9.r12.9/compiler.36037853_0"
        /*0030*/ 	.string	"-v  -suppress-debug-info  -lineinfo  -arch sm_100a "



//--------------------- .note.nv.cuver            --------------------------
	.section	.note.nv.cuver,"",@"SHT_NOTE"
	.sectionflags	@"SHF_NOTE_NV_CUVER"
        /*0018*/ 	.short	0x0001
        /*001a*/ 	.short	0x0064
        /*001c*/ 	.short	0x0001
        /*001e*/ 	.short	0x0000
        /*0020*/ 	.short	0x0001
        /*0022*/ 	.short	0x0000


//--------------------- .nv.info                  --------------------------
	.section	.nv.info,"",@"SHT_CUDA_INFO"
	.align	4


	//----- nvinfo : EIATTR_REGCOUNT
	.align		4
        /*0000*/ 	.byte	0x04, 0x2f
        /*0002*/ 	.short	(.L_4 - .L_3)
	.align		4
.L_3:
        /*0004*/ 	.word	index@(matmul_kernel)
        /*0008*/ 	.word	0x000000ff


	//----- nvinfo : EIATTR_FRAME_SIZE
	.align		4
.L_4:
        /*000c*/ 	.byte	0x04, 0x11
        /*000e*/ 	.short	(.L_6 - .L_5)
	.align		4
.L_5:
        /*0010*/ 	.word	index@($__internal_2_$__cuda_sm10x_tcgen05_guardrail_trap_unallocated_columns_being_dealloced)
        /*0014*/ 	.word	0x00000b80


	//----- nvinfo : EIATTR_FRAME_SIZE
	.align		4
.L_6:
        /*0018*/ 	.byte	0x04, 0x11
        /*001a*/ 	.short	(.L_8 - .L_7)
	.align		4
.L_7:
        /*001c*/ 	.word	index@($__internal_1_$__cuda_sm10x_tcgen05_guardrail_trap_phase_invalid_during_alloc)
        /*0020*/ 	.word	0x00000b80


	//----- nvinfo : EIATTR_FRAME_SIZE
	.align		4
.L_8:
        /*0024*/ 	.byte	0x04, 0x11
        /*0026*/ 	.short	(.L_10 - .L_9)
	.align		4
.L_9:
        /*0028*/ 	.word	index@($__internal_0_$__cuda_sm10x_tcgen05_guardrail_trap_col_being_dealloced_not_returned_by_alloc)
        /*002c*/ 	.word	0x00000b80


	//----- nvinfo : EIATTR_FRAME_SIZE
	.align		4
.L_10:
        /*0030*/ 	.byte	0x04, 0x11
        /*0032*/ 	.short	(.L_12 - .L_11)
	.align		4
.L_11:
        /*0034*/ 	.word	index@(matmul_kernel)
        /*0038*/ 	.word	0x00000b80


	//----- nvinfo : EIATTR_MIN_STACK_SIZE
	.align		4
.L_12:
        /*003c*/ 	.byte	0x04, 0x12
        /*003e*/ 	.short	(.L_14 - .L_13)
	.align		4
.L_13:
        /*0040*/ 	.word	index@(matmul_kernel)
        /*0044*/ 	.word	0x00000b80
.L_14:


//--------------------- .nv.info.matmul_kernel    --------------------------
	.section	.nv.info.matmul_kernel,"",@"SHT_CUDA_INFO"
	.sectionflags	@""
	.align	4


	//----- nvinfo : EIATTR_CUDA_API_VERSION
	.align		4
        /*0000*/ 	.byte	0x04, 0x37
        /*0002*/ 	.short	(.L_16 - .L_15)
.L_15:
        /*0004*/ 	.word	0x00000081


	//----- nvinfo : EIATTR_KPARAM_INFO
	.align		4
.L_16:
        /*0008*/ 	.byte	0x04, 0x17
        /*000a*/ 	.short	(.L_18 - .L_17)
.L_17:
        /*000c*/ 	.word	0x00000000
        /*0010*/ 	.short	0x000d
        /*0012*/ 	.short	0x0048
        /*0014*/ 	.byte	0x00, 0xf4, 0x21, 0x00


	//----- nvinfo : EIATTR_KPARAM_INFO
	.align		4
.L_18:
        /*0018*/ 	.byte	0x04, 0x17
        /*001a*/ 	.short	(.L_20 - .L_19)
.L_19:
        /*001c*/ 	.word	0x00000000
        /*0020*/ 	.short	0x000c
        /*0022*/ 	.short	0x0040
        /*0024*/ 	.byte	0x00, 0xf4, 0x21, 0x00


	//----- nvinfo : EIATTR_KPARAM_INFO
	.align		4
.L_20:
        /*0028*/ 	.byte	0x04, 0x17
        /*002a*/ 	.short	(.L_22 - .L_21)
.L_21:
        /*002c*/ 	.word	0x00000000
        /*0030*/ 	.short	0x000b
        /*0032*/ 	.short	0x0038
        /*0034*/ 	.byte	0x00, 0xf0, 0x11, 0x00


	//----- nvinfo : EIATTR_KPARAM_INFO
	.align		4
.L_22:
        /*0038*/ 	.byte	0x04, 0x17
        /*003a*/ 	.short	(.L_24 - .L_23)
.L_23:
        /*003c*/ 	.word	0x00000000
        /*0040*/ 	.short	0x000a
        /*0042*/ 	.short	0x0034
        /*0044*/ 	.byte	0x00, 0xf0, 0x11, 0x00


	//----- nvinfo : EIATTR_KPARAM_INFO
	.align		4
.L_24:
        /*0048*/ 	.byte	0x04, 0x17
        /*004a*/ 	.short	(.L_26 - .L_25)
.L_25:
        /*004c*/ 	.word	0x00000000
        /*0050*/ 	.short	0x0009
        /*0052*/ 	.short	0x0030
        /*0054*/ 	.byte	0x00, 0xf0, 0x11, 0x00


	//----- nvinfo : EIATTR_KPARAM_INFO
	.align		4
.L_26:
        /*0058*/ 	.byte	0x04, 0x17
        /*005a*/ 	.short	(.L_28 - .L_27)
.L_27:
        /*005c*/ 	.word	0x00000000
        /*0060*/ 	.short	0x0008
        /*0062*/ 	.short	0x002c
        /*0064*/ 	.byte	0x00, 0xf0, 0x11, 0x00


	//----- nvinfo : EIATTR_KPARAM_INFO
	.align		4
.L_28:
        /*0068*/ 	.byte	0x04, 0x17
        /*006a*/ 	.short	(.L_30 - .L_29)
.L_29:
        /*006c*/ 	.word	0x00000000
        /*0070*/ 	.short	0x0007
        /*0072*/ 	.short	0x0028
        /*0074*/ 	.byte	0x00, 0xf0, 0x11, 0x00


	//----- nvinfo : EIATTR_KPARAM_INFO
	.align		4
.L_30:
        /*0078*/ 	.byte	0x04, 0x17
        /*007a*/ 	.short	(.L_32 - .L_31)
.L_31:
        /*007c*/ 	.word	0x00000000
        /*0080*/ 	.short	0x0006
        /*0082*/ 	.short	0x0024
        /*0084*/ 	.byte	0x00, 0xf0, 0x11, 0x00


	//----- nvinfo : EIATTR_KPARAM_INFO
	.align		4
.L_32:
        /*0088*/ 	.byte	0x04, 0x17
        /*008a*/ 	.short	(.L_34 - .L_33)
.L_33:
        /*008c*/ 	.word	0x00000000
        /*0090*/ 	.short	0x0005
        /*0092*/ 	.short	0x0020
        /*0094*/ 	.byte	0x00, 0xf0, 0x11, 0x00


	//----- nvinfo : EIATTR_KPARAM_INFO
	.align		4
.L_34:
        /*0098*/ 	.byte	0x04, 0x17
        /*009a*/ 	.short	(.L_36 - .L_35)
.L_35:
        /*009c*/ 	.word	0x00000000
        /*00a0*/ 	.short	0x0004
        /*00a2*/ 	.short	0x001c
        /*00a4*/ 	.byte	0x00, 0xf0, 0x11, 0x00


	//----- nvinfo : EIATTR_KPARAM_INFO
	.align		4
.L_36:
        /*00a8*/ 	.byte	0x04, 0x17
        /*00aa*/ 	.short	(.L_38 - .L_37)
.L_37:
        /*00ac*/ 	.word	0x00000000
        /*00b0*/ 	.short	0x0003
        /*00b2*/ 	.short	0x0018
        /*00b4*/ 	.byte	0x00, 0xf0, 0x11, 0x00


	//----- nvinfo : EIATTR_KPARAM_INFO
	.align		4
.L_38:
        /*00b8*/ 	.byte	0x04, 0x17
        /*00ba*/ 	.short	(.L_40 - .L_39)
.L_39:
        /*00bc*/ 	.word	0x00000000
        /*00c0*/ 	.short	0x0002
        /*00c2*/ 	.short	0x0010
        /*00c4*/ 	.byte	0x00, 0xf4, 0x21, 0x00


	//----- nvinfo : EIATTR_KPARAM_INFO
	.align		4
.L_40:
        /*00c8*/ 	.byte	0x04, 0x17
        /*00ca*/ 	.short	(.L_42 - .L_41)
.L_41:
        /*00cc*/ 	.word	0x00000000
        /*00d0*/ 	.short	0x0001
        /*00d2*/ 	.short	0x0008
        /*00d4*/ 	.byte	0x00, 0xf4, 0x21, 0x00


	//----- nvinfo : EIATTR_KPARAM_INFO
	.align		4
.L_42:
        /*00d8*/ 	.byte	0x04, 0x17
        /*00da*/ 	.short	(.L_44 - .L_43)
.L_43:
        /*00dc*/ 	.word	0x00000000
        /*00e0*/ 	.short	0x0000
        /*00e2*/ 	.short	0x0000
        /*00e4*/ 	.byte	0x00, 0xf4, 0x21, 0x00


	//----- nvinfo : EIATTR_AT_ENTRY_FRAGMENTS
	.align		4
.L_44:
        /*00e8*/ 	.byte	0x04, 0x4f
        /*00ea*/ 	.short	(.L_46 - .L_45)


	//   ....[0]....
.L_45:
        /*00ec*/ 	.word	0x00000004


	//----- nvinfo : EIATTR_RESERVED_SMEM_USED
	.align		4
.L_46:
        /*00f0*/ 	.byte	0x01, 0x41
	.zero		2


	//----- nvinfo : EIATTR_SPARSE_MMA_MASK
	.align		4
        /*00f4*/ 	.byte	0x03, 0x50
        /*00f6*/ 	.short	0x0000


	//----- nvinfo : EIATTR_TCGEN05_1CTA_USED
	.align		4
        /*00f8*/ 	.byte	0x01, 0x51
	.zero		2


	//----- nvinfo : EIATTR_MAXREG_COUNT
	.align		4
        /*00fc*/ 	.byte	0x03, 0x1b
        /*00fe*/ 	.short	0x00ff


	//----- nvinfo : EIATTR_NUM_BARRIERS
	.align		4
        /*0100*/ 	.byte	0x02, 0x4c
        /*0102*/ 	.byte	0x01
	.zero		1


	//----- nvinfo : EIATTR_ANNOTATIONS
	.align		4
        /*0104*/ 	.byte	0x04, 0x55
        /*0106*/ 	.short	(.L_48 - .L_47)


	//   ....[0]....
.L_47:
        /*0108*/ 	.word	0x00000001
        /*010c*/ 	.byte	0xa0, 0x0b, 0x00, 0x00, 0x01, 0x00, 0x00, 0x00, 0xd0, 0x0b, 0x00, 0x00, 0x01, 0x00, 0x00, 0x00
        /* <DEDUP_REMOVED lines=1325> */
        /*53ec*/ 	.byte	0x00, 0xa8, 0x02, 0x00


	//----- nvinfo : EIATTR_INT_WARP_WIDE_INSTR_OFFSETS
	.align		4
.L_48:
        /*53f0*/ 	.byte	0x04, 0x31
        /*53f2*/ 	.short	(.L_50 - .L_49)


	//   ....[0]....
.L_49:
        /*53f4*/ 	.word	0x0000a2f0


	//   ....[1]....
        /*53f8*/ 	.word	0x0000a300


	//   ....[2]....
        /*53fc*/ 	.word	0x00015780


	//   ....[3]....
        /*5400*/ 	.word	0x0002ffe0


	//   ....[4]....
        /*5404*/ 	.word	0x00030030


	//----- nvinfo : EIATTR_COOP_GROUP_MASK_REGIDS
	.align		4
.L_50:
        /*5408*/ 	.byte	0x04, 0x29
        /*540a*/ 	.short	(.L_52 - .L_51)


	//   ....[0]....
.L_51:
        /*540c*/ 	.word	0xffffffff


	//   ....[1]....
        /*5410*/ 	.word	0xffffffff


	//   ....[2]....
        /*5414*/ 	.word	0xffffffff


	//   ....[3]....
        /*5418*/ 	.word	0xffffffff


	//----- nvinfo : EIATTR_COOP_GROUP_INSTR_OFFSETS
	.align		4
.L_52:
        /*541c*/ 	.byte	0x04, 0x28
        /*541e*/ 	.short	(.L_54 - .L_53)


	//   ....[0]....
.L_53:
        /*5420*/ 	.word	0x00000070


	//   ....[1]....
        /*5424*/ 	.word	0x00000330


	//   ....[2]....
        /*5428*/ 	.word	0x0002fe70


	//   ....[3]....
        /*542c*/ 	.word	0x000300e0


	//----- nvinfo : EIATTR_VRC_CTA_INIT_COUNT
	.align		4
.L_54:
        /*5430*/ 	.byte	0x02, 0x4a
        /*5432*/ 	.byte	0x80
	.zero		1


	//----- nvinfo : EIATTR_MBARRIER_INSTR_OFFSETS
	.align		4
        /*5434*/ 	.byte	0x04, 0x39
        /*5436*/ 	.short	(.L_56 - .L_55)


	//   ....[0]....
.L_55:
        /*5438*/ 	.word	0x0000a490
        /*543c*/ 	.word	0x000000ff
        /*5440*/ 	.word	0x00000000
        /*5444*/ 	.short	0x0100
        /*5446*/ 	.byte	0x0b
	.zero		1


	//   ....[1]....
        /*5448*/ 	.word	0x000157e0
        /*544c*/ 	.word	0x000000ff
        /*5450*/ 	.word	0x00024008
        /*5454*/ 	.short	0x0100
        /*5456*/ 	.byte	0x09
	.zero		1


	//   ....[2]....
        /*5458*/ 	.word	0x00021b60
        /*545c*/ 	.word	0x000000ff
        /*5460*/ 	.word	0x00000000
        /*5464*/ 	.short	0x010a
        /*5466*/ 	.byte	0x0b
	.zero		1


	//   ....[3]....
        /*5468*/ 	.word	0x0002a7a0
        /*546c*/ 	.word	0x000000ff
        /*5470*/ 	.word	0x00000000
        /*5474*/ 	.short	0x010a
        /*5476*/ 	.byte	0x0b
	.zero		1


	//   ....[4]....
        /*5478*/ 	.word	0x0002a850
        /*547c*/ 	.word	0x000000ff
        /*5480*/ 	.word	0x00024000
        /*5484*/ 	.short	0x0108
        /*5486*/ 	.byte	0x09
	.zero		1


	//   ....[5]....
        /*5488*/ 	.word	0x0002a890
        /*548c*/ 	.word	0x000000ff
        /*5490*/ 	.word	0x00024008
        /*5494*/ 	.short	0x0108
        /*5496*/ 	.byte	0x09
	.zero		1


	//   ....[6]....
        /*5498*/ 	.word	0x00030100
        /*549c*/ 	.word	0x000000ff
        /*54a0*/ 	.word	0x00000000
        /*54a4*/ 	.short	0x010a
        /*54a6*/ 	.byte	0x0b
	.zero		1


	//   ....[7]....
        /*54a8*/ 	.word	0x00030130
        /*54ac*/ 	.word	0x000000ff
        /*54b0*/ 	.word	0x00000000
        /*54b4*/ 	.short	0x010a
        /*54b6*/ 	.byte	0x0b
	.zero		1


	//----- nvinfo : EIATTR_NUM_MBARRIERS
	.align		4
.L_56:
        /*54b8*/ 	.byte	0x03, 0x38
        /*54ba*/ 	.short	0x0002


	//----- nvinfo : EIATTR_EXIT_INSTR_OFFSETS
	.align		4
        /*54bc*/ 	.byte	0x04, 0x1c
        /*54be*/ 	.short	(.L_58 - .L_57)


	//   ....[0]....
.L_57:
        /*54c0*/ 	.word	0x000300f0


	//----- nvinfo : EIATTR_REQNTID
	.align		4
.L_58:
        /*54c4*/ 	.byte	0x04, 0x10
        /*54c6*/ 	.short	(.L_60 - .L_59)
.L_59:
        /*54c8*/ 	.word	0x00000100
        /*54cc*/ 	.word	0x00000001
        /*54d0*/ 	.word	0x00000001


	//----- nvinfo : EIATTR_CRS_STACK_SIZE
	.align		4
.L_60:
        /*54d4*/ 	.byte	0x04, 0x1e
        /*54d6*/ 	.short	(.L_62 - .L_61)
.L_61:
        /*54d8*/ 	.word	0x00000000


	//----- nvinfo : EIATTR_CBANK_PARAM_SIZE
	.align		4
.L_62:
        /*54dc*/ 	.byte	0x03, 0x19
        /*54de*/ 	.short	0x0050


	//----- nvinfo : EIATTR_PARAM_CBANK
	.align		4
        /*54e0*/ 	.byte	0x04, 0x0a
        /*54e2*/ 	.short	(.L_64 - .L_63)
	.align		4
.L_63:
        /*54e4*/ 	.word	index@(.nv.constant0.matmul_kernel)
        /*54e8*/ 	.short	0x0380
        /*54ea*/ 	.short	0x0050


	//----- nvinfo : EIATTR_SW_WAR
	.align		4
.L_64:
        /*54ec*/ 	.byte	0x04, 0x36
        /*54ee*/ 	.short	(.L_66 - .L_65)
.L_65:
        /*54f0*/ 	.word	0x00000008
.L_66:


//--------------------- .nv.compat                --------------------------
	.section	.nv.compat,"",@"SHT_CUDA_COMPAT_INFO"
	.align	4
        /*0000*/ 	.byte	0x02, 0x02, 0x02, 0x00, 0x02, 0x05, 0x05, 0x00, 0x02, 0x03, 0x00, 0x00, 0x02, 0x06, 0x01, 0x00


//--------------------- .nv.callgraph             --------------------------
	.section	.nv.callgraph,"",@"SHT_CUDA_CALLGRAPH"
	.align	4
	.sectionentsize	8
	.align		4
        /*0000*/ 	.word	0x00000000
	.align		4
        /*0004*/ 	.word	0xffffffff
	.align		4
        /*0008*/ 	.word	0x00000000
	.align		4
        /*000c*/ 	.word	0xfffffffe
	.align		4
        /*0010*/ 	.word	0x00000000
	.align		4
        /*0014*/ 	.word	0xfffffffd
	.align		4
        /*0018*/ 	.word	0x00000000
	.align		4
        /*001c*/ 	.word	0xfffffffc


//--------------------- .text.matmul_kernel       --------------------------
	.section	.text.matmul_kernel,"ax",@progbits
	.align	128
        .global         matmul_kernel
        .type           matmul_kernel,@function
        .size           matmul_kernel,(.L_x_20 - matmul_kernel)
        .other          matmul_kernel,@"STO_CUDA_ENTRY STV_DEFAULT"
matmul_kernel:
.text.matmul_kernel:
[----:B------:R-:W0:Y:S01]  /*0000*/  LDC R1, c[0x0][0x37c] ;  /* 0x0000df00ff017b82 */ /* 0x000e220000000800 */
[----:B------:R-:W1:Y:S01]  /*0010*/  S2R R0, SR_TID.X ;  /* 0x0000000000007919 */ /* 0x000e620000002100 */
[----:B0-----:R-:W-:Y:S01]  /*0020*/  VIADD R1, R1, 0xfffff480 ;  /* 0xfffff48001017836 */ /* 0x001fe20000000000 */
[----:B-1----:R-:W-:-:S13]  /*0030*/  ISETP.GE.U32.AND P0, PT, R0, 0x20, PT ;  /* 0x000000200000780c */ /* 0x002fda0003f06070 */
[----:B------:R-:W-:Y:S02]  /*0040*/  VOTEU.ANY UP0, P0 ;  /* 0x0000000000ff7886 */ /* 0x000fe40000000100 */
[----:B------:R-:W-:Y:S05]  /*0050*/  BRA.U UP0, `(.L_x_0) ;  /* 0x0000000100b87547 */ /* 0x000fea000b800000 */
[----:B------:R-:W0:Y:S01]  /*0060*/  S2UR UR6, SR_CgaCtaId ;  /* 0x00000000000679c3 */ /* 0x000e220000008800 */
[----:B------:R-:W-:Y:S01]  /*0070*/  NOP ;  /* 0x0000000000007918 */ /* 0x000fe20000000000 */
[----:B------:R-:W-:Y:S02]  /*0080*/  UMOV UR4, 0x40 ;  /* 0x0000004000047882 */ /* 0x000fe40000000000 */
[----:B0-----:R-:W-:-:S09]  /*0090*/  ULEA UR4, UR6, UR4, 0x18 ;  /* 0x0000000406047291 */ /* 0x001fd2000f8ec0ff */
[----:B------:R-:W0:Y:S01]  /*00a0*/  LDS.U8 R0, [UR4] ;  /* 0x00000004ff007984 */ /* 0x000e220008000000 */
[----:B------:R-:W-:Y:S02]  /*00b0*/  UMOV UR4, 0x400 ;  /* 0x0000040000047882 */ /* 0x000fe40000000000 */
[----:B------:R-:W-:Y:S01]  /*00c0*/  ULEA UR4, UR6, UR4, 0x18 ;  /* 0x0000000406047291 */ /* 0x000fe2000f8ec0ff */
[----:B0-----:R-:W-:-:S13]  /*00d0*/  ISETP.NE.AND P0, PT, R0, RZ, PT ;  /* 0x000000ff0000720c */ /* 0x001fda0003f05270 */
[----:B------:R-:W-:Y:S05]  /*00e0*/  @P0 BRA `(.L_x_1) ;  /* 0x00000000007c0947 */ /* 0x000fea0003800000 */
[----:B------:R-:W-:-:S13]  /*00f0*/  ELECT P0, URZ, PT ;  /* 0x0000000000ff782f */ /* 0x000fda0003800000 */
[----:B------:R-:W-:Y:S05]  /*0100*/  @!P0 BRA `(.L_x_2) ;  /* 0x0000000000848947 */ /* 0x000fea0003800000 */
[----:B------:R-:W-:Y:S01]  /*0110*/  UMOV UR5, 0x8 ;  /* 0x0000000800057882 */ /* 0x000fe20000000000 */
[----:B------:R-:W-:Y:S02]  /*0120*/  IMAD.MOV.U32 R4, RZ, RZ, 0x1 ;  /* 0x00000001ff047424 */ /* 0x000fe400078e00ff */
[----:B------:R-:W-:Y:S02]  /*0130*/  IMAD.MOV.U32 R5, RZ, RZ, 0xff ;  /* 0x000000ffff057424 */ /* 0x000fe400078e00ff */
[----:B------:R-:W-:Y:S04]  /*0140*/  DEPBAR.LE SB0, 0x36 ;  /* 0x00008d800000791a */ /* 0x000fe80000000000 */
[----:B------:R-:W0:Y:S02]  /*0150*/  UTCATOMSWS.FIND_AND_SET.ALIGN UP1, UR5, UR5 ;  /* 0x00000005000575e3 */ /* 0x000e240008020800 */
[----:B0-----:R-:W-:-:S04]  /*0160*/  PLOP3.LUT P0, PT, PT, PT, UP1, 0x80, 0x8 ;  /* 0x000000000008781c */ /* 0x001fc80003f0f018 */
[----:B------:R-:W-:-:S04]  /*0170*/  SEL R0, RZ, 0xffffffff, !P0 ;  /* 0xffffffffff007807 */ /* 0x000fc80004000000 */
[----:B------:R-:W-:Y:S01]  /*0180*/  ISETP.NE.AND P0, PT, R0, RZ, PT ;  /* 0x000000ff0000720c */ /* 0x000fe20003f05270 */
[----:B------:R-:W-:-:S12]  /*0190*/  IMAD.U32 R0, RZ, RZ, UR5 ;  /* 0x00000005ff007e24 */ /* 0x000fd8000f8e00ff */
[----:B------:R-:W-:Y:S05]  /*01a0*/  @P0 BRA `(.L_x_3) ;  /* 0x0000000000240947 */ /* 0x000fea0003800000 */
.L_x_4:
[----:B------:R-:W-:Y:S05]  /*01b0*/  NANOSLEEP 0x64 ;  /* 0x000000640000795d */ /* 0x000fea0003800000 */
[----:B------:R-:W-:-:S05]  /*01c0*/  UMOV UR5, 0x8 ;  /* 0x0000000800057882 */ /* 0x000fca0000000000 */
[----:B------:R-:W-:Y:S04]  /*01d0*/  DEPBAR.LE SB0, 0x36 ;  /* 0x00008d800000791a */ /* 0x000fe80000000000 */
[----:B------:R-:W0:Y:S02]  /*01e0*/  UTCATOMSWS.FIND_AND_SET.ALIGN UP1, UR5, UR5 ;  /* 0x00000005000575e3 */ /* 0x000e240008020800 */
[----:B0-----:R-:W-:-:S04]  /*01f0*/  PLOP3.LUT P0, PT, PT, PT, UP1, 0x80, 0x8 ;  /* 0x000000000008781c */ /* 0x001fc80003f0f018 */
[----:B------:R-:W-:-:S04]  /*0200*/  SEL R0, RZ, 0xffffffff, !P0 ;  /* 0xffffffffff007807 */ /* 0x000fc80004000000 */
[----:B------:R-:W-:Y:S01]  /*0210*/  ISETP.NE.AND P0, PT, R0, RZ, PT ;  /* 0x000000ff0000720c */ /* 0x000fe20003f05270 */
[----:B------:R-:W-:-:S12]  /*0220*/  IMAD.U32 R0, RZ, RZ, UR5 ;  /* 0x00000005ff007e24 */ /* 0x000fd8000f8e00ff */
[----:B------:R-:W-:Y:S05]  /*0230*/  @!P0 BRA `(.L_x_4) ;  /* 0xfffffffc00dc8947 */ /* 0x000fea000383ffff */
.L_x_3:
[C---:B------:R-:W-:Y:S01]  /*0240*/  VIADD R3, R0.reuse, 0x10 ;  /* 0x0000001000037836 */ /* 0x040fe20000000000 */
[----:B------:R-:W-:Y:S01]  /*0250*/  UMOV UR5, 0x50 ;  /* 0x0000005000057882 */ /* 0x000fe20000000000 */
[----:B------:R-:W-:Y:S01]  /*0260*/  SHF.L.U32 R2, R5, R0, RZ ;  /* 0x0000000005027219 */ /* 0x000fe200000006ff */
[----:B------:R-:W-:Y:S01]  /*0270*/  ULEA UR5, UR6, UR5, 0x18 ;  /* 0x0000000506057291 */ /* 0x000fe2000f8ec0ff */
[----:B------:R-:W-:Y:S01]  /*0280*/  IMAD.SHL.U32 R0, R0, 0x20, RZ ;  /* 0x0000002000007824 */ /* 0x000fe200078e00ff */
[----:B------:R-:W-:-:S04]  /*0290*/  SHF.L.U32 R3, R4, R3, RZ ;  /* 0x0000000304037219 */ /* 0x000fc800000006ff */
[----:B------:R-:W-:-:S05]  /*02a0*/  LOP3.LUT R2, R3, R2, RZ, 0xfc, !PT ;  /* 0x0000000203027212 */ /* 0x000fca00078efcff */
[----:B------:R0:W-:Y:S04]  /*02b0*/  ATOMS.OR RZ, [UR5], R2 ;  /* 0x00000002ffff798c */ /* 0x0001e8000b000005 */
[----:B------:R0:W-:Y:S01]  /*02c0*/  STS [UR4], R0 ;  /* 0x00000000ff007988 */ /* 0x0001e20008000804 */
[----:B------:R-:W-:Y:S05]  /*02d0*/  BRA `(.L_x_2) ;  /* 0x0000000000107947 */ /* 0x000fea0003800000 */
.L_x_1:
[----:B------:R-:W-:Y:S01]  /*02e0*/  IMAD.MOV.U32 R0, RZ, RZ, -0x1 ;  /* 0xffffffffff007424 */ /* 0x000fe200078e00ff */
[----:B------:R-:W-:-:S04]  /*02f0*/  MOV R2, 0x320 ;  /* 0x0000032000027802 */ /* 0x000fc80000000f00 */
[----:B------:R0:W-:Y:S03]  /*0300*/  STS [UR4], R0 ;  /* 0x00000000ff007988 */ /* 0x0001e60008000804 */
[----:B0-----:R-:W-:Y:S05]  /*0310*/  CALL.REL.NOINC `($__internal_1_$__cuda_sm10x_tcgen05_guardrail_trap_phase_invalid_during_alloc) ;  /* 0x000002fc009c7944 */ /* 0x001fea0003c00000 */
.L_x_2:
[----:B------:R-:W-:Y:S05]  /*0320*/  WARPSYNC.ALL ;  /* 0x0000000000007948 */ /* 0x000fea0003800000 */
[----:B------:R-:W-:Y:S01]  /*0330*/  NOP ;  /* 0x0000000000007918 */ /* 0x000fe20000000000 */
.L_x_0:
[----:B------:R-:W1:Y:S01]  /*0340*/  LDC.64 R12, c[0x0][0x398] ;  /* 0x0000e600ff0c7b82 */ /* 0x000e620000000a00 */
[----:B------:R-:W2:Y:S01]  /*0350*/  S2R R5, SR_CTAID.X ;  /* 0x0000000000057919 */ /* 0x000ea20000002500 */
[----:B------:R-:W3:Y:S01]  /*0360*/  LDCU UR21, c[0x0][0x3a0] ;  /* 0x00007400ff1577ac */ /* 0x000ee20008000800 */
[----:B------:R-:W4:Y:S01]  /*0370*/  S2R R15, SR_TID.X ;  /* 0x00000000000f7919 */ /* 0x000f220000002100 */
[----:B------:R-:W-:Y:S01]  /*0380*/  UMOV UR9, 0x400 ;  /* 0x0000040000097882 */ /* 0x000fe20000000000 */
[----:B------:R-:W5:Y:S03]  /*0390*/  LDCU.64 UR14, c[0x0][0x3a8] ;  /* 0x00007500ff0e77ac */ /* 0x000f660008000a00 */
[----:B------:R-:W0:Y:S01]  /*03a0*/  S2UR UR6, SR_CgaCtaId ;  /* 0x00000000000679c3 */ /* 0x000e220000008800 */
[----:B------:R-:W0:Y:S01]  /*03b0*/  LDCU UR4, c[0x0][0x3a4] ;  /* 0x00007480ff0477ac */ /* 0x000e220008000800 */
[----:B------:R-:W0:Y:S01]  /*03c0*/  LDCU.128 UR16, c[0x0][0x380] ;  /* 0x00007000ff1077ac */ /* 0x000e220008000c00 */
[----:B------:R-:W0:Y:S01]  /*03d0*/  LDCU UR12, c[0x0][0x39c] ;  /* 0x00007380ff0c77ac */ /* 0x000e220008000800 */
[----:B---3--:R-:W-:Y:S01]  /*03e0*/  UIADD3 UR25, UPT, UPT, UR21, 0x7f, URZ ;  /* 0x0000007f15197890 */ /* 0x008fe2000fffe0ff */
[----:B01----:R-:W-:Y:S01]  /*03f0*/  VIADD R0, R13, 0x1ff ;  /* 0x000001ff0d007836 */ /* 0x003fe20000000000 */
[----:B------:R-:W-:Y:S01]  /*0400*/  IABS R72, R13 ;  /* 0x0000000d00487213 */ /* 0x000fe20000000000 */
[----:B-----5:R-:W-:Y:S01]  /*0410*/  IMAD.U32 R19, RZ, RZ, UR14 ;  /* 0x0000000eff137e24 */ /* 0x020fe2000f8e00ff */
[----:B------:R-:W-:Y:S01]  /*0420*/  UISETP.GT.AND UP1, UPT, UR25, 0x7f, UPT ;  /* 0x0000007f1900788c */ /* 0x000fe2000bf24270 */
[----:B------:R-:W-:Y:S01]  /*0430*/  IMAD.U32 R21, RZ, RZ, UR14 ;  /* 0x0000000eff157e24 */ /* 0x000fe2000f8e00ff */
[----:B------:R-:W-:Y:S01]  /*0440*/  SHF.R.S32.HI R3, RZ, 0x1f, R0 ;  /* 0x0000001fff037819 */ /* 0x000fe20000011400 */
[----:B------:R-:W-:Y:S01]  /*0450*/  IMAD.U32 R23, RZ, RZ, UR14 ;  /* 0x0000000eff177e24 */ /* 0x000fe2000f8e00ff */
[----:B------:R-:W0:Y:S01]  /*0460*/  LDCU UR20, c[0x0][0x3b0] ;  /* 0x00007600ff1477ac */ /* 0x000e220008000800 */
[----:B------:R-:W-:Y:S01]  /*0470*/  IMAD.U32 R27, RZ, RZ, UR14 ;  /* 0x0000000eff1b7e24 */ /* 0x000fe2000f8e00ff */
[----:B------:R-:W-:Y:S01]  /*0480*/  LEA.HI R3, R3, R0, RZ, 0x9 ;  /* 0x0000000003037211 */ /* 0x000fe200078f48ff */
[----:B------:R-:W-:Y:S01]  /*0490*/  IMAD.U32 R29, RZ, RZ, UR14 ;  /* 0x0000000eff1d7e24 */ /* 0x000fe2000f8e00ff */
[----:B--2---:R-:W-:Y:S01]  /*04a0*/  IABS R8, R5 ;  /* 0x0000000500087213 */ /* 0x004fe20000000000 */
[----:B------:R-:W-:Y:S01]  /*04b0*/  ULEA UR9, UR6, UR9, 0x18 ;  /* 0x0000000906097291 */ /* 0x000fe2000f8ec0ff */
[----:B------:R-:W-:Y:S01]  /*04c0*/  SHF.R.S32.HI R3, RZ, 0x9, R3 ;  /* 0x00000009ff037819 */ /* 0x000fe20000011403 */
[----:B------:R-:W-:Y:S01]  /*04d0*/  IMAD.U32 R31, RZ, RZ, UR14 ;  /* 0x0000000eff1f7e24 */ /* 0x000fe2000f8e00ff */
[--C-:B----4-:R-:W-:Y:S01]  /*04e0*/  SHF.R.U32.HI R73, RZ, 0x7, R15.reuse ;  /* 0x00000007ff497819 */ /* 0x110fe2000001160f */
[----:B------:R-:W-:Y:S01]  /*04f0*/  IMAD.U32 R35, RZ, RZ, UR14 ;  /* 0x0000000eff237e24 */ /* 0x000fe2000f8e00ff */
[----:B------:R-:W-:Y:S01]  /*0500*/  PLOP3.LUT P3, PT, PT, PT, UP1, 0x80, 0x8 ;  /* 0x000000000008781c */ /* 0x000fe20003f6f018 */
[----:B------:R-:W-:Y:S01]  /*0510*/  IMAD.SHL.U32 R4, R3, 0x8, RZ ;  /* 0x0000000803047824 */ /* 0x000fe200078e00ff */
[----:B------:R-:W-:Y:S01]  /*0520*/  SGXT.U32 R73, R73, 0x1 ;  /* 0x000000014949781a */ /* 0x000fe20000000000 */
[----:B------:R-:W-:Y:S01]  /*0530*/  IMAD.U32 R37, RZ, RZ, UR14 ;  /* 0x0000000eff257e24 */ /* 0x000fe2000f8e00ff */
[----:B------:R-:W-:Y:S01]  /*0540*/  SHF.R.U32.HI R219, RZ, 0x6, R15 ;  /* 0x00000006ffdb7819 */ /* 0x000fe2000001160f */
[----:B------:R-:W-:Y:S01]  /*0550*/  IMAD.U32 R39, RZ, RZ, UR14 ;  /* 0x0000000eff277e24 */ /* 0x000fe2000f8e00ff */
[-C--:B------:R-:W-:Y:S01]  /*0560*/  IABS R7, R4.reuse ;  /* 0x0000000400077213 */ /* 0x080fe20000000000 */
[----:B------:R-:W-:Y:S01]  /*0570*/  IMAD.U32 R43, RZ, RZ, UR14 ;  /* 0x0000000eff2b7e24 */ /* 0x000fe2000f8e00ff */
[----:B------:R-:W-:Y:S01]  /*0580*/  IABS R10, R4 ;  /* 0x00000004000a7213 */ /* 0x000fe20000000000 */
[----:B------:R-:W-:Y:S01]  /*0590*/  IMAD.U32 R45, RZ, RZ, UR14 ;  /* 0x0000000eff2d7e24 */ /* 0x000fe2000f8e00ff */
[----:B------:R-:W1:Y:S01]  /*05a0*/  I2F.RP R0, R7 ;  /* 0x0000000700007306 */ /* 0x000e620000209400 */
[----:B------:R-:W-:Y:S01]  /*05b0*/  SGXT.U32 R219, R219, 0x2 ;  /* 0x00000002dbdb781a */ /* 0x000fe20000000000 */
[----:B------:R-:W-:Y:S01]  /*05c0*/  IMAD.U32 R47, RZ, RZ, UR14 ;  /* 0x0000000eff2f7e24 */ /* 0x000fe2000f8e00ff */
[----:B------:R-:W-:Y:S01]  /*05d0*/  LOP3.LUT R191, R15, 0x7f, RZ, 0xc0, !PT ;  /* 0x0000007f0fbf7812 */ /* 0x000fe200078ec0ff */
[----:B------:R-:W-:Y:S01]  /*05e0*/  IMAD.U32 R51, RZ, RZ, UR14 ;  /* 0x0000000eff337e24 */ /* 0x000fe2000f8e00ff */
[----:B------:R-:W2:Y:S01]  /*05f0*/  LDCU.64 UR22, c[0x0][0x358] ;  /* 0x00006b00ff1677ac */ /* 0x000ea20008000a00 */
[----:B------:R-:W-:-:S02]  /*0600*/  IMAD.U32 R53, RZ, RZ, UR14 ;  /* 0x0000000eff357e24 */ /* 0x000fc4000f8e00ff */
[----:B------:R-:W-:Y:S01]  /*0610*/  IMAD.U32 R56, RZ, RZ, UR14 ;  /* 0x0000000eff387e24 */ /* 0x000fe2000f8e00ff */
[----:B------:R-:W-:Y:S01]  /*0620*/  UIADD3 UR11, UPT, UPT, UR9, 0x24000, URZ ;  /* 0x00024000090b7890 */ /* 0x000fe2000fffe0ff */
[----:B------:R-:W-:Y:S02]  /*0630*/  IMAD R70, R191, UR15, RZ ;  /* 0x0000000fbf467c24 */ /* 0x000fe4000f8e02ff */
[----:B------:R-:W-:Y:S01]  /*0640*/  IMAD.U32 R242, RZ, RZ, UR14 ;  /* 0x0000000efff27e24 */ /* 0x000fe2000f8e00ff */
[----:B-1----:R-:W1:Y:S02]  /*0650*/  MUFU.RCP R0, R0 ;  /* 0x0000000000007308 */ /* 0x002e640000001000 */
[----:B-1----:R-:W-:Y:S02]  /*0660*/  VIADD R2, R0, 0xffffffe ;  /* 0x0ffffffe00027836 */ /* 0x002fe40000000000 */
[----:B------:R-:W-:-:S04]  /*0670*/  IMAD.MOV R0, RZ, RZ, -R10 ;  /* 0x000000ffff007224 */ /* 0x000fc800078e0a0a */
[----:B------:R1:W3:Y:S02]  /*0680*/  F2I.FTZ.U32.TRUNC.NTZ R3, R2 ;  /* 0x0000000200037305 */ /* 0x0002e4000021f000 */
[----:B-1----:R-:W-:Y:S02]  /*0690*/  IMAD.MOV.U32 R2, RZ, RZ, RZ ;  /* 0x000000ffff027224 */ /* 0x002fe400078e00ff */
[----:B---3--:R-:W-:-:S04]  /*06a0*/  IMAD.MOV R6, RZ, RZ, -R3 ;  /* 0x000000ffff067224 */ /* 0x008fc800078e0a03 */
[----:B------:R-:W-:Y:S02]  /*06b0*/  IMAD R9, R6, R7, RZ ;  /* 0x0000000706097224 */ /* 0x000fe400078e02ff */
[----:B------:R-:W-:Y:S02]  /*06c0*/  IMAD.MOV.U32 R6, RZ, RZ, R8 ;  /* 0x000000ffff067224 */ /* 0x000fe400078e0008 */
[----:B------:R-:W-:-:S06]  /*06d0*/  IMAD.HI.U32 R3, R3, R9, R2 ;  /* 0x0000000903037227 */ /* 0x000fcc00078e0002 */
[----:B------:R-:W-:-:S04]  /*06e0*/  IMAD.HI.U32 R3, R3, R6, RZ ;  /* 0x0000000603037227 */ /* 0x000fc800078e00ff */
[----:B------:R-:W-:Y:S01]  /*06f0*/  IMAD R0, R3, R0, R6 ;  /* 0x0000000003007224 */ /* 0x000fe200078e0206 */
[----:B------:R-:W-:Y:S04]  /*0700*/  BAR.SYNC.DEFER_BLOCKING 0x0 ;  /* 0x0000000000007b1d */ /* 0x000fe80000010000 */
[----:B------:R-:W-:-:S13]  /*0710*/  ISETP.GT.U32.AND P1, PT, R7, R0, PT ;  /* 0x000000000700720c */ /* 0x000fda0003f24070 */
[----:B------:R-:W-:Y:S02]  /*0720*/  @!P1 IMAD.IADD R0, R0, 0x1, -R7 ;  /* 0x0000000100009824 */ /* 0x000fe400078e0a07 */
[----:B------:R-:W-:Y:S01]  /*0730*/  @!P1 VIADD R3, R3, 0x1 ;  /* 0x0000000103039836 */ /* 0x000fe20000000000 */
[----:B------:R-:W-:Y:S02]  /*0740*/  ISETP.NE.AND P1, PT, R4, RZ, PT ;  /* 0x000000ff0400720c */ /* 0x000fe40003f25270 */
[----:B------:R-:W-:Y:S02]  /*0750*/  ISETP.GE.U32.AND P0, PT, R0, R7, PT ;  /* 0x000000070000720c */ /* 0x000fe40003f06070 */
[----:B------:R-:W-:-:S04]  /*0760*/  LOP3.LUT R0, R5, R4, RZ, 0x3c, !PT ;  /* 0x0000000405007212 */ /* 0x000fc800078e3cff */
[----:B------:R-:W-:Y:S01]  /*0770*/  ISETP.GE.AND P2, PT, R0, RZ, PT ;  /* 0x000000ff0000720c */ /* 0x000fe20003f46270 */
[----:B------:R-:W-:-:S06]  /*0780*/  VIADD R0, R12, 0x3f ;  /* 0x0000003f0c007836 */ /* 0x000fcc0000000000 */
[----:B------:R-:W-:-:S04]  /*0790*/  @P0 VIADD R3, R3, 0x1 ;  /* 0x0000000103030836 */ /* 0x000fc80000000000 */
[----:B------:R-:W-:Y:S01]  /*07a0*/  IMAD.MOV.U32 R2, RZ, RZ, R3 ;  /* 0x000000ffff027224 */ /* 0x000fe200078e0003 */
[----:B------:R-:W-:-:S03]  /*07b0*/  SHF.R.S32.HI R3, RZ, 0x1f, R0 ;  /* 0x0000001fff037819 */ /* 0x000fc60000011400 */
[----:B------:R-:W-:Y:S01]  /*07c0*/  @!P2 IMAD.MOV R2, RZ, RZ, -R2 ;  /* 0x000000ffff02a224 */ /* 0x000fe200078e0a02 */
[----:B------:R-:W-:Y:S02]  /*07d0*/  @!P1 LOP3.LUT R2, RZ, R4, RZ, 0x33, !PT ;  /* 0x00000004ff029212 */ /* 0x000fe400078e33ff */
[----:B------:R-:W-:-:S03]  /*07e0*/  LEA.HI R3, R3, R0, RZ, 0x6 ;  /* 0x0000000003037211 */ /* 0x000fc600078f30ff */
[----:B------:R-:W-:Y:S02]  /*07f0*/  IMAD.SHL.U32 R6, R2, 0x8, RZ ;  /* 0x0000000802067824 */ /* 0x000fe400078e00ff */
[----:B------:R-:W-:-:S03]  /*0800*/  IMAD.MOV R2, RZ, RZ, -R2 ;  /* 0x000000ffff027224 */ /* 0x000fc600078e0a02 */
[----:B------:R-:W-:Y:S01]  /*0810*/  LEA.HI.SX32 R3, R3, -R6, 0x1a ;  /* 0x8000000603037211 */ /* 0x000fe200078fd2ff */
[----:B------:R-:W-:-:S03]  /*0820*/  IMAD R8, R4, R2, R5 ;  /* 0x0000000204087224 */ /* 0x000fc600078e0205 */
[----:B------:R-:W-:-:S04]  /*0830*/  VIMNMX R11, PT, PT, R3, 0x8, PT ;  /* 0x00000008030b7848 */ /* 0x000fc80003fe0100 */
[-C--:B------:R-:W-:Y:S02]  /*0840*/  IABS R7, R11.reuse ;  /* 0x0000000b00077213 */ /* 0x080fe40000000000 */
[----:B------:R-:W-:Y:S02]  /*0850*/  IABS R4, R11 ;  /* 0x0000000b00047213 */ /* 0x000fe40000000000 */
[----:B------:R-:W1:Y:S08]  /*0860*/  I2F.RP R0, R7 ;  /* 0x0000000700007306 */ /* 0x000e700000209400 */
[----:B-1----:R-:W1:Y:S02]  /*0870*/  MUFU.RCP R0, R0 ;  /* 0x0000000000007308 */ /* 0x002e640000001000 */
[----:B-1----:R-:W-:-:S02]  /*0880*/  VIADD R3, R0, 0xffffffe ;  /* 0x0ffffffe00037836 */ /* 0x002fc40000000000 */
[----:B------:R-:W-:-:S04]  /*0890*/  IMAD.MOV R0, RZ, RZ, -R4 ;  /* 0x000000ffff007224 */ /* 0x000fc800078e0a04 */
[----:B------:R-:W1:Y:S08]  /*08a0*/  I2F.RP R4, R72 ;  /* 0x0000004800047306 */ /* 0x000e700000209400 */
[----:B------:R-:W3:Y:S08]  /*08b0*/  F2I.FTZ.U32.TRUNC.NTZ R3, R3 ;  /* 0x0000000300037305 */ /* 0x000ef0000021f000 */
[----:B-1----:R-:W1:Y:S01]  /*08c0*/  MUFU.RCP R4, R4 ;  /* 0x0000000400047308 */ /* 0x002e620000001000 */
[----:B---3--:R-:W-:-:S04]  /*08d0*/  IMAD.MOV R9, RZ, RZ, -R3 ;  /* 0x000000ffff097224 */ /* 0x008fc800078e0a03 */
[----:B------:R-:W-:Y:S01]  /*08e0*/  IMAD.MOV.U32 R2, RZ, RZ, R9 ;  /* 0x000000ffff027224 */ /* 0x000fe200078e0009 */
[----:B------:R-:W-:-:S03]  /*08f0*/  IABS R9, R8 ;  /* 0x0000000800097213 */ /* 0x000fc60000000000 */
[----:B------:R-:W-:Y:S02]  /*0900*/  IMAD R5, R2, R7, RZ ;  /* 0x0000000702057224 */ /* 0x000fe400078e02ff */
[----:B------:R-:W-:Y:S02]  /*0910*/  IMAD.MOV.U32 R2, RZ, RZ, RZ ;  /* 0x000000ffff027224 */ /* 0x000fe400078e00ff */
[----:B-1----:R-:W-:Y:S02]  /*0920*/  VIADD R74, R4, 0xffffffe ;  /* 0x0ffffffe044a7836 */ /* 0x002fe40000000000 */
[----:B------:R-:W-:Y:S01]  /*0930*/  IMAD.HI.U32 R2, R3, R5, R2 ;  /* 0x0000000503027227 */ /* 0x000fe200078e0002 */
[----:B------:R-:W-:Y:S01]  /*0940*/  LOP3.LUT R5, R15, 0x3f, RZ, 0xc0, !PT ;  /* 0x0000003f0f057812 */ /* 0x000fe200078ec0ff */
[----:B------:R1:W-:Y:S04]  /*0950*/  F2I.FTZ.U32.TRUNC.NTZ R75, R74 ;  /* 0x0000004a004b7305 */ /* 0x0003e8000021f000 */
[----:B------:R-:W-:-:S04]  /*0960*/  IMAD.HI.U32 R2, R2, R9, RZ ;  /* 0x0000000902027227 */ /* 0x000fc800078e00ff */
[----:B------:R-:W-:Y:S01]  /*0970*/  IMAD R0, R2, R0, R9 ;  /* 0x0000000002007224 */ /* 0x000fe200078e0209 */
[----:B------:R-:W-:Y:S01]  /*0980*/  IABS R9, R12 ;  /* 0x0000000c00097213 */ /* 0x000fe20000000000 */
[----:B-1----:R-:W-:-:S03]  /*0990*/  IMAD.MOV.U32 R74, RZ, RZ, RZ ;  /* 0x000000ffff4a7224 */ /* 0x002fc600078e00ff */
[----:B------:R-:W-:Y:S01]  /*09a0*/  ISETP.GT.U32.AND P1, PT, R7, R0, PT ;  /* 0x000000000700720c */ /* 0x000fe20003f24070 */
[----:B------:R-:W1:-:S12]  /*09b0*/  I2F.RP R3, R9 ;  /* 0x0000000900037306 */ /* 0x000e580000209400 */
[----:B------:R-:W-:Y:S02]  /*09c0*/  @!P1 IMAD.IADD R0, R0, 0x1, -R7 ;  /* 0x0000000100009824 */ /* 0x000fe400078e0a07 */
[----:B------:R-:W-:Y:S01]  /*09d0*/  @!P1 VIADD R2, R2, 0x1 ;  /* 0x0000000102029836 */ /* 0x000fe20000000000 */
[----:B-1----:R-:W1:Y:S01]  /*09e0*/  MUFU.RCP R3, R3 ;  /* 0x0000000300037308 */ /* 0x002e620000001000 */
[----:B------:R-:W-:Y:S02]  /*09f0*/  ISETP.NE.AND P1, PT, R11, RZ, PT ;  /* 0x000000ff0b00720c */ /* 0x000fe40003f25270 */
[----:B------:R-:W-:Y:S02]  /*0a00*/  ISETP.GE.U32.AND P0, PT, R0, R7, PT ;  /* 0x000000070000720c */ /* 0x000fe40003f06070 */
[----:B------:R-:W-:-:S04]  /*0a10*/  LOP3.LUT R0, R8, R11, RZ, 0x3c, !PT ;  /* 0x0000000b08007212 */ /* 0x000fc800078e3cff */
[----:B------:R-:W-:-:S07]  /*0a20*/  ISETP.GE.AND P2, PT, R0, RZ, PT ;  /* 0x000000ff0000720c */ /* 0x000fce0003f46270 */
[----:B------:R-:W-:-:S04]  /*0a30*/  @P0 VIADD R2, R2, 0x1 ;  /* 0x0000000102020836 */ /* 0x000fc80000000000 */
[----:B------:R-:W-:Y:S02]  /*0a40*/  IMAD.MOV.U32 R7, RZ, RZ, R2 ;  /* 0x000000ffff077224 */ /* 0x000fe400078e0002 */
[----:B-1----:R-:W-:Y:S02]  /*0a50*/  VIADD R2, R3, 0xffffffe ;  /* 0x0ffffffe03027836 */ /* 0x002fe40000000000 */
[----:B------:R-:W-:Y:S01]  /*0a60*/  @!P2 IMAD.MOV R7, RZ, RZ, -R7 ;  /* 0x000000ffff07a224 */ /* 0x000fe200078e0a07 */
[----:B------:R-:W-:Y:S01]  /*0a70*/  @!P1 LOP3.LUT R7, RZ, R11, RZ, 0x33, !PT ;  /* 0x0000000bff079212 */ /* 0x000fe200078e33ff */
[----:B------:R1:W3:Y:S04]  /*0a80*/  F2I.FTZ.U32.TRUNC.NTZ R3, R2 ;  /* 0x0000000200037305 */ /* 0x0002e8000021f000 */
[----:B------:R-:W-:-:S02]  /*0a90*/  IMAD.MOV R0, RZ, RZ, -R7 ;  /* 0x000000ffff007224 */ /* 0x000fc400078e0a07 */
[----:B------:R-:W-:Y:S01]  /*0aa0*/  IMAD.SHL.U32 R16, R7, 0x200, RZ ;  /* 0x0000020007107824 */ /* 0x000fe200078e00ff */
[----:B------:R-:W-:Y:S01]  /*0ab0*/  SHF.R.U32.HI R7, RZ, 0x5, R15 ;  /* 0x00000005ff077819 */ /* 0x000fe2000001160f */
[----:B------:R-:W-:Y:S02]  /*0ac0*/  IMAD R0, R11, R0, R8 ;  /* 0x000000000b007224 */ /* 0x000fe400078e0208 */
[----:B-1----:R-:W-:Y:S01]  /*0ad0*/  IMAD.MOV.U32 R2, RZ, RZ, RZ ;  /* 0x000000ffff027224 */ /* 0x002fe200078e00ff */
[----:B------:R-:W-:Y:S01]  /*0ae0*/  LOP3.LUT R73, R16, R73, RZ, 0xfc, !PT ;  /* 0x0000004910497212 */ /* 0x000fe200078efcff */
[----:B------:R-:W-:Y:S01]  /*0af0*/  IMAD.IADD R0, R6, 0x1, R0 ;  /* 0x0000000106007824 */ /* 0x000fe200078e0200 */
[----:B------:R-:W1:Y:S01]  /*0b00*/  LDS R8, [UR9] ;  /* 0x00000009ff087984 */ /* 0x000e620008000800 */
[----:B------:R-:W-:Y:S01]  /*0b10*/  R2UR UR7, R7 ;  /* 0x00000000070772ca */ /* 0x000fe200000e0000 */
[----:B---3--:R-:W-:Y:S01]  /*0b20*/  IMAD.MOV R4, RZ, RZ, -R3 ;  /* 0x000000ffff047224 */ /* 0x008fe200078e0a03 */
[----:B------:R-:W-:Y:S01]  /*0b30*/  IABS R175, R73 ;  /* 0x0000004900af7213 */ /* 0x000fe20000000000 */
[----:B------:R-:W-:Y:S01]  /*0b40*/  IMAD R14, R0, 0x40, R5 ;  /* 0x00000040000e7824 */ /* 0x000fe200078e0205 */
[C---:B------:R-:W-:Y:S01]  /*0b50*/  LOP3.LUT R0, R73.reuse, 0x4, RZ, 0xfc, !PT ;  /* 0x0000000449007812 */ /* 0x040fe200078efcff */
[----:B------:R-:W-:Y:S01]  /*0b60*/  IMAD R5, R4, R9, RZ ;  /* 0x0000000904057224 */ /* 0x000fe200078e02ff */
[----:B------:R-:W-:-:S02]  /*0b70*/  LOP3.LUT R6, R73, 0x2, RZ, 0xfc, !PT ;  /* 0x0000000249067812 */ /* 0x000fc400078efcff */
[----:B------:R-:W-:Y:S01]  /*0b80*/  IABS R66, R14 ;  /* 0x0000000e00427213 */ /* 0x000fe20000000000 */
[----:B------:R-:W-:Y:S01]  /*0b90*/  IMAD.HI.U32 R2, R3, R5, R2 ;  /* 0x0000000503027227 */ /* 0x000fe200078e0002 */
[----:B------:R-:W-:Y:S01]  /*0ba0*/  STL [R1+0x908], R14 ;  /* 0x0009080e01007387 */ /* 0x000fe20000100800 */
[----:B------:R-:W-:Y:S02]  /*0bb0*/  IABS R83, R0 ;  /* 0x0000000000537213 */ /* 0x000fe40000000000 */
[----:B------:R-:W-:Y:S01]  /*0bc0*/  IMAD.MOV R3, RZ, RZ, -R75 ;  /* 0x000000ffff037224 */ /* 0x000fe200078e0a4b */
[----:B------:R-:W-:Y:S01]  /*0bd0*/  STL [R1+0x6ac], R16 ;  /* 0x0006ac1001007387 */ /* 0x000fe20000100800 */
[----:B------:R-:W-:Y:S01]  /*0be0*/  IMAD.HI.U32 R2, R2, R66, RZ ;  /* 0x0000004202027227 */ /* 0x000fe200078e00ff */
[----:B------:R-:W-:Y:S01]  /*0bf0*/  IABS R5, R6 ;  /* 0x0000000600057213 */ /* 0x000fe20000000000 */
[----:B------:R-:W-:Y:S01]  /*0c00*/  USHF.L.U32 UR5, UR7, 0x5, URZ ;  /* 0x0000000507057899 */ /* 0x000fe200080006ff */
[----:B------:R3:W-:Y:S01]  /*0c10*/  STL [R1+0x19c], R0 ;  /* 0x00019c0001007387 */ /* 0x0007e20000100800 */
[----:B------:R-:W-:Y:S01]  /*0c20*/  IMAD.MOV R2, RZ, RZ, -R2 ;  /* 0x000000ffff027224 */ /* 0x000fe200078e0a02 */
[----:B------:R-:W-:Y:S01]  /*0c30*/  ISETP.GE.AND P2, PT, R14, RZ, PT ;  /* 0x000000ff0e00720c */ /* 0x000fe20003f46270 */
[----:B------:R-:W-:Y:S01]  /*0c40*/  IMAD R3, R3, R72, RZ ;  /* 0x0000004803037224 */ /* 0x000fe200078e02ff */
[----:B------:R-:W-:Y:S01]  /*0c50*/  LOP3.LUT R10, R73, 0x6, RZ, 0xfc, !PT ;  /* 0x00000006490a7812 */ /* 0x000fe200078efcff */
[----:B------:R-:W-:Y:S01]  /*0c60*/  IMAD R66, R9, R2, R66 ;  /* 0x0000000209427224 */ /* 0x000fe200078e0242 */
[----:B------:R-:W-:Y:S01]  /*0c70*/  SHF.R.U32.HI R4, RZ, 0x6, R15 ;  /* 0x00000006ff047819 */ /* 0x000fe2000001160f */
[----:B------:R-:W-:Y:S01]  /*0c80*/  IMAD.HI.U32 R74, R75, R3, R74 ;  /* 0x000000034b4a7227 */ /* 0x000fe200078e004a */
[----:B------:R-:W-:Y:S01]  /*0c90*/  IABS R85, R10 ;  /* 0x0000000a00557213 */ /* 0x000fe20000000000 */
[----:B------:R4:W-:Y:S01]  /*0ca0*/  STL [R1+0x1b4], R10 ;  /* 0x0001b40a01007387 */ /* 0x0009e20000100800 */
[----:B------:R-:W-:Y:S01]  /*0cb0*/  ISETP.GT.U32.AND P0, PT, R9, R66, PT ;  /* 0x000000420900720c */ /* 0x000fe20003f04070 */
[----:B------:R-:W-:Y:S01]  /*0cc0*/  ULOP3.LUT UR5, UR5, 0x80, URZ, 0xc0, !UPT ;  /* 0x0000008005057892 */ /* 0x000fe2000f8ec0ff */
[----:B------:R-:W-:Y:S01]  /*0cd0*/  SGXT.U32 R4, R4, 0x2 ;  /* 0x000000020404781a */ /* 0x000fe20000000000 */
[----:B---3--:R-:W-:Y:S01]  /*0ce0*/  IMAD.HI.U32 R0, R74, R175, RZ ;  /* 0x000000af4a007227 */ /* 0x008fe200078e00ff */
[----:B------:R-:W-:-:S02]  /*0cf0*/  ISETP.GE.AND P4, PT, R6, RZ, PT ;  /* 0x000000ff0600720c */ /* 0x000fc40003f86270 */
[----:B------:R-:W-:Y:S01]  /*0d00*/  ISETP.LT.AND P3, PT, R4, UR21, P3 ;  /* 0x0000001504007c0c */ /* 0x000fe20009f61270 */
[----:B------:R-:W-:Y:S01]  /*0d10*/  IMAD.MOV R3, RZ, RZ, -R0 ;  /* 0x000000ffff037224 */ /* 0x000fe200078e0a00 */
[C---:B------:R-:W-:Y:S01]  /*0d20*/  LOP3.LUT R4, R73.reuse, 0xa, RZ, 0xfc, !PT ;  /* 0x0000000a49047812 */ /* 0x040fe200078efcff */
[----:B------:R-:W-:Y:S01]  /*0d30*/  IMAD.HI.U32 R2, R74, R5, RZ ;  /* 0x000000054a027227 */ /* 0x000fe200078e00ff */
[C---:B------:R-:W-:Y:S02]  /*0d40*/  LOP3.LUT R7, R73.reuse, 0xc, RZ, 0xfc, !PT ;  /* 0x0000000c49077812 */ /* 0x040fe400078efcff */
[----:B------:R-:W-:Y:S01]  /*0d50*/  LOP3.LUT R6, R73, 0xe, RZ, 0xfc, !PT ;  /* 0x0000000e49067812 */ /* 0x000fe200078efcff */
[----:B------:R-:W-:Y:S01]  /*0d60*/  @!P0 IMAD.IADD R66, R66, 0x1, -R9 ;  /* 0x0000000142428824 */ /* 0x000fe200078e0a09 */
[----:B------:R-:W-:Y:S01]  /*0d70*/  IABS R87, R7 ;  /* 0x0000000700577213 */ /* 0x000fe20000000000 */
[----:B------:R-:W-:Y:S01]  /*0d80*/  IMAD R175, R72, R3, R175 ;  /* 0x0000000348af7224 */ /* 0x000fe200078e02af */
[----:B------:R-:W-:Y:S01]  /*0d90*/  STL [R1+0x1bc], R7 ;  /* 0x0001bc0701007387 */ /* 0x000fe20000100800 */
[----:B------:R-:W-:Y:S01]  /*0da0*/  IMAD.HI.U32 R0, R74, R83, RZ ;  /* 0x000000534a007227 */ /* 0x000fe200078e00ff */
[----:B------:R-:W-:-:S02]  /*0db0*/  ISETP.GT.U32.AND P0, PT, R9, R66, PT ;  /* 0x000000420900720c */ /* 0x000fc40003f04070 */
[C---:B------:R-:W-:Y:S01]  /*0dc0*/  ISETP.GT.U32.AND P1, PT, R72.reuse, R175, PT ;  /* 0x000000af4800720c */ /* 0x040fe20003f24070 */
[----:B------:R-:W-:Y:S01]  /*0dd0*/  IMAD.MOV R2, RZ, RZ, -R2 ;  /* 0x000000ffff027224 */ /* 0x000fe200078e0a02 */
[----:B------:R3:W-:Y:S01]  /*0de0*/  STL [R1+0x1d4], R6 ;  /* 0x0001d40601007387 */ /* 0x0007e20000100800 */
[----:B------:R-:W-:Y:S01]  /*0df0*/  IMAD.MOV R0, RZ, RZ, -R0 ;  /* 0x000000ffff007224 */ /* 0x000fe200078e0a00 */
[----:B------:R-:W-:Y:S01]  /*0e00*/  IABS R89, R6 ;  /* 0x0000000600597213 */ /* 0x000fe20000000000 */
[C---:B------:R-:W-:Y:S01]  /*0e10*/  IMAD R3, R72.reuse, R2, R5 ;  /* 0x0000000248037224 */ /* 0x040fe200078e0205 */
[----:B------:R-:W-:Y:S01]  /*0e20*/  LOP3.LUT R2, R73, 0x8, RZ, 0xfc, !PT ;  /* 0x0000000849027812 */ /* 0x000fe200078efcff */
[----:B------:R-:W-:Y:S01]  /*0e30*/  IMAD R83, R72, R0, R83 ;  /* 0x0000000048537224 */ /* 0x000fe200078e0253 */
[----:B------:R-:W-:Y:S01]  /*0e40*/  IABS R5, R4 ;  /* 0x0000000400057213 */ /* 0x000fe20000000000 */
[----:B------:R-:W-:Y:S01]  /*0e50*/  IMAD.HI.U32 R0, R74, R85, RZ ;  /* 0x000000554a007227 */ /* 0x000fe200078e00ff */
[----:B------:R-:W-:-:S02]  /*0e60*/  IABS R57, R2 ;  /* 0x0000000200397213 */ /* 0x000fc40000000000 */
[----:B------:R-:W-:Y:S01]  /*0e70*/  ISETP.GT.U32.AND P6, PT, R72, R83, PT ;  /* 0x000000534800720c */ /* 0x000fe20003fc4070 */
[----:B------:R-:W-:Y:S01]  /*0e80*/  @!P0 IMAD.IADD R66, R66, 0x1, -R9 ;  /* 0x0000000142428824 */ /* 0x000fe200078e0a09 */
[----:B------:R-:W-:Y:S01]  /*0e90*/  ISETP.NE.AND P0, PT, R12, RZ, PT ;  /* 0x000000ff0c00720c */ /* 0x000fe20003f05270 */
[----:B------:R-:W-:Y:S01]  /*0ea0*/  @!P1 IMAD.IADD R175, R175, 0x1, -R72 ;  /* 0x00000001afaf9824 */ /* 0x000fe200078e0a48 */
[----:B------:R-:W-:Y:S01]  /*0eb0*/  ISETP.GT.U32.AND P1, PT, R72, R3, PT ;  /* 0x000000034800720c */ /* 0x000fe20003f24070 */
[----:B------:R-:W-:Y:S01]  /*0ec0*/  @!P2 IMAD.MOV R66, RZ, RZ, -R66 ;  /* 0x000000ffff42a224 */ /* 0x000fe200078e0a42 */
[----:B------:R-:W-:Y:S01]  /*0ed0*/  ISETP.GE.AND P2, PT, R2, RZ, PT ;  /* 0x000000ff0200720c */ /* 0x000fe20003f46270 */
[----:B------:R-:W-:Y:S01]  /*0ee0*/  IMAD.MOV R2, RZ, RZ, -R0 ;  /* 0x000000ffff027224 */ /* 0x000fe200078e0a00 */
[----:B------:R-:W-:Y:S01]  /*0ef0*/  ISETP.GT.U32.AND P5, PT, R72, R175, PT ;  /* 0x000000af4800720c */ /* 0x000fe20003fa4070 */
[----:B------:R-:W-:Y:S01]  /*0f00*/  IMAD.HI.U32 R0, R74, R57, RZ ;  /* 0x000000394a007227 */ /* 0x000fe200078e00ff */
[----:B-1----:R-:W-:-:S02]  /*0f10*/  R2UR UR8, R8 ;  /* 0x00000000080872ca */ /* 0x002fc400000e0000 */
[C---:B----4-:R-:W-:Y:S01]  /*0f20*/  LOP3.LUT R10, R73.reuse, 0x14, RZ, 0xfc, !PT ;  /* 0x00000014490a7812 */ /* 0x050fe200078efcff */
[----:B------:R-:W-:Y:S01]  /*0f30*/  IMAD R85, R72, R2, R85 ;  /* 0x0000000248557224 */ /* 0x000fe200078e0255 */
[C---:B---3--:R-:W-:Y:S01]  /*0f40*/  LOP3.LUT R6, R73.reuse, 0x16, RZ, 0xfc, !PT ;  /* 0x0000001649067812 */ /* 0x048fe200078efcff */
[----:B------:R-:W-:Y:S01]  /*0f50*/  IMAD.HI.U32 R2, R74, R5, RZ ;  /* 0x000000054a027227 */ /* 0x000fe200078e00ff */
[----:B------:R-:W-:Y:S02]  /*0f60*/  @!P0 LOP3.LUT R66, RZ, R12, RZ, 0x33, !PT ;  /* 0x0000000cff428212 */ /* 0x000fe400078e33ff */
[----:B------:R-:W-:Y:S01]  /*0f70*/  ISETP.GE.AND P0, PT, R73, RZ, PT ;  /* 0x000000ff4900720c */ /* 0x000fe20003f06270 */
[--C-:B------:R-:W-:Y:S01]  /*0f80*/  @!P1 IMAD.IADD R3, R3, 0x1, -R72.reuse ;  /* 0x0000000103039824 */ /* 0x100fe200078e0a48 */
[----:B------:R-:W-:Y:S01]  /*0f90*/  ISETP.GE.AND P1, PT, R4, RZ, PT ;  /* 0x000000ff0400720c */ /* 0x000fe20003f26270 */
[----:B------:R-:W-:Y:S01]  /*0fa0*/  @!P5 IMAD.IADD R175, R175, 0x1, -R72 ;  /* 0x00000001afafd824 */ /* 0x000fe200078e0a48 */
[----:B------:R-:W-:Y:S01]  /*0fb0*/  LOP3.LUT R4, R73, 0x12, RZ, 0xfc, !PT ;  /* 0x0000001249047812 */ /* 0x000fe200078efcff */
[----:B------:R-:W-:Y:S01]  /*0fc0*/  IMAD.MOV R2, RZ, RZ, -R2 ;  /* 0x000000ffff027224 */ /* 0x000fe200078e0a02 */
[C---:B------:R-:W-:Y:S01]  /*0fd0*/  ISETP.GT.U32.AND P5, PT, R72.reuse, R3, PT ;  /* 0x000000034800720c */ /* 0x040fe20003fa4070 */
[----:B------:R-:W-:Y:S01]  /*0fe0*/  @!P6 IMAD.IADD R83, R83, 0x1, -R72 ;  /* 0x000000015353e824 */ /* 0x000fe200078e0a48 */
[----:B------:R-:W-:Y:S01]  /*0ff0*/  IABS R91, R10 ;  /* 0x0000000a005b7213 */ /* 0x000fe20000000000 */
[C---:B------:R-:W-:Y:S01]  /*1000*/  IMAD R5, R72.reuse, R2, R5 ;  /* 0x0000000248057224 */ /* 0x040fe200078e0205 */
[----:B------:R-:W-:Y:S01]  /*1010*/  IABS R9, R4 ;  /* 0x0000000400097213 */ /* 0x000fe20000000000 */
[----:B------:R-:W-:Y:S01]  /*1020*/  IMAD.MOV R0, RZ, RZ, -R0 ;  /* 0x000000ffff007224 */ /* 0x000fe200078e0a00 */
[C---:B------:R-:W-:Y:S01]  /*1030*/  ISETP.GT.U32.AND P6, PT, R72.reuse, R83, PT ;  /* 0x000000534800720c */ /* 0x040fe20003fc4070 */
[----:B------:R-:W-:Y:S01]  /*1040*/  @!P0 IMAD.MOV R175, RZ, RZ, -R175 ;  /* 0x000000ffffaf8224 */ /* 0x000fe200078e0aaf */
[C---:B------:R-:W-:Y:S01]  /*1050*/  ISETP.GT.U32.AND P0, PT, R72.reuse, R85, PT ;  /* 0x000000554800720c */ /* 0x040fe20003f04070 */
[----:B------:R-:W-:Y:S01]  /*1060*/  IMAD R57, R72, R0, R57 ;  /* 0x0000000048397224 */ /* 0x000fe200078e0239 */
[----:B------:R-:W-:Y:S01]  /*1070*/  LOP3.LUT R0, R73, 0x10, RZ, 0xfc, !PT ;  /* 0x0000001049007812 */ /* 0x000fe200078efcff */
[----:B------:R-:W-:Y:S01]  /*1080*/  IMAD R66, R66, UR4, RZ ;  /* 0x0000000442427c24 */ /* 0x000fe2000f8e02ff */
[----:B------:R-:W-:Y:S01]  /*1090*/  IABS R93, R6 ;  /* 0x00000006005d7213 */ /* 0x000fe20000000000 */
[--C-:B------:R-:W-:Y:S01]  /*10a0*/  @!P5 IMAD.IADD R3, R3, 0x1, -R72.reuse ;  /* 0x000000010303d824 */ /* 0x100fe200078e0a48 */
[----:B------:R-:W-:Y:S01]  /*10b0*/  IABS R7, R0 ;  /* 0x0000000000077213 */ /* 0x000fe20000000000 */
[----:B------:R-:W-:Y:S01]  /*10c0*/  USHF.L.U32 UR4, UR7, 0x15, URZ ;  /* 0x0000001507047899 */ /* 0x000fe200080006ff */
[----:B------:R-:W-:Y:S01]  /*10d0*/  ISETP.GT.U32.AND P5, PT, R72, R57, PT ;  /* 0x000000394800720c */ /* 0x000fe20003fa4070 */
[----:B------:R-:W-:Y:S01]  /*10e0*/  IMAD.MOV.U32 R2, RZ, RZ, R3 ;  /* 0x000000ffff027224 */ /* 0x000fe200078e0003 */
[----:B------:R-:W-:Y:S01]  /*10f0*/  LOP3.LUT R11, R73, 0x3e, RZ, 0xfc, !PT ;  /* 0x0000003e490b7812 */ /* 0x000fe200078efcff */
[--C-:B------:R-:W-:Y:S01]  /*1100*/  @!P6 IMAD.IADD R83, R83, 0x1, -R72.reuse ;  /* 0x000000015353e824 */ /* 0x100fe200078e0a48 */
[----:B------:R-:W-:Y:S01]  /*1110*/  ISETP.GE.AND P6, PT, R0, RZ, PT ;  /* 0x000000ff0000720c */ /* 0x000fe20003fc6270 */
[----:B------:R-:W-:Y:S01]  /*1120*/  @!P0 IMAD.IADD R85, R85, 0x1, -R72 ;  /* 0x0000000155558824 */ /* 0x000fe200078e0a48 */
[----:B------:R-:W-:Y:S01]  /*1130*/  ISETP.GT.U32.AND P0, PT, R72, R5, PT ;  /* 0x000000054800720c */ /* 0x000fe20003f04070 */
[----:B------:R-:W-:Y:S01]  /*1140*/  @!P4 IMAD.MOV R2, RZ, RZ, -R2 ;  /* 0x000000ffff02c224 */ /* 0x000fe200078e0a02 */
[----:B------:R-:W-:Y:S01]  /*1150*/  IABS R113, R11 ;  /* 0x0000000b00717213 */ /* 0x000fe20000000000 */
[----:B------:R-:W-:Y:S01]  /*1160*/  IMAD.HI.U32 R0, R74, R87, RZ ;  /* 0x000000574a007227 */ /* 0x000fe200078e00ff */
[----:B------:R-:W-:Y:S01]  /*1170*/  ISETP.GT.U32.AND P4, PT, R72, R85, PT ;  /* 0x000000554800720c */ /* 0x000fe20003f84070 */
[----:B------:R-:W-:Y:S01]  /*1180*/  ULOP3.LUT UR4, UR4, 0x600000, URZ, 0xc0, !UPT ;  /* 0x0060000004047892 */ /* 0x000fe2000f8ec0ff */
[----:B------:R1:W-:Y:S01]  /*1190*/  STL [R1+0x38], R2 ;  /* 0x0000380201007387 */ /* 0x0003e20000100800 */
[----:B------:R-:W-:Y:S01]  /*11a0*/  IMAD.MOV R3, RZ, RZ, -R0 ;  /* 0x000000ffff037224 */ /* 0x000fe200078e0a00 */
[C---:B------:R-:W-:Y:S01]  /*11b0*/  LOP3.LUT R216, R73.reuse, 0x138, RZ, 0xfc, !PT ;  /* 0x0000013849d87812 */ /* 0x040fe200078efcff */
[C---:B------:R-:W-:Y:S01]  /*11c0*/  IMAD.HI.U32 R0, R74.reuse, R89, RZ ;  /* 0x000000594a007227 */ /* 0x040fe200078e00ff */
[----:B------:R3:W-:Y:S01]  /*11d0*/  STL [R1+0x1e0], R10 ;  /* 0x0001e00a01007387 */ /* 0x0007e20000100800 */
[----:B------:R-:W-:Y:S01]  /*11e0*/  LOP3.LUT R217, R73, 0x140, RZ, 0xfc, !PT ;  /* 0x0000014049d97812 */ /* 0x000fe200078efcff */
[----:B------:R-:W-:Y:S01]  /*11f0*/  UIADD3 UR10, UPT, UPT, UR5, UR4, UR8 ;  /* 0x00000004050a7290 */ /* 0x000fe2000fffe008 */
[--C-:B------:R-:W-:Y:S01]  /*1200*/  @!P0 IMAD.IADD R5, R5, 0x1, -R72.reuse ;  /* 0x0000000105058824 */ /* 0x100fe200078e0a48 */
[----:B------:R4:W-:Y:S01]  /*1210*/  STL [R1+0x1f8], R6 ;  /* 0x0001f80601007387 */ /* 0x0009e20000100800 */
[----:B------:R-:W-:Y:S01]  /*1220*/  @!P5 IMAD.IADD R57, R57, 0x1, -R72 ;  /* 0x000000013939d824 */ /* 0x000fe200078e0a48 */
[C---:B------:R-:W-:Y:S01]  /*1230*/  LOP3.LUT R218, R73.reuse, 0x148, RZ, 0xfc, !PT ;  /* 0x0000014849da7812 */ /* 0x040fe200078efcff */
[----:B-1----:R-:W-:Y:S01]  /*1240*/  IMAD.HI.U32 R2, R74, R7, RZ ;  /* 0x000000074a027227 */ /* 0x002fe200078e00ff */
[C---:B------:R-:W-:Y:S01]  /*1250*/  ISETP.GT.U32.AND P0, PT, R72.reuse, R5, PT ;  /* 0x000000054800720c */ /* 0x040fe20003f04070 */
[----:B------:R-:W-:Y:S01]  /*1260*/  UMOV UR5, 0x1 ;  /* 0x0000000100057882 */ /* 0x000fe20000000000 */
[C---:B------:R-:W-:Y:S01]  /*1270*/  ISETP.GT.U32.AND P5, PT, R72.reuse, R57, PT ;  /* 0x000000394800720c */ /* 0x040fe20003fa4070 */
[----:B------:R-:W-:Y:S01]  /*1280*/  IMAD.MOV R2, RZ, RZ, -R2 ;  /* 0x000000ffff027224 */ /* 0x000fe200078e0a02 */
[C---:B---3--:R-:W-:Y:S01]  /*1290*/  LOP3.LUT R10, R73.reuse, 0x24, RZ, 0xfc, !PT ;  /* 0x00000024490a7812 */ /* 0x048fe200078efcff */
[C---:B------:R-:W-:Y:S01]  /*12a0*/  IMAD R87, R72.reuse, R3, R87 ;  /* 0x0000000348577224 */ /* 0x040fe200078e0257 */
[----:B----4-:R-:W-:Y:S01]  /*12b0*/  LOP3.LUT R6, R73, 0x1c, RZ, 0xfc, !PT ;  /* 0x0000001c49067812 */ /* 0x010fe200078efcff */
[C---:B------:R-:W-:Y:S01]  /*12c0*/  IMAD R58, R72.reuse, R2, R7 ;  /* 0x00000002483a7224 */ /* 0x040fe200078e0207 */
[----:B------:R-:W-:Y:S01]  /*12d0*/  IABS R99, R10 ;  /* 0x0000000a00637213 */ /* 0x000fe20000000000 */
[----:B------:R-:W-:Y:S01]  /*12e0*/  IMAD.MOV R0, RZ, RZ, -R0 ;  /* 0x000000ffff007224 */ /* 0x000fe200078e0a00 */
[----:B------:R-:W-:Y:S01]  /*12f0*/  IABS R95, R6 ;  /* 0x00000006005f7213 */ /* 0x000fe20000000000 */
[--C-:B------:R-:W-:Y:S01]  /*1300*/  @!P4 IMAD.IADD R85, R85, 0x1, -R72.reuse ;  /* 0x000000015555c824 */ /* 0x100fe200078e0a48 */
[C---:B------:R-:W-:Y:S01]  /*1310*/  ISETP.GT.U32.AND P4, PT, R72.reuse, R87, PT ;  /* 0x000000574800720c */ /* 0x040fe20003f84070 */
[--C-:B------:R-:W-:Y:S01]  /*1320*/  @!P0 IMAD.IADD R5, R5, 0x1, -R72.reuse ;  /* 0x0000000105058824 */ /* 0x100fe200078e0a48 */
[C---:B------:R-:W-:Y:S01]  /*1330*/  ISETP.GT.U32.AND P0, PT, R72.reuse, R58, PT ;  /* 0x0000003a4800720c */ /* 0x040fe20003f04070 */
[----:B------:R-:W-:Y:S01]  /*1340*/  IMAD R89, R72, R0, R89 ;  /* 0x0000000048597224 */ /* 0x000fe200078e0259 */
[C---:B------:R-:W-:Y:S01]  /*1350*/  LOP3.LUT R0, R73.reuse, 0x18, RZ, 0xfc, !PT ;  /* 0x0000001849007812 */ /* 0x040fe200078efcff */
[----:B------:R-:W-:Y:S01]  /*1360*/  IMAD.MOV.U32 R8, RZ, RZ, R5 ;  /* 0x000000ffff087224 */ /* 0x000fe200078e0005 */
[----:B------:R-:W-:Y:S01]  /*1370*/  LOP3.LUT R224, R73, 0x150, RZ, 0xfc, !PT ;  /* 0x0000015049e07812 */ /* 0x000fe200078efcff */
[----:B------:R-:W-:Y:S01]  /*1380*/  @!P5 IMAD.IADD R57, R57, 0x1, -R72 ;  /* 0x000000013939d824 */ /* 0x000fe200078e0a48 */
[----:B------:R-:W-:Y:S01]  /*1390*/  ISETP.GE.AND P5, PT, R4, RZ, PT ;  /* 0x000000ff0400720c */ /* 0x000fe20003fa6270 */
[----:B------:R-:W-:Y:S01]  /*13a0*/  @!P1 IMAD.MOV R8, RZ, RZ, -R8 ;  /* 0x000000ffff089224 */ /* 0x000fe200078e0a08 */
[----:B------:R-:W-:Y:S01]  /*13b0*/  ISETP.GT.U32.AND P1, PT, R72, R89, PT ;  /* 0x000000594800720c */ /* 0x000fe20003f24070 */
[----:B------:R-:W-:Y:S01]  /*13c0*/  @!P2 IMAD.MOV R57, RZ, RZ, -R57 ;  /* 0x000000ffff39a224 */ /* 0x000fe200078e0a39 */
[----:B------:R-:W-:Y:S01]  /*13d0*/  IABS R5, R0 ;  /* 0x0000000000057213 */ /* 0x000fe20000000000 */
[--C-:B------:R-:W-:Y:S01]  /*13e0*/  @!P4 IMAD.IADD R87, R87, 0x1, -R72.reuse ;  /* 0x000000015757c824 */ /* 0x100fe200078e0a48 */
[----:B------:R-:W-:Y:S01]  /*13f0*/  ISETP.GE.AND P4, PT, R0, RZ, PT ;  /* 0x000000ff0000720c */ /* 0x000fe20003f86270 */
[--C-:B------:R-:W-:Y:S01]  /*1400*/  @!P0 IMAD.IADD R58, R58, 0x1, -R72.reuse ;  /* 0x000000013a3a8824 */ /* 0x100fe200078e0a48 */
[C---:B------:R-:W-:Y:S01]  /*1410*/  LOP3.LUT R4, R73.reuse, 0x1a, RZ, 0xfc, !PT ;  /* 0x0000001a49047812 */ /* 0x040fe200078efcff */
[----:B------:R-:W-:Y:S01]  /*1420*/  IMAD.HI.U32 R0, R74, R91, RZ ;  /* 0x0000005b4a007227 */ /* 0x000fe200078e00ff */
[C---:B------:R-:W-:Y:S01]  /*1430*/  ISETP.GT.U32.AND P2, PT, R72.reuse, R87, PT ;  /* 0x000000574800720c */ /* 0x040fe20003f44070 */
[----:B------:R1:W-:Y:S01]  /*1440*/  STL [R1+0x4c], R8 ;  /* 0x00004c0801007387 */ /* 0x0003e20000100800 */
[----:B------:R-:W-:Y:S01]  /*1450*/  ISETP.GT.U32.AND P0, PT, R72, R58, PT ;  /* 0x0000003a4800720c */ /* 0x000fe20003f04070 */
[----:B------:R-:W-:Y:S01]  /*1460*/  IMAD.HI.U32 R3, R74, R9, RZ ;  /* 0x000000094a037227 */ /* 0x000fe200078e00ff */
[----:B------:R-:W-:Y:S01]  /*1470*/  IABS R7, R4 ;  /* 0x0000000400077213 */ /* 0x000fe20000000000 */
[----:B------:R3:W-:Y:S01]  /*1480*/  STL [R1+0x200], R6 ;  /* 0x0002000601007387 */ /* 0x0007e20000100800 */
[----:B------:R-:W-:Y:S01]  /*1490*/  LOP3.LUT R17, R73, 0x15c, RZ, 0xfc, !PT ;  /* 0x0000015c49117812 */ /* 0x000fe200078efcff */
[----:B------:R-:W-:Y:S01]  /*14a0*/  @!P1 IMAD.IADD R89, R89, 0x1, -R72 ;  /* 0x0000000159599824 */ /* 0x000fe200078e0a48 */
[----:B------:R-:W-:Y:S01]  /*14b0*/  ISETP.GE.AND P1, PT, R4, RZ, PT ;  /* 0x000000ff0400720c */ /* 0x000fe20003f26270 */
[----:B------:R-:W-:Y:S01]  /*14c0*/  IMAD.MOV R4, RZ, RZ, -R0 ;  /* 0x000000ffff047224 */ /* 0x000fe200078e0a00 */
[C---:B------:R-:W-:Y:S01]  /*14d0*/  LOP3.LUT R16, R73.reuse, 0x15e, RZ, 0xfc, !PT ;  /* 0x0000015e49107812 */ /* 0x040fe200078efcff */
[----:B------:R-:W-:Y:S01]  /*14e0*/  IMAD.HI.U32 R0, R74, R5, RZ ;  /* 0x000000054a007227 */ /* 0x000fe200078e00ff */
[----:B-1----:R-:W-:-:S02]  /*14f0*/  LOP3.LUT R8, R73, 0x26, RZ, 0xfc, !PT ;  /* 0x0000002649087812 */ /* 0x002fc400078efcff */
[C---:B------:R-:W-:Y:S01]  /*1500*/  LOP3.LUT R14, R73.reuse, 0x162, RZ, 0xfc, !PT ;  /* 0x00000162490e7812 */ /* 0x040fe200078efcff */
[----:B------:R-:W-:Y:S01]  /*1510*/  IMAD.MOV R3, RZ, RZ, -R3 ;  /* 0x000000ffff037224 */ /* 0x000fe200078e0a03 */
[----:B---3--:R-:W-:Y:S01]  /*1520*/  LOP3.LUT R6, R73, 0x22, RZ, 0xfc, !PT ;  /* 0x0000002249067812 */ /* 0x008fe200078efcff */
[----:B------:R-:W-:Y:S01]  /*1530*/  IMAD.MOV R174, RZ, RZ, -R0 ;  /* 0x000000ffffae7224 */ /* 0x000fe200078e0a00 */
[----:B------:R-:W-:Y:S01]  /*1540*/  IABS R101, R8 ;  /* 0x0000000800657213 */ /* 0x000fe20000000000 */
[----:B------:R-:W-:Y:S01]  /*1550*/  IMAD R3, R72, R3, R9 ;  /* 0x0000000348037224 */ /* 0x000fe200078e0209 */
[----:B------:R-:W-:Y:S01]  /*1560*/  IABS R9, R6 ;  /* 0x0000000600097213 */ /* 0x000fe20000000000 */
[--C-:B------:R-:W-:Y:S01]  /*1570*/  @!P0 IMAD.IADD R58, R58, 0x1, -R72.reuse ;  /* 0x000000013a3a8824 */ /* 0x100fe200078e0a48 */
[C---:B------:R-:W-:Y:S01]  /*1580*/  ISETP.GT.U32.AND P0, PT, R72.reuse, R89, PT ;  /* 0x000000594800720c */ /* 0x040fe20003f04070 */
[C---:B------:R-:W-:Y:S01]  /*1590*/  IMAD R174, R72.reuse, R174, R5 ;  /* 0x000000ae48ae7224 */ /* 0x040fe200078e0205 */
[----:B------:R-:W-:Y:S01]  /*15a0*/  IABS R96, R14 ;  /* 0x0000000e00607213 */ /* 0x000fe20000000000 */
[----:B------:R-:W-:Y:S01]  /*15b0*/  @!P2 IMAD.IADD R87, R87, 0x1, -R72 ;  /* 0x000000015757a824 */ /* 0x000fe200078e0a48 */
[C---:B------:R-:W-:Y:S01]  /*15c0*/  ISETP.GT.U32.AND P2, PT, R72.reuse, R3, PT ;  /* 0x000000034800720c */ /* 0x040fe20003f44070 */
[----:B------:R-:W-:Y:S01]  /*15d0*/  @!P6 IMAD.MOV R58, RZ, RZ, -R58 ;  /* 0x000000ffff3ae224 */ /* 0x000fe200078e0a3a */
[----:B------:R-:W-:Y:S01]  /*15e0*/  ISETP.GT.U32.AND P6, PT, R72, R174, PT ;  /* 0x000000ae4800720c */ /* 0x000fe20003fc4070 */
[----:B------:R-:W-:Y:S01]  /*15f0*/  IMAD.HI.U32 R0, R74, R7, RZ ;  /* 0x000000074a007227 */ /* 0x000fe200078e00ff */
[----:B------:R-:W-:-:S02]  /*1600*/  LOP3.LUT R233, R73, 0x178, RZ, 0xfc, !PT ;  /* 0x0000017849e97812 */ /* 0x000fc400078efcff */
[C---:B------:R-:W-:Y:S01]  /*1610*/  LOP3.LUT R234, R73.reuse, 0x180, RZ, 0xfc, !PT ;  /* 0x0000018049ea7812 */ /* 0x040fe200078efcff */
[----:B------:R-:W-:Y:S01]  /*1620*/  IMAD.MOV R0, RZ, RZ, -R0 ;  /* 0x000000ffff007224 */ /* 0x000fe200078e0a00 */
[C---:B------:R-:W-:Y:S01]  /*1630*/  LOP3.LUT R240, R73.reuse, 0x190, RZ, 0xfc, !PT ;  /* 0x0000019049f07812 */ /* 0x040fe200078efcff */
[C---:B------:R-:W-:Y:S01]  /*1640*/  IMAD R91, R72.reuse, R4, R91 ;  /* 0x00000004485b7224 */ /* 0x040fe200078e025b */
[C---:B------:R-:W-:Y:S01]  /*1650*/  LOP3.LUT R4, R73.reuse, 0x1e, RZ, 0xfc, !PT ;  /* 0x0000001e49047812 */ /* 0x040fe200078efcff */
[----:B------:R-:W-:Y:S01]  /*1660*/  IMAD R5, R72, R0, R7 ;  /* 0x0000000048057224 */ /* 0x000fe200078e0207 */
[----:B------:R-:W-:Y:S01]  /*1670*/  LOP3.LUT R241, R73, 0x198, RZ, 0xfc, !PT ;  /* 0x0000019849f17812 */ /* 0x000fe200078efcff */
[--C-:B------:R-:W-:Y:S01]  /*1680*/  @!P2 IMAD.IADD R3, R3, 0x1, -R72.reuse ;  /* 0x000000010303a824 */ /* 0x100fe200078e0a48 */
[----:B------:R-:W-:Y:S01]  /*1690*/  IABS R97, R4 ;  /* 0x0000000400617213 */ /* 0x000fe20000000000 */
[----:B------:R-:W-:Y:S01]  /*16a0*/  @!P6 IMAD.IADD R174, R174, 0x1, -R72 ;  /* 0x00000001aeaee824 */ /* 0x000fe200078e0a48 */
[----:B------:R1:W-:Y:S01]  /*16b0*/  STL [R1+0x218], R4 ;  /* 0x0002180401007387 */ /* 0x0003e20000100800 */
[----:B------:R-:W-:Y:S01]  /*16c0*/  IMAD.HI.U32 R0, R74, R95, RZ ;  /* 0x0000005f4a007227 */ /* 0x000fe200078e00ff */
[----:B------:R-:W-:-:S02]  /*16d0*/  ISETP.GT.U32.AND P2, PT, R72, R3, PT ;  /* 0x000000034800720c */ /* 0x000fc40003f44070 */
[C---:B------:R-:W-:Y:S01]  /*16e0*/  ISETP.GT.U32.AND P6, PT, R72.reuse, R174, PT ;  /* 0x000000ae4800720c */ /* 0x040fe20003fc4070 */
[----:B------:R-:W-:Y:S01]  /*16f0*/  @!P0 IMAD.IADD R89, R89, 0x1, -R72 ;  /* 0x0000000159598824 */ /* 0x000fe200078e0a48 */
[----:B------:R-:W-:Y:S01]  /*1700*/  ISETP.GT.U32.AND P0, PT, R72, R91, PT ;  /* 0x0000005b4800720c */ /* 0x000fe20003f04070 */
[----:B------:R-:W-:Y:S01]  /*1710*/  IMAD.MOV R0, RZ, RZ, -R0 ;  /* 0x000000ffff007224 */ /* 0x000fe200078e0a00 */
[----:B------:R-:W-:Y:S01]  /*1720*/  LOP3.LUT R249, R73, 0x1b0, RZ, 0xfc, !PT ;  /* 0x000001b049f97812 */ /* 0x000fe200078efcff */
[----:B------:R-:W-:Y:S01]  /*1730*/  IMAD.HI.U32 R2, R74, R93, RZ ;  /* 0x0000005d4a027227 */ /* 0x000fe200078e00ff */
[----:B------:R-:W-:-:S03]  /*1740*/  LOP3.LUT R75, RZ, UR12, RZ, 0x33, !PT ;  /* 0x0000000cff4b7c12 */ /* 0x000fc6000f8e33ff */
[----:B------:R-:W-:Y:S02]  /*1750*/  IMAD R95, R72, R0, R95 ;  /* 0x00000000485f7224 */ /* 0x000fe400078e025f */
[----:B------:R-:W-:Y:S02]  /*1760*/  IMAD.MOV R2, RZ, RZ, -R2 ;  /* 0x000000ffff027224 */ /* 0x000fe400078e0a02 */
[----:B------:R-:W-:-:S04]  /*1770*/  IMAD.HI.U32 R0, R74, R97, RZ ;  /* 0x000000614a007227 */ /* 0x000fc800078e00ff */
[C---:B------:R-:W-:Y:S01]  /*1780*/  IMAD R93, R72.reuse, R2, R93 ;  /* 0x00000002485d7224 */ /* 0x040fe200078e025d */
[----:B------:R-:W-:Y:S01]  /*1790*/  LOP3.LUT R2, R73, 0x20, RZ, 0xfc, !PT ;  /* 0x0000002049027812 */ /* 0x000fe200078efcff */
[----:B------:R-:W-:Y:S02]  /*17a0*/  IMAD.MOV R0, RZ, RZ, -R0 ;  /* 0x000000ffff007224 */ /* 0x000fe400078e0a00 */
[--C-:B------:R-:W-:Y:S01]  /*17b0*/  @!P0 IMAD.IADD R91, R91, 0x1, -R72.reuse ;  /* 0x000000015b5b8824 */ /* 0x100fe200078e0a48 */
[----:B------:R-:W-:Y:S01]  /*17c0*/  BAR.SYNC.DEFER_BLOCKING 0x0 ;  /* 0x0000000000007b1d */ /* 0x000fe20000010000 */
[--C-:B------:R-:W-:Y:S01]  /*17d0*/  @!P2 IMAD.IADD R3, R3, 0x1, -R72.reuse ;  /* 0x000000010303a824 */ /* 0x100fe200078e0a48 */
[----:B------:R-:W-:Y:S01]  /*17e0*/  ISETP.GT.U32.AND P0, PT, R72, R5, PT ;  /* 0x000000054800720c */ /* 0x000fe20003f04070 */
[----:B------:R-:W-:Y:S01]  /*17f0*/  @!P6 IMAD.IADD R174, R174, 0x1, -R72 ;  /* 0x00000001aeaee824 */ /* 0x000fe200078e0a48 */
[C---:B------:R-:W-:Y:S01]  /*1800*/  ISETP.GT.U32.AND P2, PT, R72.reuse, R93, PT ;  /* 0x0000005d4800720c */ /* 0x040fe20003f44070 */
[C---:B------:R-:W-:Y:S01]  /*1810*/  IMAD R97, R72.reuse, R0, R97 ;  /* 0x0000000048617224 */ /* 0x040fe200078e0261 */
[----:B------:R-:W-:Y:S01]  /*1820*/  IABS R7, R2 ;  /* 0x0000000200077213 */ /* 0x000fe20000000000 */
[----:B------:R-:W-:Y:S01]  /*1830*/  @!P4 IMAD.MOV R174, RZ, RZ, -R174 ;  /* 0x000000ffffaec224 */ /* 0x000fe200078e0aae */
[----:B------:R-:W-:Y:S01]  /*1840*/  ISETP.GT.U32.AND P6, PT, R72, R95, PT ;  /* 0x0000005f4800720c */ /* 0x000fe20003fc4070 */
[----:B-1----:R-:W-:Y:S01]  /*1850*/  IMAD.HI.U32 R4, R74, R9, RZ ;  /* 0x000000094a047227 */ /* 0x002fe200078e00ff */
[----:B------:R-:W-:-:S02]  /*1860*/  ISETP.GT.U32.AND P4, PT, R72, R97, PT ;  /* 0x000000614800720c */ /* 0x000fc40003f84070 */
[----:B------:R-:W-:Y:S01]  /*1870*/  LOP3.LUT R0, R73, 0x28, RZ, 0xfc, !PT ;  /* 0x0000002849007812 */ /* 0x000fe200078efcff */
[----:B------:R-:W-:Y:S01]  /*1880*/  @!P5 IMAD.MOV R3, RZ, RZ, -R3 ;  /* 0x000000ffff03d224 */ /* 0x000fe200078e0a03 */
[----:B------:R-:W-:Y:S01]  /*1890*/  ISETP.GE.AND P5, PT, R6, RZ, PT ;  /* 0x000000ff0600720c */ /* 0x000fe20003fa6270 */
[----:B------:R-:W-:Y:S02]  /*18a0*/  IMAD.MOV R4, RZ, RZ, -R4 ;  /* 0x000000ffff047224 */ /* 0x000fe400078e0a04 */
[--C-:B------:R-:W-:Y:S01]  /*18b0*/  @!P0 IMAD.IADD R5, R5, 0x1, -R72.reuse ;  /* 0x0000000105058824 */ /* 0x100fe200078e0a48 */
[----:B------:R1:W-:Y:S01]  /*18c0*/  STL [R1+0x58], R3 ;  /* 0x0000580301007387 */ /* 0x0003e20000100800 */
[--C-:B------:R-:W-:Y:S01]  /*18d0*/  @!P2 IMAD.IADD R93, R93, 0x1, -R72.reuse ;  /* 0x000000015d5da824 */ /* 0x100fe200078e0a48 */
[----:B------:R-:W-:Y:S01]  /*18e0*/  ISETP.GE.AND P2, PT, R2, RZ, PT ;  /* 0x000000ff0200720c */ /* 0x000fe20003f46270 */
[----:B------:R-:W-:Y:S01]  /*18f0*/  IMAD.HI.U32 R2, R74, R7, RZ ;  /* 0x000000074a027227 */ /* 0x000fe200078e00ff */
[----:B------:R-:W-:Y:S01]  /*1900*/  ISETP.GT.U32.AND P0, PT, R72, R5, PT ;  /* 0x000000054800720c */ /* 0x000fe20003f04070 */
[----:B------:R-:W-:Y:S02]  /*1910*/  STL [R1+0x220], R10 ;  /* 0x0002200a01007387 */ /* 0x000fe40000100800 */
[----:B------:R-:W-:-:S02]  /*1920*/  @!P4 IMAD.IADD R97, R97, 0x1, -R72 ;  /* 0x000000016161c824 */ /* 0x000fc400078e0a48 */
[----:B------:R-:W-:Y:S01]  /*1930*/  IMAD.MOV R2, RZ, RZ, -R2 ;  /* 0x000000ffff027224 */ /* 0x000fe200078e0a02 */
[----:B------:R3:W-:Y:S01]  /*1940*/  STL [R1+0x238], R8 ;  /* 0x0002380801007387 */ /* 0x0007e20000100800 */
[C---:B-1----:R-:W-:Y:S01]  /*1950*/  IMAD R3, R72.reuse, R4, R9 ;  /* 0x0000000448037224 */ /* 0x042fe200078e0209 */
[----:B------:R-:W-:Y:S01]  /*1960*/  LOP3.LUT R4, R73, 0x30, RZ, 0xfc, !PT ;  /* 0x0000003049047812 */ /* 0x000fe200078efcff */
[C---:B------:R-:W-:Y:S01]  /*1970*/  IMAD R182, R72.reuse, R2, R7 ;  /* 0x0000000248b67224 */ /* 0x040fe200078e0207 */
[----:B------:R-:W-:Y:S01]  /*1980*/  IABS R7, R0 ;  /* 0x0000000000077213 */ /* 0x000fe20000000000 */
[--C-:B------:R-:W-:Y:S01]  /*1990*/  @!P6 IMAD.IADD R95, R95, 0x1, -R72.reuse ;  /* 0x000000015f5fe824 */ /* 0x100fe200078e0a48 */
[C---:B------:R-:W-:Y:S01]  /*19a0*/  ISETP.GT.U32.AND P4, PT, R72.reuse, R3, PT ;  /* 0x000000034800720c */ /* 0x040fe20003f84070 */
[----:B------:R-:W-:Y:S01]  /*19b0*/  @!P0 IMAD.IADD R5, R5, 0x1, -R72 ;  /* 0x0000000105058824 */ /* 0x000fe200078e0a48 */
[----:B------:R-:W-:Y:S02]  /*19c0*/  ISETP.GT.U32.AND P6, PT, R72, R182, PT ;  /* 0x000000b64800720c */ /* 0x000fe40003fc4070 */
[----:B------:R-:W-:Y:S01]  /*19d0*/  ISETP.GE.AND P0, PT, R0, RZ, PT ;  /* 0x000000ff0000720c */ /* 0x000fe20003f06270 */
[----:B------:R-:W-:Y:S01]  /*19e0*/  IMAD.HI.U32 R0, R74, R7, RZ ;  /* 0x000000074a007227 */ /* 0x000fe200078e00ff */
[----:B------:R-:W-:-:S02]  /*19f0*/  LOP3.LUT R2, R73, 0x2a, RZ, 0xfc, !PT ;  /* 0x0000002a49027812 */ /* 0x000fc400078efcff */
[C---:B------:R-:W-:Y:S01]  /*1a00*/  LOP3.LUT R9, R73.reuse, 0x2c, RZ, 0xfc, !PT ;  /* 0x0000002c49097812 */ /* 0x040fe200078efcff */
[----:B------:R-:W-:Y:S01]  /*1a10*/  IMAD.MOV R190, RZ, RZ, -R0 ;  /* 0x000000ffffbe7224 */ /* 0x000fe200078e0a00 */
[----:B---3--:R-:W-:Y:S01]  /*1a20*/  LOP3.LUT R8, R73, 0x2e, RZ, 0xfc, !PT ;  /* 0x0000002e49087812 */ /* 0x008fe200078efcff */
[----:B------:R-:W-:Y:S01]  /*1a30*/  IMAD.HI.U32 R0, R74, R99, RZ ;  /* 0x000000634a007227 */ /* 0x000fe200078e00ff */
[----:B------:R-:W-:Y:S02]  /*1a40*/  IABS R103, R9 ;  /* 0x0000000900677213 */ /* 0x000fe40000000000 */
[----:B------:R-:W-:Y:S01]  /*1a50*/  IABS R105, R8 ;  /* 0x0000000800697213 */ /* 0x000fe20000000000 */
[--C-:B------:R-:W-:Y:S01]  /*1a60*/  @!P4 IMAD.IADD R3, R3, 0x1, -R72.reuse ;  /* 0x000000010303c824 */ /* 0x100fe200078e0a48 */
[----:B------:R-:W-:Y:S01]  /*1a70*/  LOP3.LUT R10, R73, 0x44, RZ, 0xfc, !PT ;  /* 0x00000044490a7812 */ /* 0x000fe200078efcff */
[----:B------:R-:W-:Y:S01]  /*1a80*/  @!P1 IMAD.MOV R5, RZ, RZ, -R5 ;  /* 0x000000ffff059224 */ /* 0x000fe200078e0a05 */
[----:B------:R-:W-:Y:S01]  /*1a90*/  ISETP.GE.AND P1, PT, R2, RZ, PT ;  /* 0x000000ff0200720c */ /* 0x000fe20003f26270 */
[----:B------:R-:W-:Y:S01]  /*1aa0*/  @!P6 IMAD.IADD R182, R182, 0x1, -R72 ;  /* 0x00000001b6b6e824 */ /* 0x000fe200078e0a48 */
[C---:B------:R-:W-:Y:S01]  /*1ab0*/  ISETP.GT.U32.AND P4, PT, R72.reuse, R3, PT ;  /* 0x000000034800720c */ /* 0x040fe20003f84070 */
[----:B------:R-:W-:Y:S01]  /*1ac0*/  IMAD.MOV R0, RZ, RZ, -R0 ;  /* 0x000000ffff007224 */ /* 0x000fe200078e0a00 */
[----:B------:R1:W-:Y:S01]  /*1ad0*/  STL [R1+0x6c], R5 ;  /* 0x00006c0501007387 */ /* 0x0003e20000100800 */
[C---:B------:R-:W-:Y:S01]  /*1ae0*/  IMAD R190, R72.reuse, R190, R7 ;  /* 0x000000be48be7224 */ /* 0x040fe200078e0207 */
[C---:B------:R-:W-:Y:S01]  /*1af0*/  ISETP.GT.U32.AND P6, PT, R72.reuse, R182, PT ;  /* 0x000000b64800720c */ /* 0x040fe20003fc4070 */
[----:B------:R-:W-:Y:S01]  /*1b00*/  IMAD R99, R72, R0, R99 ;  /* 0x0000000048637224 */ /* 0x000fe200078e0263 */
[----:B------:R-:W-:-:S02]  /*1b10*/  IABS R7, R4 ;  /* 0x0000000400077213 */ /* 0x000fc40000000000 */
[----:B------:R-:W-:Y:S02]  /*1b20*/  IABS R115, R10 ;  /* 0x0000000a00737213 */ /* 0x000fe40000000000 */
[----:B-1----:R-:W-:-:S03]  /*1b30*/  IABS R5, R2 ;  /* 0x0000000200057213 */ /* 0x002fc60000000000 */
[----:B------:R-:W-:Y:S01]  /*1b40*/  @!P4 IMAD.IADD R3, R3, 0x1, -R72 ;  /* 0x000000010303c824 */ /* 0x000fe200078e0a48 */
[----:B------:R-:W-:Y:S01]  /*1b50*/  ISETP.GT.U32.AND P4, PT, R72, R99, PT ;  /* 0x000000634800720c */ /* 0x000fe20003f84070 */
[----:B------:R-:W-:-:S04]  /*1b60*/  IMAD.HI.U32 R2, R74, R101, RZ ;  /* 0x000000654a027227 */ /* 0x000fc800078e00ff */
[----:B------:R-:W-:-:S04]  /*1b70*/  IMAD.HI.U32 R0, R74, R5, RZ ;  /* 0x000000054a007227 */ /* 0x000fc800078e00ff */
[----:B------:R-:W-:Y:S02]  /*1b80*/  IMAD.MOV R0, RZ, RZ, -R0 ;  /* 0x000000ffff007224 */ /* 0x000fe400078e0a00 */
[----:B------:R-:W-:Y:S02]  /*1b90*/  IMAD.MOV.U32 R6, RZ, RZ, R3 ;  /* 0x000000ffff067224 */ /* 0x000fe400078e0003 */
[----:B------:R-:W-:Y:S02]  /*1ba0*/  IMAD.MOV R2, RZ, RZ, -R2 ;  /* 0x000000ffff027224 */ /* 0x000fe400078e0a02 */
[----:B------:R-:W-:Y:S01]  /*1bb0*/  @!P6 IMAD.IADD R182, R182, 0x1, -R72 ;  /* 0x00000001b6b6e824 */ /* 0x000fe200078e0a48 */
[C---:B------:R-:W-:Y:S01]  /*1bc0*/  ISETP.GT.U32.AND P6, PT, R72.reuse, R190, PT ;  /* 0x000000be4800720c */ /* 0x040fe20003fc4070 */
[C---:B------:R-:W-:Y:S01]  /*1bd0*/  IMAD R3, R72.reuse, R0, R5 ;  /* 0x0000000048037224 */ /* 0x040fe200078e0205 */
[----:B------:R-:W-:Y:S01]  /*1be0*/  LOP3.LUT R0, R73, 0x32, RZ, 0xfc, !PT ;  /* 0x0000003249007812 */ /* 0x000fe200078efcff */
[----:B------:R-:W-:-:S02]  /*1bf0*/  IMAD R101, R72, R2, R101 ;  /* 0x0000000248657224 */ /* 0x000fc400078e0265 */
[----:B------:R-:W-:Y:S01]  /*1c00*/  @!P4 IMAD.IADD R99, R99, 0x1, -R72 ;  /* 0x000000016363c824 */ /* 0x000fe200078e0a48 */
[C---:B------:R-:W-:Y:S01]  /*1c10*/  ISETP.GT.U32.AND P4, PT, R72.reuse, R3, PT ;  /* 0x000000034800720c */ /* 0x040fe20003f84070 */
[----:B------:R-:W-:Y:S01]  /*1c20*/  @!P2 IMAD.MOV R182, RZ, RZ, -R182 ;  /* 0x000000ffffb6a224 */ /* 0x000fe200078e0ab6 */
[----:B------:R-:W-:Y:S01]  /*1c30*/  ISETP.GT.U32.AND P2, PT, R72, R101, PT ;  /* 0x000000654800720c */ /* 0x000fe20003f44070 */
[----:B------:R-:W-:-:S04]  /*1c40*/  IMAD.HI.U32 R2, R74, R7, RZ ;  /* 0x000000074a027227 */ /* 0x000fc800078e00ff */
[----:B------:R-:W-:Y:S02]  /*1c50*/  @!P6 IMAD.IADD R190, R190, 0x1, -R72 ;  /* 0x00000001bebee824 */ /* 0x000fe400078e0a48 */
[----:B------:R-:W-:Y:S02]  /*1c60*/  IMAD.MOV R2, RZ, RZ, -R2 ;  /* 0x000000ffff027224 */ /* 0x000fe400078e0a02 */
[----:B------:R-:W-:Y:S01]  /*1c70*/  @!P5 IMAD.MOV R6, RZ, RZ, -R6 ;  /* 0x000000ffff06d224 */ /* 0x000fe200078e0a06 */
[----:B------:R-:W-:Y:S01]  /*1c80*/  ISETP.GT.U32.AND P6, PT, R72, R190, PT ;  /* 0x000000be4800720c */ /* 0x000fe20003fc4070 */
[--C-:B------:R-:W-:Y:S01]  /*1c90*/  @!P4 IMAD.IADD R3, R3, 0x1, -R72.reuse ;  /* 0x000000010303c824 */ /* 0x100fe200078e0a48 */
[----:B------:R-:W-:Y:S01]  /*1ca0*/  ISETP.GE.AND P5, PT, R4, RZ, PT ;  /* 0x000000ff0400720c */ /* 0x000fe20003fa6270 */
[----:B------:R-:W-:Y:S01]  /*1cb0*/  IMAD R198, R72, R2, R7 ;  /* 0x0000000248c67224 */ /* 0x000fe200078e0207 */
[----:B------:R-:W-:Y:S01]  /*1cc0*/  IABS R7, R0 ;  /* 0x0000000000077213 */ /* 0x000fe20000000000 */
[----:B------:R-:W-:Y:S01]  /*1cd0*/  @!P2 IMAD.IADD R101, R101, 0x1, -R72 ;  /* 0x000000016565a824 */ /* 0x000fe200078e0a48 */
[----:B------:R-:W-:Y:S01]  /*1ce0*/  ISETP.GE.AND P2, PT, R0, RZ, PT ;  /* 0x000000ff0000720c */ /* 0x000fe20003f46270 */
[----:B------:R-:W-:Y:S01]  /*1cf0*/  IMAD.HI.U32 R0, R74, R103, RZ ;  /* 0x000000674a007227 */ /* 0x000fe200078e00ff */
[----:B------:R-:W-:Y:S01]  /*1d00*/  ISETP.GT.U32.AND P4, PT, R72, R3, PT ;  /* 0x000000034800720c */ /* 0x000fe20003f84070 */
[----:B------:R1:W-:Y:S01]  /*1d10*/  STL [R1+0x70], R6 ;  /* 0x0000700601007387 */ /* 0x0003e20000100800 */
[----:B------:R-:W-:Y:S01]  /*1d20*/  LOP3.LUT R2, R73, 0x38, RZ, 0xfc, !PT ;  /* 0x0000003849027812 */ /* 0x000fe200078efcff */
[----:B------:R-:W-:-:S02]  /*1d30*/  IMAD.MOV R0, RZ, RZ, -R0 ;  /* 0x000000ffff007224 */ /* 0x000fc400078e0a00 */
[----:B------:R-:W-:Y:S01]  /*1d40*/  @!P6 IMAD.IADD R190, R190, 0x1, -R72 ;  /* 0x00000001bebee824 */ /* 0x000fe200078e0a48 */
[----:B------:R3:W-:Y:S01]  /*1d50*/  STL [R1+0x240], R9 ;  /* 0x0002400901007387 */ /* 0x0007e20000100800 */
[----:B------:R-:W-:Y:S01]  /*1d60*/  IMAD R103, R72, R0, R103 ;  /* 0x0000000048677224 */ /* 0x000fe200078e0267 */
[----:B------:R-:W-:Y:S01]  /*1d70*/  ISETP.GE.AND P6, PT, R2, RZ, PT ;  /* 0x000000ff0200720c */ /* 0x000fe20003fc6270 */
[----:B------:R-:W-:Y:S01]  /*1d80*/  @!P0 IMAD.MOV R190, RZ, RZ, -R190 ;  /* 0x000000ffffbe8224 */ /* 0x000fe200078e0abe */
[C---:B------:R-:W-:Y:S01]  /*1d90*/  ISETP.GT.U32.AND P0, PT, R72.reuse, R198, PT ;  /* 0x000000c64800720c */ /* 0x040fe20003f04070 */
[----:B------:R4:W-:Y:S01]  /*1da0*/  STL [R1+0x258], R8 ;  /* 0x0002580801007387 */ /* 0x0009e20000100800 */
[----:B-1----:R-:W-:Y:S01]  /*1db0*/  LOP3.LUT R6, R73, 0x34, RZ, 0xfc, !PT ;  /* 0x0000003449067812 */ /* 0x002fe200078efcff */
[----:B------:R-:W-:Y:S01]  /*1dc0*/  @!P4 IMAD.IADD R3, R3, 0x1, -R72 ;  /* 0x000000010303c824 */ /* 0x000fe200078e0a48 */
[----:B------:R-:W-:Y:S01]  /*1dd0*/  ISETP.GT.U32.AND P4, PT, R72, R103, PT ;  /* 0x000000674800720c */ /* 0x000fe20003f84070 */
[C---:B------:R-:W-:Y:S01]  /*1de0*/  IMAD.HI.U32 R0, R74.reuse, R105, RZ ;  /* 0x000000694a007227 */ /* 0x040fe200078e00ff */
[----:B---3--:R-:W-:Y:S01]  /*1df0*/  IABS R9, R2 ;  /* 0x0000000200097213 */ /* 0x008fe20000000000 */
[----:B------:R1:W-:Y:S01]  /*1e00*/  STL [R1+0x260], R6 ;  /* 0x0002600601007387 */ /* 0x0003e20000100800 */
[----:B------:R-:W-:Y:S01]  /*1e10*/  IABS R107, R6 ;  /* 0x00000006006b7213 */ /* 0x000fe20000000000 */
[----:B------:R-:W-:Y:S01]  /*1e20*/  IMAD.HI.U32 R2, R74, R7, RZ ;  /* 0x000000074a027227 */ /* 0x000fe200078e00ff */
[----:B----4-:R-:W-:-:S03]  /*1e30*/  LOP3.LUT R8, R73, 0x36, RZ, 0xfc, !PT ;  /* 0x0000003649087812 */ /* 0x010fc600078efcff */
[----:B------:R-:W-:Y:S01]  /*1e40*/  IMAD.HI.U32 R5, R74, R9, RZ ;  /* 0x000000094a057227 */ /* 0x000fe200078e00ff */
[----:B------:R-:W-:Y:S01]  /*1e50*/  IABS R109, R8 ;  /* 0x00000008006d7213 */ /* 0x000fe20000000000 */
[----:B------:R3:W-:Y:S02]  /*1e60*/  STL [R1+0x278], R8 ;  /* 0x0002780801007387 */ /* 0x0007e40000100800 */
[----:B------:R-:W-:Y:S01]  /*1e70*/  IMAD.MOV R2, RZ, RZ, -R2 ;  /* 0x000000ffff027224 */ /* 0x000fe200078e0a02 */
[C---:B-1----:R-:W-:Y:S01]  /*1e80*/  LOP3.LUT R6, R73.reuse, 0x3c, RZ, 0xfc, !PT ;  /* 0x0000003c49067812 */ /* 0x042fe200078efcff */
[----:B------:R-:W-:Y:S02]  /*1e90*/  IMAD.MOV R206, RZ, RZ, -R5 ;  /* 0x000000ffffce7224 */ /* 0x000fe400078e0a05 */
[----:B------:R-:W-:Y:S01]  /*1ea0*/  IMAD R5, R72, R2, R7 ;  /* 0x0000000248057224 */ /* 0x000fe200078e0207 */
[----:B------:R-:W-:Y:S01]  /*1eb0*/  LOP3.LUT R2, R73, 0x3a, RZ, 0xfc, !PT ;  /* 0x0000003a49027812 */ /* 0x000fe200078efcff */
[--C-:B------:R-:W-:Y:S01]  /*1ec0*/  @!P0 IMAD.IADD R198, R198, 0x1, -R72.reuse ;  /* 0x00000001c6c68824 */ /* 0x100fe200078e0a48 */
[----:B------:R-:W-:Y:S01]  /*1ed0*/  IABS R111, R6 ;  /* 0x00000006006f7213 */ /* 0x000fe20000000000 */
[----:B------:R-:W-:Y:S01]  /*1ee0*/  @!P4 IMAD.IADD R103, R103, 0x1, -R72 ;  /* 0x000000016767c824 */ /* 0x000fe200078e0a48 */
[----:B------:R-:W-:Y:S01]  /*1ef0*/  ISETP.GT.U32.AND P4, PT, R72, R5, PT ;  /* 0x000000054800720c */ /* 0x000fe20003f84070 */
[----:B------:R-:W-:Y:S01]  /*1f00*/  IMAD.HI.U32 R4, R74, R107, RZ ;  /* 0x0000006b4a047227 */ /* 0x000fe200078e00ff */
[----:B------:R-:W-:Y:S01]  /*1f10*/  ISETP.GT.U32.AND P0, PT, R72, R198, PT ;  /* 0x000000c64800720c */ /* 0x000fe20003f04070 */
[----:B------:R1:W-:Y:S01]  /*1f20*/  STL [R1+0x2d4], R6 ;  /* 0x0002d40601007387 */ /* 0x0003e20000100800 */
[----:B------:R-:W-:Y:S01]  /*1f30*/  IABS R7, R2 ;  /* 0x0000000200077213 */ /* 0x000fe20000000000 */
[----:B------:R-:W-:Y:S01]  /*1f40*/  IMAD.MOV R0, RZ, RZ, -R0 ;  /* 0x000000ffff007224 */ /* 0x000fe200078e0a00 */
[----:B---3--:R-:W-:Y:S01]  /*1f50*/  LOP3.LUT R8, R73, 0x4a, RZ, 0xfc, !PT ;  /* 0x0000004a49087812 */ /* 0x008fe200078efcff */
[----:B------:R-:W-:-:S02]  /*1f60*/  IMAD.MOV R4, RZ, RZ, -R4 ;  /* 0x000000ffff047224 */ /* 0x000fc400078e0a04 */
[----:B------:R-:W-:Y:S02]  /*1f70*/  IMAD R105, R72, R0, R105 ;  /* 0x0000000048697224 */ /* 0x000fe400078e0269 */
[----:B------:R-:W-:Y:S01]  /*1f80*/  IMAD.HI.U32 R0, R74, R109, RZ ;  /* 0x0000006d4a007227 */ /* 0x000fe200078e00ff */
[----:B-1----:R-:W-:-:S03]  /*1f90*/  LOP3.LUT R6, R73, 0x48, RZ, 0xfc, !PT ;  /* 0x0000004849067812 */ /* 0x002fc600078efcff */
[C---:B------:R-:W-:Y:S01]  /*1fa0*/  IMAD R107, R72.reuse, R4, R107 ;  /* 0x00000004486b7224 */ /* 0x040fe200078e026b */
[----:B------:R-:W-:Y:S01]  /*1fb0*/  LOP3.LUT R4, R73, 0x40, RZ, 0xfc, !PT ;  /* 0x0000004049047812 */ /* 0x000fe200078efcff */
[----:B------:R-:W-:Y:S02]  /*1fc0*/  @!P4 IMAD.IADD R5, R5, 0x1, -R72 ;  /* 0x000000010505c824 */ /* 0x000fe400078e0a48 */
[----:B------:R-:W-:Y:S02]  /*1fd0*/  IMAD.MOV R0, RZ, RZ, -R0 ;  /* 0x000000ffff007224 */ /* 0x000fe400078e0a00 */
[C---:B------:R-:W-:Y:S01]  /*1fe0*/  IMAD R206, R72.reuse, R206, R9 ;  /* 0x000000ce48ce7224 */ /* 0x040fe200078e0209 */
[----:B------:R-:W-:Y:S01]  /*1ff0*/  IABS R9, R4 ;  /* 0x0000000400097213 */ /* 0x000fe20000000000 */
[----:B------:R-:W-:Y:S01]  /*2000*/  @!P1 IMAD.MOV R3, RZ, RZ, -R3 ;  /* 0x000000ffff039224 */ /* 0x000fe200078e0a03 */
[----:B------:R-:W-:Y:S01]  /*2010*/  ISETP.GT.U32.AND P4, PT, R72, R5, PT ;  /* 0x000000054800720c */ /* 0x000fe20003f84070 */
[----:B------:R-:W-:Y:S01]  /*2020*/  @!P0 IMAD.IADD R198, R198, 0x1, -R72 ;  /* 0x00000001c6c68824 */ /* 0x000fe200078e0a48 */
[C---:B------:R-:W-:Y:S01]  /*2030*/  ISETP.GT.U32.AND P0, PT, R72.reuse, R105, PT ;  /* 0x000000694800720c */ /* 0x040fe20003f04070 */
[----:B------:R-:W-:Y:S01]  /*2040*/  IMAD R109, R72, R0, R109 ;  /* 0x00000000486d7224 */ /* 0x000fe200078e026d */
[----:B------:R1:W-:Y:S01]  /*2050*/  STL [R1+0x74], R3 ;  /* 0x0000740301007387 */ /* 0x0003e20000100800 */
[----:B------:R-:W-:Y:S01]  /*2060*/  IMAD.HI.U32 R0, R74, R7, RZ ;  /* 0x000000074a007227 */ /* 0x000fe200078e00ff */
[----:B------:R-:W-:-:S02]  /*2070*/  ISETP.GT.U32.AND P1, PT, R72, R206, PT ;  /* 0x000000ce4800720c */ /* 0x000fc40003f24070 */
[----:B------:R3:W-:Y:S01]  /*2080*/  STL [R1+0x2f8], R11 ;  /* 0x0002f80b01007387 */ /* 0x0007e20000100800 */
[----:B------:R-:W-:Y:S01]  /*2090*/  @!P5 IMAD.MOV R198, RZ, RZ, -R198 ;  /* 0x000000ffffc6d224 */ /* 0x000fe200078e0ac6 */
[----:B------:R-:W-:Y:S01]  /*20a0*/  ISETP.GE.AND P5, PT, R2, RZ, PT ;  /* 0x000000ff0200720c */ /* 0x000fe20003fa6270 */
[C---:B------:R-:W-:Y:S01]  /*20b0*/  IMAD.HI.U32 R2, R74.reuse, R111, RZ ;  /* 0x0000006f4a027227 */ /* 0x040fe200078e00ff */
[----:B------:R-:W-:Y:S03]  /*20c0*/  STL [R1+0x300], R10 ;  /* 0x0003000a01007387 */ /* 0x000fe60000100800 */
[----:B-1----:R-:W-:Y:S01]  /*20d0*/  IMAD.HI.U32 R3, R74, R9, RZ ;  /* 0x000000094a037227 */ /* 0x002fe200078e00ff */
[----:B---3--:R-:W-:-:S03]  /*20e0*/  LOP3.LUT R11, R73, 0x46, RZ, 0xfc, !PT ;  /* 0x00000046490b7812 */ /* 0x008fc600078efcff */
[----:B------:R-:W-:Y:S02]  /*20f0*/  IMAD.MOV R0, RZ, RZ, -R0 ;  /* 0x000000ffff007224 */ /* 0x000fe400078e0a00 */
[----:B------:R-:W-:Y:S01]  /*2100*/  IMAD.MOV R214, RZ, RZ, -R3 ;  /* 0x000000ffffd67224 */ /* 0x000fe200078e0a03 */
[----:B------:R-:W-:Y:S01]  /*2110*/  IABS R117, R11 ;  /* 0x0000000b00757213 */ /* 0x000fe20000000000 */
[----:B------:R-:W-:Y:S02]  /*2120*/  IMAD.MOV R2, RZ, RZ, -R2 ;  /* 0x000000ffff027224 */ /* 0x000fe400078e0a02 */
[C---:B------:R-:W-:Y:S01]  /*2130*/  IMAD R3, R72.reuse, R0, R7 ;  /* 0x0000000048037224 */ /* 0x040fe200078e0207 */
[----:B------:R-:W-:Y:S01]  /*2140*/  LOP3.LUT R0, R73, 0x42, RZ, 0xfc, !PT ;  /* 0x0000004249007812 */ /* 0x000fe200078efcff */
[----:B------:R-:W-:Y:S01]  /*2150*/  @!P4 IMAD.IADD R5, R5, 0x1, -R72 ;  /* 0x000000010505c824 */ /* 0x000fe200078e0a48 */
[C---:B------:R-:W-:Y:S01]  /*2160*/  ISETP.GT.U32.AND P4, PT, R72.reuse, R109, PT ;  /* 0x0000006d4800720c */ /* 0x040fe20003f84070 */
[----:B------:R-:W-:Y:S01]  /*2170*/  IMAD R111, R72, R2, R111 ;  /* 0x00000002486f7224 */ /* 0x000fe200078e026f */
[----:B------:R-:W-:Y:S01]  /*2180*/  IABS R7, R0 ;  /* 0x0000000000077213 */ /* 0x000fe20000000000 */
[----:B------:R-:W-:-:S02]  /*2190*/  @!P2 IMAD.MOV R5, RZ, RZ, -R5 ;  /* 0x000000ffff05a224 */ /* 0x000fc400078e0a05 */
[----:B------:R-:W-:Y:S01]  /*21a0*/  @!P0 IMAD.IADD R105, R105, 0x1, -R72 ;  /* 0x0000000169698824 */ /* 0x000fe200078e0a48 */
[----:B------:R-:W-:Y:S01]  /*21b0*/  ISETP.GT.U32.AND P2, PT, R72, R111, PT ;  /* 0x0000006f4800720c */ /* 0x000fe20003f44070 */
[----:B------:R-:W-:Y:S01]  /*21c0*/  IMAD.HI.U32 R2, R74, R7, RZ ;  /* 0x000000074a027227 */ /* 0x000fe200078e00ff */
[----:B------:R1:W-:Y:S01]  /*21d0*/  STL [R1+0x78], R5 ;  /* 0x0000780501007387 */ /* 0x0003e20000100800 */
[C---:B------:R-:W-:Y:S02]  /*21e0*/  ISETP.GT.U32.AND P0, PT, R72.reuse, R107, PT ;  /* 0x0000006b4800720c */ /* 0x040fe40003f04070 */
[----:B------:R-:W-:Y:S02]  /*21f0*/  IMAD.MOV R2, RZ, RZ, -R2 ;  /* 0x000000ffff027224 */ /* 0x000fe400078e0a02 */
[--C-:B------:R-:W-:Y:S01]  /*2200*/  @!P4 IMAD.IADD R109, R109, 0x1, -R72.reuse ;  /* 0x000000016d6dc824 */ /* 0x100fe200078e0a48 */
[----:B------:R-:W-:Y:S01]  /*2210*/  ISETP.GT.U32.AND P4, PT, R72, R3, PT ;  /* 0x000000034800720c */ /* 0x000fe20003f84070 */
[----:B------:R-:W-:-:S02]  /*2220*/  @!P1 IMAD.IADD R206, R206, 0x1, -R72 ;  /* 0x00000001cece9824 */ /* 0x000fc400078e0a48 */
[C---:B------:R-:W-:Y:S01]  /*2230*/  IMAD R214, R72.reuse, R214, R9 ;  /* 0x000000d648d67224 */ /* 0x040fe200078e0209 */
[----:B------:R-:W-:Y:S01]  /*2240*/  IABS R9, R8 ;  /* 0x0000000800097213 */ /* 0x000fe20000000000 */
[C---:B-1----:R-:W-:Y:S01]  /*2250*/  IMAD R5, R72.reuse, R2, R7 ;  /* 0x0000000248057224 */ /* 0x042fe200078e0207 */
[C---:B------:R-:W-:Y:S01]  /*2260*/  ISETP.GT.U32.AND P1, PT, R72.reuse, R206, PT ;  /* 0x000000ce4800720c */ /* 0x040fe20003f24070 */
[--C-:B------:R-:W-:Y:S02]  /*2270*/  @!P2 IMAD.IADD R111, R111, 0x1, -R72.reuse ;  /* 0x000000016f6fa824 */ /* 0x100fe400078e0a48 */
[--C-:B------:R-:W-:Y:S01]  /*2280*/  @!P0 IMAD.IADD R107, R107, 0x1, -R72.reuse ;  /* 0x000000016b6b8824 */ /* 0x100fe200078e0a48 */
[----:B------:R-:W-:Y:S02]  /*2290*/  ISETP.GT.U32.AND P2, PT, R72, R5, PT ;  /* 0x000000054800720c */ /* 0x000fe40003f44070 */
[----:B------:R-:W-:Y:S01]  /*22a0*/  ISETP.GE.AND P0, PT, R4, RZ, PT ;  /* 0x000000ff0400720c */ /* 0x000fe20003f06270 */
[----:B------:R-:W-:Y:S01]  /*22b0*/  @!P4 IMAD.IADD R3, R3, 0x1, -R72 ;  /* 0x000000010303c824 */ /* 0x000fe200078e0a48 */
[----:B------:R-:W-:-:S04]  /*22c0*/  IABS R4, R6 ;  /* 0x0000000600047213 */ /* 0x000fc80000000000 */
[----:B------:R-:W-:Y:S01]  /*22d0*/  ISETP.GT.U32.AND P4, PT, R72, R3, PT ;  /* 0x000000034800720c */ /* 0x000fe20003f84070 */
[----:B------:R-:W-:Y:S01]  /*22e0*/  IMAD.MOV.U32 R7, RZ, RZ, R4 ;  /* 0x000000ffff077224 */ /* 0x000fe200078e0004 */
[----:B------:R-:W-:Y:S01]  /*22f0*/  LOP3.LUT R4, R73, 0x4e, RZ, 0xfc, !PT ;  /* 0x0000004e49047812 */ /* 0x000fe200078efcff */
[--C-:B------:R-:W-:Y:S01]  /*2300*/  @!P1 IMAD.IADD R206, R206, 0x1, -R72.reuse ;  /* 0x00000001cece9824 */ /* 0x100fe200078e0a48 */
[----:B------:R-:W-:Y:S01]  /*2310*/  ISETP.GE.AND P1, PT, R0, RZ, PT ;  /* 0x000000ff0000720c */ /* 0x000fe20003f26270 */
[----:B------:R-:W-:Y:S01]  /*2320*/  @!P2 IMAD.IADD R5, R5, 0x1, -R72 ;  /* 0x000000010505a824 */ /* 0x000fe200078e0a48 */
[----:B------:R-:W-:Y:S01]  /*2330*/  IABS R121, R4 ;  /* 0x0000000400797213 */ /* 0x000fe20000000000 */
[----:B------:R-:W-:-:S03]  /*2340*/  IMAD.HI.U32 R2, R74, R7, RZ ;  /* 0x000000074a027227 */ /* 0x000fc600078e00ff */
[C---:B------:R-:W-:Y:S01]  /*2350*/  ISETP.GT.U32.AND P2, PT, R72.reuse, R5, PT ;  /* 0x000000054800720c */ /* 0x040fe20003f44070 */
[----:B------:R-:W-:Y:S02]  /*2360*/  IMAD.MOV R2, RZ, RZ, -R2 ;  /* 0x000000ffff027224 */ /* 0x000fe400078e0a02 */
[----:B------:R-:W-:Y:S01]  /*2370*/  @!P6 IMAD.MOV R206, RZ, RZ, -R206 ;  /* 0x000000ffffcee224 */ /* 0x000fe200078e0ace */
[C---:B------:R-:W-:Y:S01]  /*2380*/  ISETP.GT.U32.AND P6, PT, R72.reuse, R214, PT ;  /* 0x000000d64800720c */ /* 0x040fe20003fc4070 */
[----:B------:R-:W-:Y:S02]  /*2390*/  IMAD R210, R72, R2, R7 ;  /* 0x0000000248d27224 */ /* 0x000fe400078e0207 */
[----:B------:R-:W-:Y:S02]  /*23a0*/  @!P4 IMAD.IADD R3, R3, 0x1, -R72 ;  /* 0x000000010303c824 */ /* 0x000fe400078e0a48 */
[----:B------:R-:W-:-:S04]  /*23b0*/  IMAD.HI.U32 R0, R74, R113, RZ ;  /* 0x000000714a007227 */ /* 0x000fc800078e00ff */
[--C-:B------:R-:W-:Y:S01]  /*23c0*/  @!P2 IMAD.IADD R5, R5, 0x1, -R72.reuse ;  /* 0x000000010505a824 */ /* 0x100fe200078e0a48 */
[----:B------:R-:W-:Y:S01]  /*23d0*/  ISETP.GT.U32.AND P2, PT, R72, R210, PT ;  /* 0x000000d24800720c */ /* 0x000fe20003f44070 */
[----:B------:R-:W-:Y:S02]  /*23e0*/  IMAD.MOV.U32 R10, RZ, RZ, R3 ;  /* 0x000000ffff0a7224 */ /* 0x000fe400078e0003 */
[----:B------:R-:W-:Y:S02]  /*23f0*/  @!P6 IMAD.IADD R214, R214, 0x1, -R72 ;  /* 0x00000001d6d6e824 */ /* 0x000fe400078e0a48 */
[----:B------:R-:W-:Y:S01]  /*2400*/  @!P5 IMAD.MOV R10, RZ, RZ, -R10 ;  /* 0x000000ffff0ad224 */ /* 0x000fe200078e0a0a */
[----:B------:R-:W-:Y:S01]  /*2410*/  ISETP.GE.AND P5, PT, R6, RZ, PT ;  /* 0x000000ff0600720c */ /* 0x000fe20003fa6270 */
[----:B------:R-:W-:Y:S01]  /*2420*/  IMAD.MOV R0, RZ, RZ, -R0 ;  /* 0x000000ffff007224 */ /* 0x000fe200078e0a00 */
[----:B------:R-:W-:Y:S01]  /*2430*/  ISETP.GT.U32.AND P6, PT, R72, R214, PT ;  /* 0x000000d64800720c */ /* 0x000fe20003fc4070 */
[----:B------:R-:W-:Y:S01]  /*2440*/  IMAD.HI.U32 R3, R74, R9, RZ ;  /* 0x000000094a037227 */ /* 0x000fe200078e00ff */
[----:B------:R1:W-:Y:S03]  /*2450*/  STL [R1+0x8c], R10 ;  /* 0x00008c0a01007387 */ /* 0x0003e60000100800 */
[----:B------:R-:W-:Y:S01]  /*2460*/  @!P2 IMAD.IADD R210, R210, 0x1, -R72 ;  /* 0x00000001d2d2a824 */ /* 0x000fe200078e0a48 */
[----:B------:R3:W-:Y:S01]  /*2470*/  STL [R1+0x314], R11 ;  /* 0x0003140b01007387 */ /* 0x0007e20000100800 */
[----:B------:R-:W-:-:S02]  /*2480*/  IMAD R113, R72, R0, R113 ;  /* 0x0000000048717224 */ /* 0x000fc400078e0271 */
[----:B------:R-:W-:Y:S01]  /*2490*/  IMAD.HI.U32 R0, R74, R115, RZ ;  /* 0x000000734a007227 */ /* 0x000fe200078e00ff */
[C---:B------:R-:W-:Y:S02]  /*24a0*/  ISETP.GT.U32.AND P2, PT, R72.reuse, R210, PT ;  /* 0x000000d24800720c */ /* 0x040fe40003f44070 */
[C---:B-1----:R-:W-:Y:S01]  /*24b0*/  LOP3.LUT R10, R73.reuse, 0x4c, RZ, 0xfc, !PT ;  /* 0x0000004c490a7812 */ /* 0x042fe200078efcff */
[----:B------:R-:W-:Y:S01]  /*24c0*/  IMAD.MOV R0, RZ, RZ, -R0 ;  /* 0x000000ffff007224 */ /* 0x000fe200078e0a00 */
[C---:B------:R-:W-:Y:S01]  /*24d0*/  ISETP.GT.U32.AND P4, PT, R72.reuse, R113, PT ;  /* 0x000000714800720c */ /* 0x040fe20003f84070 */
[----:B------:R-:W-:Y:S01]  /*24e0*/  IMAD.MOV R3, RZ, RZ, -R3 ;  /* 0x000000ffff037224 */ /* 0x000fe200078e0a03 */
[----:B------:R-:W-:Y:S01]  /*24f0*/  IABS R119, R10 ;  /* 0x0000000a00777213 */ /* 0x000fe20000000000 */
[----:B------:R-:W-:Y:S01]  /*2500*/  IMAD R115, R72, R0, R115 ;  /* 0x0000000048737224 */ /* 0x000fe200078e0273 */
[----:B------:R-:W-:Y:S01]  /*2510*/  LOP3.LUT R0, R73, 0x50, RZ, 0xfc, !PT ;  /* 0x0000005049007812 */ /* 0x000fe200078efcff */
[----:B------:R-:W-:Y:S01]  /*2520*/  @!P6 IMAD.IADD R214, R214, 0x1, -R72 ;  /* 0x00000001d6d6e824 */ /* 0x000fe200078e0a48 */
[----:B------:R1:W-:Y:S01]  /*2530*/  STL [R1+0x318], R10 ;  /* 0x0003180a01007387 */ /* 0x0003e20000100800 */
[----:B------:R-:W-:Y:S01]  /*2540*/  IMAD.HI.U32 R2, R74, R119, RZ ;  /* 0x000000774a027227 */ /* 0x000fe200078e00ff */
[----:B------:R-:W-:-:S02]  /*2550*/  ISETP.GE.AND P6, PT, R0, RZ, PT ;  /* 0x000000ff0000720c */ /* 0x000fc40003fc6270 */
[----:B------:R-:W-:Y:S01]  /*2560*/  IABS R7, R0 ;  /* 0x0000000000077213 */ /* 0x000fe20000000000 */
[----:B------:R-:W-:Y:S01]  /*2570*/  IMAD.MOV R2, RZ, RZ, -R2 ;  /* 0x000000ffff027224 */ /* 0x000fe200078e0a02 */
[----:B------:R4:W-:Y:S01]  /*2580*/  STL [R1+0x31c], R4 ;  /* 0x00031c0401007387 */ /* 0x0009e20000100800 */
[C---:B------:R-:W-:Y:S01]  /*2590*/  IMAD R3, R72.reuse, R3, R9 ;  /* 0x0000000348037224 */ /* 0x040fe200078e0209 */
[C---:B---3--:R-:W-:Y:S01]  /*25a0*/  LOP3.LUT R11, R73.reuse, 0x5c, RZ, 0xfc, !PT ;  /* 0x0000005c490b7812 */ /* 0x048fe200078efcff */
[----:B------:R-:W-:Y:S01]  /*25b0*/  IMAD.MOV.U32 R6, RZ, RZ, R5 ;  /* 0x000000ffff067224 */ /* 0x000fe200078e0005 */
[C---:B-1----:R-:W-:Y:S01]  /*25c0*/  LOP3.LUT R10, R73.reuse, 0x54, RZ, 0xfc, !PT ;  /* 0x00000054490a7812 */ /* 0x042fe200078efcff */
[----:B------:R-:W-:Y:S01]  /*25d0*/  IMAD R119, R72, R2, R119 ;  /* 0x0000000248777224 */ /* 0x000fe200078e0277 */
[----:B------:R-:W-:Y:S01]  /*25e0*/  LOP3.LUT R2, R73, 0x58, RZ, 0xfc, !PT ;  /* 0x0000005849027812 */ /* 0x000fe200078efcff */
[----:B------:R-:W-:Y:S01]  /*25f0*/  @!P2 IMAD.IADD R210, R210, 0x1, -R72 ;  /* 0x00000001d2d2a824 */ /* 0x000fe200078e0a48 */
[----:B------:R-:W-:Y:S01]  /*2600*/  IABS R123, R10 ;  /* 0x0000000a007b7213 */ /* 0x000fe20000000000 */
[----:B------:R-:W-:Y:S01]  /*2610*/  IMAD.HI.U32 R0, R74, R117, RZ ;  /* 0x000000754a007227 */ /* 0x000fe200078e00ff */
[----:B------:R-:W-:-:S03]  /*2620*/  IABS R127, R11 ;  /* 0x0000000b007f7213 */ /* 0x000fc60000000000 */
[----:B------:R-:W-:Y:S01]  /*2630*/  @!P1 IMAD.MOV R6, RZ, RZ, -R6 ;  /* 0x000000ffff069224 */ /* 0x000fe200078e0a06 */
[C---:B------:R-:W-:Y:S01]  /*2640*/  ISETP.GT.U32.AND P1, PT, R72.reuse, R3, PT ;  /* 0x000000034800720c */ /* 0x040fe20003f24070 */
[----:B------:R-:W-:Y:S01]  /*2650*/  @!P5 IMAD.MOV R210, RZ, RZ, -R210 ;  /* 0x000000ffffd2d224 */ /* 0x000fe200078e0ad2 */
[----:B------:R-:W-:Y:S01]  /*2660*/  ISETP.GT.U32.AND P5, PT, R72, R119, PT ;  /* 0x000000774800720c */ /* 0x000fe20003fa4070 */
[----:B------:R-:W-:Y:S01]  /*2670*/  IMAD.MOV R5, RZ, RZ, -R0 ;  /* 0x000000ffff057224 */ /* 0x000fe200078e0a00 */
[----:B------:R1:W-:Y:S01]  /*2680*/  STL [R1+0x90], R6 ;  /* 0x0000900601007387 */ /* 0x0003e20000100800 */
[----:B------:R-:W-:-:S03]  /*2690*/  IMAD.HI.U32 R0, R74, R7, RZ ;  /* 0x000000074a007227 */ /* 0x000fc600078e00ff */
[----:B------:R3:W-:Y:S01]  /*26a0*/  STL [R1+0x320], R10 ;  /* 0x0003200a01007387 */ /* 0x0007e20000100800 */
[----:B------:R-:W-:Y:S02]  /*26b0*/  IMAD.MOV R0, RZ, RZ, -R0 ;  /* 0x000000ffff007224 */ /* 0x000fe400078e0a00 */
[----:B----4-:R-:W-:-:S04]  /*26c0*/  IMAD.HI.U32 R4, R74, R121, RZ ;  /* 0x000000794a047227 */ /* 0x010fc800078e00ff */
[C---:B------:R-:W-:Y:S01]  /*26d0*/  IMAD R208, R72.reuse, R0, R7 ;  /* 0x0000000048d07224 */ /* 0x040fe200078e0207 */
[----:B------:R-:W-:Y:S01]  /*26e0*/  IABS R7, R2 ;  /* 0x0000000200077213 */ /* 0x000fe20000000000 */
[--C-:B------:R-:W-:Y:S01]  /*26f0*/  @!P1 IMAD.IADD R3, R3, 0x1, -R72.reuse ;  /* 0x0000000103039824 */ /* 0x100fe200078e0a48 */
[----:B------:R-:W-:Y:S01]  /*2700*/  LOP3.LUT R0, R73, 0x52, RZ, 0xfc, !PT ;  /* 0x0000005249007812 */ /* 0x000fe200078efcff */
[----:B------:R-:W-:Y:S01]  /*2710*/  @!P5 IMAD.IADD R119, R119, 0x1, -R72 ;  /* 0x000000017777d824 */ /* 0x000fe200078e0a48 */
[C---:B------:R-:W-:Y:S01]  /*2720*/  ISETP.GT.U32.AND P5, PT, R72.reuse, R208, PT ;  /* 0x000000d04800720c */ /* 0x040fe20003fa4070 */
[----:B------:R-:W-:Y:S01]  /*2730*/  IMAD.MOV R4, RZ, RZ, -R4 ;  /* 0x000000ffff047224 */ /* 0x000fe200078e0a04 */
[----:B------:R-:W-:Y:S01]  /*2740*/  ISETP.GT.U32.AND P1, PT, R72, R3, PT ;  /* 0x000000034800720c */ /* 0x000fe20003f24070 */
[----:B------:R-:W-:Y:S01]  /*2750*/  @!P4 IMAD.IADD R113, R113, 0x1, -R72 ;  /* 0x000000017171c824 */ /* 0x000fe200078e0a48 */
[----:B------:R-:W-:Y:S01]  /*2760*/  ISETP.GE.AND P4, PT, R8, RZ, PT ;  /* 0x000000ff0800720c */ /* 0x000fe20003f86270 */
[C---:B------:R-:W-:Y:S01]  /*2770*/  IMAD R121, R72.reuse, R4, R121 ;  /* 0x0000000448797224 */ /* 0x040fe200078e0279 */
[----:B------:R-:W-:Y:S01]  /*2780*/  LOP3.LUT R4, R73, 0x5a, RZ, 0xfc, !PT ;  /* 0x0000005a49047812 */ /* 0x000fe200078efcff */
[----:B------:R-:W-:Y:S01]  /*2790*/  IMAD R117, R72, R5, R117 ;  /* 0x0000000548757224 */ /* 0x000fe200078e0275 */
[----:B------:R-:W-:Y:S01]  /*27a0*/  IABS R5, R0 ;  /* 0x0000000000057213 */ /* 0x000fe20000000000 */
[----:B------:R-:W-:Y:S01]  /*27b0*/  @!P0 IMAD.MOV R214, RZ, RZ, -R214 ;  /* 0x000000ffffd68224 */ /* 0x000fe200078e0ad6 */
[----:B------:R-:W-:-:S02]  /*27c0*/  IABS R9, R4 ;  /* 0x0000000400097213 */ /* 0x000fc40000000000 */
[----:B------:R-:W-:Y:S01]  /*27d0*/  ISETP.GE.AND P2, PT, R0, RZ, PT ;  /* 0x000000ff0000720c */ /* 0x000fe20003f46270 */
[--C-:B------:R-:W-:Y:S01]  /*27e0*/  @!P5 IMAD.IADD R208, R208, 0x1, -R72.reuse ;  /* 0x00000001d0d0d824 */ /* 0x100fe200078e0a48 */
[----:B------:R-:W-:Y:S01]  /*27f0*/  LOP3.LUT R8, R73, 0x56, RZ, 0xfc, !PT ;  /* 0x0000005649087812 */ /* 0x000fe200078efcff */
[----:B------:R-:W-:Y:S01]  /*2800*/  @!P1 IMAD.IADD R3, R3, 0x1, -R72 ;  /* 0x0000000103039824 */ /* 0x000fe200078e0a48 */
[----:B------:R-:W-:Y:S01]  /*2810*/  ISETP.GE.AND P1, PT, R4, RZ, PT ;  /* 0x000000ff0400720c */ /* 0x000fe20003f26270 */
[----:B------:R-:W-:Y:S01]  /*2820*/  IMAD.HI.U32 R4, R74, R7, RZ ;  /* 0x000000074a047227 */ /* 0x000fe200078e00ff */
[C---:B------:R-:W-:Y:S01]  /*2830*/  ISETP.GT.U32.AND P5, PT, R72.reuse, R208, PT ;  /* 0x000000d04800720c */ /* 0x040fe20003fa4070 */
[----:B------:R4:W-:Y:S01]  /*2840*/  STL [R1+0x334], R8 ;  /* 0x0003340801007387 */ /* 0x0009e20000100800 */
[----:B------:R-:W-:Y:S01]  /*2850*/  IABS R125, R8 ;  /* 0x00000008007d7213 */ /* 0x000fe20000000000 */
[----:B-1----:R-:W-:Y:S01]  /*2860*/  IMAD.MOV.U32 R6, RZ, RZ, R3 ;  /* 0x000000ffff067224 */ /* 0x002fe200078e0003 */
[C---:B------:R-:W-:Y:S01]  /*2870*/  ISETP.GT.U32.AND P0, PT, R72.reuse, R115, PT ;  /* 0x000000734800720c */ /* 0x040fe20003f04070 */
[----:B------:R-:W-:Y:S01]  /*2880*/  IMAD.MOV R4, RZ, RZ, -R4 ;  /* 0x000000ffff047224 */ /* 0x000fe200078e0a04 */
[----:B---3--:R-:W-:Y:S01]  /*2890*/  LOP3.LUT R10, R73, 0x62, RZ, 0xfc, !PT ;  /* 0x00000062490a7812 */ /* 0x008fe200078efcff */
[----:B------:R-:W-:Y:S01]  /*28a0*/  @!P4 IMAD.MOV R6, RZ, RZ, -R6 ;  /* 0x000000ffff06c224 */ /* 0x000fe200078e0a06 */
[C---:B------:R-:W-:Y:S01]  /*28b0*/  ISETP.GT.U32.AND P4, PT, R72.reuse, R121, PT ;  /* 0x000000794800720c */ /* 0x040fe20003f84070 */
[----:B------:R-:W-:-:S02]  /*28c0*/  IMAD R202, R72, R4, R7 ;  /* 0x0000000448ca7224 */ /* 0x000fc400078e0207 */
[----:B------:R-:W-:Y:S01]  /*28d0*/  IMAD.HI.U32 R0, R74, R5, RZ ;  /* 0x000000054a007227 */ /* 0x000fe200078e00ff */
[----:B----4-:R-:W-:Y:S01]  /*28e0*/  LOP3.LUT R8, R73, 0x60, RZ, 0xfc, !PT ;  /* 0x0000006049087812 */ /* 0x010fe200078efcff */
[----:B------:R1:W-:Y:S02]  /*28f0*/  STL [R1+0x94], R6 ;  /* 0x0000940601007387 */ /* 0x0003e40000100800 */
[----:B------:R-:W-:Y:S01]  /*2900*/  @!P5 IMAD.IADD R208, R208, 0x1, -R72 ;  /* 0x00000001d0d0d824 */ /* 0x000fe200078e0a48 */
[C---:B------:R-:W-:Y:S01]  /*2910*/  ISETP.GT.U32.AND P5, PT, R72.reuse, R202, PT ;  /* 0x000000ca4800720c */ /* 0x040fe20003fa4070 */
[----:B------:R-:W-:Y:S01]  /*2920*/  IMAD.MOV R0, RZ, RZ, -R0 ;  /* 0x000000ffff007224 */ /* 0x000fe200078e0a00 */
[----:B------:R-:W-:Y:S01]  /*2930*/  IABS R7, R8 ;  /* 0x0000000800077213 */ /* 0x000fe20000000000 */
[----:B------:R-:W-:Y:S01]  /*2940*/  @!P6 IMAD.MOV R208, RZ, RZ, -R208 ;  /* 0x000000ffffd0e224 */ /* 0x000fe200078e0ad0 */
[----:B------:R3:W-:Y:S01]  /*2950*/  STL [R1+0x338], R11 ;  /* 0x0003380b01007387 */ /* 0x0007e20000100800 */
[----:B------:R-:W-:-:S02]  /*2960*/  IMAD R3, R72, R0, R5 ;  /* 0x0000000048037224 */ /* 0x000fc400078e0205 */
[----:B------:R-:W-:Y:S01]  /*2970*/  IMAD.HI.U32 R0, R74, R123, RZ ;  /* 0x0000007b4a007227 */ /* 0x000fe200078e00ff */
[----:B-1----:R-:W-:-:S03]  /*2980*/  LOP3.LUT R6, R73, 0x5e, RZ, 0xfc, !PT ;  /* 0x0000005e49067812 */ /* 0x002fc600078efcff */
[----:B------:R-:W-:Y:S01]  /*2990*/  @!P4 IMAD.IADD R121, R121, 0x1, -R72 ;  /* 0x000000017979c824 */ /* 0x000fe200078e0a48 */
[----:B------:R-:W-:Y:S01]  /*29a0*/  ISETP.GT.U32.AND P4, PT, R72, R3, PT ;  /* 0x000000034800720c */ /* 0x000fe20003f84070 */
[----:B------:R-:W-:Y:S01]  /*29b0*/  IMAD.MOV R0, RZ, RZ, -R0 ;  /* 0x000000ffff007224 */ /* 0x000fe200078e0a00 */
[----:B------:R1:W-:Y:S01]  /*29c0*/  STL [R1+0x33c], R6 ;  /* 0x00033c0601007387 */ /* 0x0003e20000100800 */
[----:B------:R-:W-:Y:S01]  /*29d0*/  @!P5 IMAD.IADD R202, R202, 0x1, -R72 ;  /* 0x00000001cacad824 */ /* 0x000fe200078e0a48 */
[----:B------:R-:W-:Y:S01]  /*29e0*/  IABS R129, R6 ;  /* 0x0000000600817213 */ /* 0x000fe20000000000 */
[----:B------:R-:W-:Y:S01]  /*29f0*/  IMAD R123, R72, R0, R123 ;  /* 0x00000000487b7224 */ /* 0x000fe200078e027b */
[----:B---3--:R-:W-:Y:S01]  /*2a00*/  LOP3.LUT R11, R73, 0x64, RZ, 0xfc, !PT ;  /* 0x00000064490b7812 */ /* 0x008fe200078efcff */
[----:B------:R-:W-:Y:S01]  /*2a10*/  IMAD.HI.U32 R5, R74, R9, RZ ;  /* 0x000000094a057227 */ /* 0x000fe200078e00ff */
[C---:B------:R-:W-:Y:S02]  /*2a20*/  ISETP.GT.U32.AND P5, PT, R72.reuse, R202, PT ;  /* 0x000000ca4800720c */ /* 0x040fe40003fa4070 */
[----:B------:R-:W-:Y:S01]  /*2a30*/  ISETP.GT.U32.AND P6, PT, R72, R123, PT ;  /* 0x0000007b4800720c */ /* 0x000fe20003fc4070 */
[----:B------:R-:W-:Y:S01]  /*2a40*/  IMAD.HI.U32 R4, R74, R7, RZ ;  /* 0x000000074a047227 */ /* 0x000fe200078e00ff */
[----:B------:R-:W-:Y:S01]  /*2a50*/  IABS R131, R11 ;  /* 0x0000000b00837213 */ /* 0x000fe20000000000 */
[----:B------:R-:W-:Y:S02]  /*2a60*/  STL [R1+0x340], R11 ;  /* 0x0003400b01007387 */ /* 0x000fe40000100800 */
[----:B------:R-:W-:-:S02]  /*2a70*/  IMAD.MOV R5, RZ, RZ, -R5 ;  /* 0x000000ffff057224 */ /* 0x000fc400078e0a05 */
[----:B------:R-:W-:Y:S02]  /*2a80*/  @!P4 IMAD.IADD R3, R3, 0x1, -R72 ;  /* 0x000000010303c824 */ /* 0x000fe400078e0a48 */
[----:B------:R-:W-:Y:S02]  /*2a90*/  IMAD.MOV R4, RZ, RZ, -R4 ;  /* 0x000000ffff047224 */ /* 0x000fe400078e0a04 */
[C---:B------:R-:W-:Y:S01]  /*2aa0*/  IMAD R5, R72.reuse, R5, R9 ;  /* 0x0000000548057224 */ /* 0x040fe200078e0209 */
[C---:B------:R-:W-:Y:S01]  /*2ab0*/  ISETP.GT.U32.AND P4, PT, R72.reuse, R3, PT ;  /* 0x000000034800720c */ /* 0x040fe20003f84070 */
[C---:B------:R-:W-:Y:S01]  /*2ac0*/  IMAD R200, R72.reuse, R4, R7 ;  /* 0x0000000448c87224 */ /* 0x040fe200078e0207 */
[----:B------:R-:W-:Y:S01]  /*2ad0*/  LOP3.LUT R4, R73, 0x68, RZ, 0xfc, !PT ;  /* 0x0000006849047812 */ /* 0x000fe200078efcff */
[--C-:B------:R-:W-:Y:S01]  /*2ae0*/  @!P0 IMAD.IADD R115, R115, 0x1, -R72.reuse ;  /* 0x0000000173738824 */ /* 0x100fe200078e0a48 */
[C---:B------:R-:W-:Y:S01]  /*2af0*/  ISETP.GT.U32.AND P0, PT, R72.reuse, R117, PT ;  /* 0x000000754800720c */ /* 0x040fe20003f04070 */
[--C-:B------:R-:W-:Y:S01]  /*2b00*/  @!P6 IMAD.IADD R123, R123, 0x1, -R72.reuse ;  /* 0x000000017b7be824 */ /* 0x100fe200078e0a48 */
[----:B------:R-:W-:Y:S01]  /*2b10*/  ISETP.GT.U32.AND P6, PT, R72, R5, PT ;  /* 0x000000054800720c */ /* 0x000fe20003fc4070 */
[----:B------:R-:W-:Y:S01]  /*2b20*/  @!P5 IMAD.IADD R202, R202, 0x1, -R72 ;  /* 0x00000001cacad824 */ /* 0x000fe200078e0a48 */
[----:B------:R-:W-:Y:S01]  /*2b30*/  ISETP.GT.U32.AND P5, PT, R72, R200, PT ;  /* 0x000000c84800720c */ /* 0x000fe20003fa4070 */
[----:B------:R-:W-:Y:S01]  /*2b40*/  IMAD.HI.U32 R0, R74, R127, RZ ;  /* 0x0000007f4a007227 */ /* 0x000fe200078e00ff */
[----:B------:R-:W-:-:S03]  /*2b50*/  IABS R9, R10 ;  /* 0x0000000a00097213 */ /* 0x000fc60000000000 */
[----:B------:R-:W-:Y:S02]  /*2b60*/  @!P4 IMAD.IADD R3, R3, 0x1, -R72 ;  /* 0x000000010303c824 */ /* 0x000fe400078e0a48 */
[----:B------:R-:W-:Y:S02]  /*2b70*/  IMAD.MOV R0, RZ, RZ, -R0 ;  /* 0x000000ffff007224 */ /* 0x000fe400078e0a00 */
[----:B------:R-:W-:Y:S01]  /*2b80*/  @!P0 IMAD.IADD R117, R117, 0x1, -R72 ;  /* 0x0000000175758824 */ /* 0x000fe200078e0a48 */
[----:B------:R-:W-:Y:S01]  /*2b90*/  ISETP.GE.AND P0, PT, R2, RZ, PT ;  /* 0x000000ff0200720c */ /* 0x000fe20003f06270 */
[----:B------:R-:W-:-:S04]  /*2ba0*/  IMAD.HI.U32 R2, R74, R125, RZ ;  /* 0x0000007d4a027227 */ /* 0x000fc800078e00ff */
[----:B------:R-:W-:Y:S01]  /*2bb0*/  IMAD.MOV.U32 R12, RZ, RZ, R3 ;  /* 0x000000ffff0c7224 */ /* 0x000fe200078e0003 */
[----:B------:R-:W-:Y:S01]  /*2bc0*/  IABS R3, R4 ;  /* 0x0000000400037213 */ /* 0x000fe20000000000 */
[--C-:B------:R-:W-:Y:S02]  /*2bd0*/  @!P6 IMAD.IADD R5, R5, 0x1, -R72.reuse ;  /* 0x000000010505e824 */ /* 0x100fe400078e0a48 */
[----:B------:R-:W-:Y:S02]  /*2be0*/  @!P5 IMAD.IADD R200, R200, 0x1, -R72 ;  /* 0x00000001c8c8d824 */ /* 0x000fe400078e0a48 */
[----:B------:R-:W-:Y:S01]  /*2bf0*/  IMAD.MOV R2, RZ, RZ, -R2 ;  /* 0x000000ffff027224 */ /* 0x000fe200078e0a02 */
[C---:B------:R-:W-:Y:S01]  /*2c00*/  ISETP.GT.U32.AND P6, PT, R72.reuse, R5, PT ;  /* 0x000000054800720c */ /* 0x040fe20003fc4070 */
[C---:B------:R-:W-:Y:S01]  /*2c10*/  IMAD R127, R72.reuse, R0, R127 ;  /* 0x00000000487f7224 */ /* 0x040fe200078e027f */
[----:B------:R-:W-:Y:S01]  /*2c20*/  ISETP.GT.U32.AND P5, PT, R72, R200, PT ;  /* 0x000000c84800720c */ /* 0x000fe20003fa4070 */
[----:B-1----:R-:W-:-:S04]  /*2c30*/  IMAD.HI.U32 R6, R74, R9, RZ ;  /* 0x000000094a067227 */ /* 0x002fc800078e00ff */
[----:B------:R-:W-:-:S04]  /*2c40*/  IMAD.HI.U32 R0, R74, R3, RZ ;  /* 0x000000034a007227 */ /* 0x000fc800078e00ff */
[C---:B------:R-:W-:Y:S02]  /*2c50*/  IMAD R125, R72.reuse, R2, R125 ;  /* 0x00000002487d7224 */ /* 0x040fe400078e027d */
[----:B------:R-:W-:Y:S02]  /*2c60*/  IMAD.MOV R6, RZ, RZ, -R6 ;  /* 0x000000ffff067224 */ /* 0x000fe400078e0a06 */
[----:B------:R-:W-:Y:S01]  /*2c70*/  IMAD.MOV R194, RZ, RZ, -R0 ;  /* 0x000000ffffc27224 */ /* 0x000fe200078e0a00 */
[C---:B------:R-:W-:Y:S01]  /*2c80*/  ISETP.GT.U32.AND P4, PT, R72.reuse, R125, PT ;  /* 0x0000007d4800720c */ /* 0x040fe20003f84070 */
[C---:B------:R-:W-:Y:S01]  /*2c90*/  IMAD R7, R72.reuse, R6, R9 ;  /* 0x0000000648077224 */ /* 0x040fe200078e0209 */
[----:B------:R-:W-:Y:S01]  /*2ca0*/  LOP3.LUT R6, R73, 0x6a, RZ, 0xfc, !PT ;  /* 0x0000006a49067812 */ /* 0x000fe200078efcff */
[C---:B------:R-:W-:Y:S02]  /*2cb0*/  IMAD R194, R72.reuse, R194, R3 ;  /* 0x000000c248c27224 */ /* 0x040fe400078e0203 */
[--C-:B------:R-:W-:Y:S01]  /*2cc0*/  @!P6 IMAD.IADD R5, R5, 0x1, -R72.reuse ;  /* 0x000000010505e824 */ /* 0x100fe200078e0a48 */
[----:B------:R-:W-:Y:S01]  /*2cd0*/  ISETP.GT.U32.AND P6, PT, R72, R7, PT ;  /* 0x000000074800720c */ /* 0x000fe20003fc4070 */
[----:B------:R-:W-:Y:S01]  /*2ce0*/  @!P5 IMAD.IADD R200, R200, 0x1, -R72 ;  /* 0x00000001c8c8d824 */ /* 0x000fe200078e0a48 */
[----:B------:R-:W-:Y:S01]  /*2cf0*/  ISETP.GT.U32.AND P5, PT, R72, R194, PT ;  /* 0x000000c24800720c */ /* 0x000fe20003fa4070 */
[----:B------:R-:W-:Y:S01]  /*2d00*/  IMAD.HI.U32 R0, R74, R131, RZ ;  /* 0x000000834a007227 */ /* 0x000fe200078e00ff */
[----:B------:R-:W-:-:S03]  /*2d10*/  IABS R9, R6 ;  /* 0x0000000600097213 */ /* 0x000fc60000000000 */
[----:B------:R-:W-:Y:S01]  /*2d20*/  @!P4 IMAD.IADD R125, R125, 0x1, -R72 ;  /* 0x000000017d7dc824 */ /* 0x000fe200078e0a48 */
[----:B------:R-:W-:Y:S01]  /*2d30*/  ISETP.GE.AND P4, PT, R8, RZ, PT ;  /* 0x000000ff0800720c */ /* 0x000fe20003f86270 */
[----:B------:R-:W-:-:S04]  /*2d40*/  IMAD.HI.U32 R2, R74, R129, RZ ;  /* 0x000000814a027227 */ /* 0x000fc800078e00ff */
[----:B------:R-:W-:Y:S02]  /*2d50*/  IMAD.MOV R0, RZ, RZ, -R0 ;  /* 0x000000ffff007224 */ /* 0x000fe400078e0a00 */
[----:B------:R-:W-:Y:S01]  /*2d60*/  IMAD.MOV.U32 R8, RZ, RZ, R5 ;  /* 0x000000ffff087224 */ /* 0x000fe200078e0005 */
[----:B------:R-:W-:Y:S01]  /*2d70*/  LOP3.LUT R5, R73, 0x6c, RZ, 0xfc, !PT ;  /* 0x0000006c49057812 */ /* 0x000fe200078efcff */
[--C-:B------:R-:W-:Y:S01]  /*2d80*/  @!P6 IMAD.IADD R7, R7, 0x1, -R72.reuse ;  /* 0x000000010707e824 */ /* 0x100fe200078e0a48 */
[----:B------:R-:W-:Y:S01]  /*2d90*/  ISETP.GE.AND P6, PT, R6, RZ, PT ;  /* 0x000000ff0600720c */ /* 0x000fe20003fc6270 */
[----:B------:R-:W-:Y:S01]  /*2da0*/  @!P5 IMAD.IADD R194, R194, 0x1, -R72 ;  /* 0x00000001c2c2d824 */ /* 0x000fe200078e0a48 */
[----:B------:R-:W-:Y:S01]  /*2db0*/  IABS R135, R5 ;  /* 0x0000000500877213 */ /* 0x000fe20000000000 */
[----:B------:R-:W-:Y:S02]  /*2dc0*/  IMAD.MOV R2, RZ, RZ, -R2 ;  /* 0x000000ffff027224 */ /* 0x000fe400078e0a02 */
[----:B------:R-:W-:Y:S01]  /*2dd0*/  @!P2 IMAD.MOV R12, RZ, RZ, -R12 ;  /* 0x000000ffff0ca224 */ /* 0x000fe200078e0a0c */
[C---:B------:R-:W-:Y:S01]  /*2de0*/  ISETP.GT.U32.AND P5, PT, R72.reuse, R194, PT ;  /* 0x000000c24800720c */ /* 0x040fe20003fa4070 */
[----:B------:R-:W-:Y:S01]  /*2df0*/  @!P1 IMAD.MOV R8, RZ, RZ, -R8 ;  /* 0x000000ffff089224 */ /* 0x000fe200078e0a08 */
[C---:B------:R-:W-:Y:S01]  /*2e00*/  ISETP.GT.U32.AND P1, PT, R72.reuse, R7, PT ;  /* 0x000000074800720c */ /* 0x040fe20003f24070 */
[C---:B------:R-:W-:Y:S01]  /*2e10*/  IMAD R131, R72.reuse, R0, R131 ;  /* 0x0000000048837224 */ /* 0x040fe200078e0283 */
[----:B------:R1:W-:Y:S01]  /*2e20*/  STL [R1+0x98], R12 ;  /* 0x0000980c01007387 */ /* 0x0003e20000100800 */
[C---:B------:R-:W-:Y:S01]  /*2e30*/  IMAD R129, R72.reuse, R2, R129 ;  /* 0x0000000248817224 */ /* 0x040fe200078e0281 */
[----:B------:R-:W-:Y:S01]  /*2e40*/  ISETP.GT.U32.AND P2, PT, R72, R127, PT ;  /* 0x0000007f4800720c */ /* 0x000fe20003f44070 */
[----:B------:R-:W-:Y:S01]  /*2e50*/  IMAD.HI.U32 R2, R74, R9, RZ ;  /* 0x000000094a027227 */ /* 0x000fe200078e00ff */
[----:B------:R3:W-:Y:S01]  /*2e60*/  STL [R1+0xac], R8 ;  /* 0x0000ac0801007387 */ /* 0x0007e20000100800 */
[----:B------:R-:W-:-:S02]  /*2e70*/  LOP3.LUT R0, R73, 0x70, RZ, 0xfc, !PT ;  /* 0x0000007049007812 */ /* 0x000fc400078efcff */
[----:B------:R-:W-:Y:S01]  /*2e80*/  @!P4 IMAD.MOV R200, RZ, RZ, -R200 ;  /* 0x000000ffffc8c224 */ /* 0x000fe200078e0ac8 */
[----:B------:R-:W-:Y:S01]  /*2e90*/  ISETP.GT.U32.AND P4, PT, R72, R131, PT ;  /* 0x000000834800720c */ /* 0x000fe20003f84070 */
[----:B------:R-:W-:Y:S01]  /*2ea0*/  IMAD.MOV R2, RZ, RZ, -R2 ;  /* 0x000000ffff027224 */ /* 0x000fe200078e0a02 */
[----:B-1----:R-:W-:Y:S01]  /*2eb0*/  LOP3.LUT R12, R73, 0xcc, RZ, 0xfc, !PT ;  /* 0x000000cc490c7812 */ /* 0x002fe200078efcff */
[--C-:B------:R-:W-:Y:S01]  /*2ec0*/  @!P1 IMAD.IADD R7, R7, 0x1, -R72.reuse ;  /* 0x0000000107079824 */ /* 0x100fe200078e0a48 */
[----:B------:R-:W-:Y:S01]  /*2ed0*/  ISETP.GE.AND P1, PT, R0, RZ, PT ;  /* 0x000000ff0000720c */ /* 0x000fe20003f26270 */
[----:B------:R-:W-:Y:S01]  /*2ee0*/  IMAD R3, R72, R2, R9 ;  /* 0x0000000248037224 */ /* 0x000fe200078e0209 */
[C---:B---3--:R-:W-:Y:S01]  /*2ef0*/  LOP3.LUT R8, R73.reuse, 0x66, RZ, 0xfc, !PT ;  /* 0x0000006649087812 */ /* 0x048fe200078efcff */
[----:B------:R-:W-:Y:S01]  /*2f00*/  @!P5 IMAD.IADD R194, R194, 0x1, -R72 ;  /* 0x00000001c2c2d824 */ /* 0x000fe200078e0a48 */
[----:B------:R-:W-:Y:S01]  /*2f10*/  LOP3.LUT R2, R73, 0x72, RZ, 0xfc, !PT ;  /* 0x0000007249027812 */ /* 0x000fe200078efcff */
[----:B------:R-:W-:Y:S01]  /*2f20*/  @!P0 IMAD.MOV R202, RZ, RZ, -R202 ;  /* 0x000000ffffca8224 */ /* 0x000fe200078e0aca */
[----:B------:R-:W-:Y:S01]  /*2f30*/  IABS R133, R8 ;  /* 0x0000000800857213 */ /* 0x000fe20000000000 */
[--C-:B------:R-:W-:Y:S01]  /*2f40*/  @!P2 IMAD.IADD R127, R127, 0x1, -R72.reuse ;  /* 0x000000017f7fa824 */ /* 0x100fe200078e0a48 */
[----:B------:R-:W-:Y:S01]  /*2f50*/  IABS R9, R0 ;  /* 0x0000000000097213 */ /* 0x000fe20000000000 */
[----:B------:R-:W-:Y:S01]  /*2f60*/  @!P4 IMAD.IADD R131, R131, 0x1, -R72 ;  /* 0x000000018383c824 */ /* 0x000fe200078e0a48 */
[----:B------:R-:W-:Y:S01]  /*2f70*/  ISETP.GT.U32.AND P5, PT, R72, R3, PT ;  /* 0x000000034800720c */ /* 0x000fe20003fa4070 */
[----:B------:R-:W-:Y:S01]  /*2f80*/  IMAD.HI.U32 R0, R74, R133, RZ ;  /* 0x000000854a007227 */ /* 0x000fe200078e00ff */
[----:B------:R-:W-:Y:S01]  /*2f90*/  ISETP.GE.AND P4, PT, R2, RZ, PT ;  /* 0x000000ff0200720c */ /* 0x000fe20003f86270 */
[----:B------:R-:W-:Y:S01]  /*2fa0*/  STL [R1+0x354], R8 ;  /* 0x0003540801007387 */ /* 0x000fe20000100800 */
[----:B------:R-:W-:Y:S01]  /*2fb0*/  IABS R11, R2 ;  /* 0x00000002000b7213 */ /* 0x000fe20000000000 */
[----:B------:R-:W-:Y:S01]  /*2fc0*/  IMAD.MOV R2, RZ, RZ, -R0 ;  /* 0x000000ffff027224 */ /* 0x000fe200078e0a00 */
[----:B------:R-:W-:Y:S01]  /*2fd0*/  ISETP.GT.U32.AND P0, PT, R72, R129, PT ;  /* 0x000000814800720c */ /* 0x000fe20003f04070 */
[----:B------:R-:W-:Y:S01]  /*2fe0*/  IMAD.HI.U32 R0, R74, R135, RZ ;  /* 0x000000874a007227 */ /* 0x000fe200078e00ff */
[----:B------:R-:W-:Y:S01]  /*2ff0*/  ISETP.GE.AND P2, PT, R10, RZ, PT ;  /* 0x000000ff0a00720c */ /* 0x000fe20003f46270 */
[----:B------:R1:W-:Y:S01]  /*3000*/  STL [R1+0x358], R5 ;  /* 0x0003580501007387 */ /* 0x0003e20000100800 */
[----:B------:R-:W-:Y:S01]  /*3010*/  LOP3.LUT R10, R73, 0x76, RZ, 0xfc, !PT ;  /* 0x00000076490a7812 */ /* 0x000fe200078efcff */
[----:B------:R-:W-:-:S02]  /*3020*/  IMAD R133, R72, R2, R133 ;  /* 0x0000000248857224 */ /* 0x000fc400078e0285 */
[----:B------:R-:W-:Y:S01]  /*3030*/  @!P5 IMAD.IADD R3, R3, 0x1, -R72 ;  /* 0x000000010303d824 */ /* 0x000fe200078e0a48 */
[----:B------:R-:W-:Y:S01]  /*3040*/  IABS R139, R10 ;  /* 0x0000000a008b7213 */ /* 0x000fe20000000000 */
[----:B------:R-:W-:Y:S01]  /*3050*/  IMAD.MOV.U32 R6, RZ, RZ, R7 ;  /* 0x000000ffff067224 */ /* 0x000fe200078e0007 */
[----:B------:R-:W-:Y:S01]  /*3060*/  ISETP.GT.U32.AND P5, PT, R72, R133, PT ;  /* 0x000000854800720c */ /* 0x000fe20003fa4070 */
[----:B------:R-:W-:Y:S01]  /*3070*/  IMAD.MOV R0, RZ, RZ, -R0 ;  /* 0x000000ffff007224 */ /* 0x000fe200078e0a00 */
[----:B------:R-:W-:Y:S01]  /*3080*/  LOP3.LUT R7, R73, 0x74, RZ, 0xfc, !PT ;  /* 0x0000007449077812 */ /* 0x000fe200078efcff */
[----:B------:R-:W-:Y:S01]  /*3090*/  @!P0 IMAD.IADD R129, R129, 0x1, -R72 ;  /* 0x0000000181818824 */ /* 0x000fe200078e0a48 */
[----:B------:R-:W-:Y:S01]  /*30a0*/  ISETP.GE.AND P0, PT, R4, RZ, PT ;  /* 0x000000ff0400720c */ /* 0x000fe20003f06270 */
[----:B------:R-:W-:Y:S01]  /*30b0*/  @!P2 IMAD.MOV R6, RZ, RZ, -R6 ;  /* 0x000000ffff06a224 */ /* 0x000fe200078e0a06 */
[C---:B------:R-:W-:Y:S01]  /*30c0*/  LOP3.LUT R4, R73.reuse, 0x6e, RZ, 0xfc, !PT ;  /* 0x0000006e49047812 */ /* 0x040fe200078efcff */
[C---:B------:R-:W-:Y:S01]  /*30d0*/  IMAD R135, R72.reuse, R0, R135 ;  /* 0x0000000048877224 */ /* 0x040fe200078e0287 */
[----:B------:R-:W-:Y:S01]  /*30e0*/  ISETP.GT.U32.AND P2, PT, R72, R3, PT ;  /* 0x000000034800720c */ /* 0x000fe20003f44070 */
[----:B-1----:R-:W-:Y:S01]  /*30f0*/  IMAD.HI.U32 R5, R74, R11, RZ ;  /* 0x0000000b4a057227 */ /* 0x002fe200078e00ff */
[----:B------:R-:W-:Y:S01]  /*3100*/  IABS R137, R4 ;  /* 0x0000000400897213 */ /* 0x000fe20000000000 */
[----:B------:R1:W-:Y:S01]  /*3110*/  STL [R1+0x664], R4 ;  /* 0x0006640401007387 */ /* 0x0003e20000100800 */
[----:B------:R-:W-:Y:S01]  /*3120*/  LOP3.LUT R0, R73, 0x78, RZ, 0xfc, !PT ;  /* 0x0000007849007812 */ /* 0x000fe200078efcff */
[----:B------:R-:W-:Y:S01]  /*3130*/  @!P5 IMAD.IADD R133, R133, 0x1, -R72 ;  /* 0x000000018585d824 */ /* 0x000fe200078e0a48 */
[----:B------:R-:W-:Y:S01]  /*3140*/  ISETP.GT.U32.AND P5, PT, R72, R135, PT ;  /* 0x000000874800720c */ /* 0x000fe20003fa4070 */
[----:B------:R-:W-:Y:S01]  /*3150*/  IMAD.HI.U32 R2, R74, R137, RZ ;  /* 0x000000894a027227 */ /* 0x000fe200078e00ff */
[----:B------:R-:W-:Y:S01]  /*3160*/  IABS R187, R0 ;  /* 0x0000000000bb7213 */ /* 0x000fe20000000000 */
[----:B------:R3:W-:Y:S02]  /*3170*/  STL [R1+0xb0], R6 ;  /* 0x0000b00601007387 */ /* 0x0007e40000100800 */
[----:B------:R-:W-:-:S02]  /*3180*/  IMAD.MOV R2, RZ, RZ, -R2 ;  /* 0x000000ffff027224 */ /* 0x000fc400078e0a02 */
[----:B-1----:R-:W-:Y:S01]  /*3190*/  IMAD.HI.U32 R4, R74, R9, RZ ;  /* 0x000000094a047227 */ /* 0x002fe200078e00ff */
[----:B------:R1:W-:Y:S03]  /*31a0*/  STL [R1+0x67c], R7 ;  /* 0x00067c0701007387 */ /* 0x0003e60000100800 */
[----:B------:R-:W-:Y:S01]  /*31b0*/  IMAD.MOV R4, RZ, RZ, -R4 ;  /* 0x000000ffff047224 */ /* 0x000fe200078e0a04 */
[----:B------:R4:W-:Y:S01]  /*31c0*/  STL [R1+0x680], R10 ;  /* 0x0006800a01007387 */ /* 0x0009e20000100800 */
[--C-:B------:R-:W-:Y:S01]  /*31d0*/  @!P2 IMAD.IADD R3, R3, 0x1, -R72.reuse ;  /* 0x000000010303a824 */ /* 0x100fe200078e0a48 */
[C---:B---3--:R-:W-:Y:S01]  /*31e0*/  LOP3.LUT R6, R73.reuse, 0x7c, RZ, 0xfc, !PT ;  /* 0x0000007c49067812 */ /* 0x048fe200078efcff */
[----:B------:R-:W-:Y:S01]  /*31f0*/  IMAD R192, R72, R4, R9 ;  /* 0x0000000448c07224 */ /* 0x000fe200078e0209 */
[----:B------:R-:W-:Y:S01]  /*3200*/  ISETP.GE.AND P2, PT, R0, RZ, PT ;  /* 0x000000ff0000720c */ /* 0x000fe20003f46270 */
[C---:B------:R-:W-:Y:S01]  /*3210*/  IMAD R137, R72.reuse, R2, R137 ;  /* 0x0000000248897224 */ /* 0x040fe200078e0289 */
[----:B------:R-:W-:Y:S01]  /*3220*/  LOP3.LUT R2, R73, 0x7a, RZ, 0xfc, !PT ;  /* 0x0000007a49027812 */ /* 0x000fe200078efcff */
[----:B------:R-:W-:Y:S01]  /*3230*/  IMAD.MOV.U32 R8, RZ, RZ, R3 ;  /* 0x000000ffff087224 */ /* 0x000fe200078e0003 */
[----:B------:R-:W-:Y:S01]  /*3240*/  STL [R1+0x694], R6 ;  /* 0x0006940601007387 */ /* 0x000fe20000100800 */
[----:B------:R-:W-:Y:S01]  /*3250*/  @!P5 IMAD.IADD R135, R135, 0x1, -R72 ;  /* 0x000000018787d824 */ /* 0x000fe200078e0a48 */
[C---:B------:R-:W-:Y:S01]  /*3260*/  ISETP.GT.U32.AND P5, PT, R72.reuse, R192, PT ;  /* 0x000000c04800720c */ /* 0x040fe20003fa4070 */
[----:B------:R-:W-:Y:S01]  /*3270*/  @!P6 IMAD.MOV R8, RZ, RZ, -R8 ;  /* 0x000000ffff08e224 */ /* 0x000fe200078e0a08 */
[----:B------:R-:W-:Y:S01]  /*3280*/  ISETP.GT.U32.AND P6, PT, R72, R137, PT ;  /* 0x000000894800720c */ /* 0x000fe20003fc4070 */
[----:B------:R-:W-:Y:S01]  /*3290*/  IMAD.MOV R5, RZ, RZ, -R5 ;  /* 0x000000ffff057224 */ /* 0x000fe200078e0a05 */
[----:B------:R-:W-:Y:S01]  /*32a0*/  IABS R9, R2 ;  /* 0x0000000200097213 */ /* 0x000fe20000000000 */
[----:B------:R-:W-:Y:S01]  /*32b0*/  IMAD.HI.U32 R3, R74, R187, RZ ;  /* 0x000000bb4a037227 */ /* 0x000fe200078e00ff */
[----:B-1----:R-:W-:Y:S01]  /*32c0*/  IABS R7, R7 ;  /* 0x0000000700077213 */ /* 0x002fe20000000000 */
[----:B------:R1:W-:Y:S01]  /*32d0*/  STL [R1+0xb4], R8 ;  /* 0x0000b40801007387 */ /* 0x0003e20000100800 */
[----:B----4-:R-:W-:Y:S01]  /*32e0*/  LOP3.LUT R10, R73, 0x7e, RZ, 0xfc, !PT ;  /* 0x0000007e490a7812 */ /* 0x010fe200078efcff */
[----:B------:R-:W-:Y:S01]  /*32f0*/  IMAD R5, R72, R5, R11 ;  /* 0x0000000548057224 */ /* 0x000fe200078e020b */
[----:B------:R-:W-:Y:S01]  /*3300*/  IABS R11, R6 ;  /* 0x00000006000b7213 */ /* 0x000fe20000000000 */
[----:B------:R-:W-:Y:S01]  /*3310*/  IMAD.HI.U32 R4, R74, R9, RZ ;  /* 0x000000094a047227 */ /* 0x000fe200078e00ff */
[----:B------:R-:W-:Y:S01]  /*3320*/  IABS R141, R10 ;  /* 0x0000000a008d7213 */ /* 0x000fe20000000000 */
[----:B------:R3:W-:Y:S02]  /*3330*/  STL [R1+0x698], R10 ;  /* 0x0006980a01007387 */ /* 0x0007e40000100800 */
[----:B------:R-:W-:-:S02]  /*3340*/  @!P5 IMAD.IADD R192, R192, 0x1, -R72 ;  /* 0x00000001c0c0d824 */ /* 0x000fc400078e0a48 */
[----:B------:R-:W-:Y:S01]  /*3350*/  @!P6 IMAD.IADD R137, R137, 0x1, -R72 ;  /* 0x000000018989e824 */ /* 0x000fe200078e0a48 */
[C---:B------:R-:W-:Y:S01]  /*3360*/  ISETP.GT.U32.AND P6, PT, R72.reuse, R5, PT ;  /* 0x000000054800720c */ /* 0x040fe20003fc4070 */
[----:B------:R-:W-:Y:S01]  /*3370*/  IMAD.MOV R3, RZ, RZ, -R3 ;  /* 0x000000ffff037224 */ /* 0x000fe200078e0a03 */
[----:B------:R-:W-:Y:S01]  /*3380*/  ISETP.GT.U32.AND P5, PT, R72, R192, PT ;  /* 0x000000c04800720c */ /* 0x000fe20003fa4070 */
[----:B------:R-:W-:Y:S01]  /*3390*/  IMAD.MOV R4, RZ, RZ, -R4 ;  /* 0x000000ffff047224 */ /* 0x000fe200078e0a04 */
[C---:B-1----:R-:W-:Y:S01]  /*33a0*/  LOP3.LUT R8, R73.reuse, 0x82, RZ, 0xfc, !PT ;  /* 0x0000008249087812 */ /* 0x042fe200078efcff */
[----:B------:R-:W-:Y:S01]  /*33b0*/  IMAD.HI.U32 R6, R74, R11, RZ ;  /* 0x0000000b4a067227 */ /* 0x000fe200078e00ff */
[----:B---3--:R-:W-:-:S03]  /*33c0*/  LOP3.LUT R10, R73, 0x8c, RZ, 0xfc, !PT ;  /* 0x0000008c490a7812 */ /* 0x008fc600078efcff */
[C---:B------:R-:W-:Y:S02]  /*33d0*/  IMAD R187, R72.reuse, R3, R187 ;  /* 0x0000000348bb7224 */ /* 0x040fe400078e02bb */
[----:B------:R-:W-:Y:S02]  /*33e0*/  IMAD R3, R72, R4, R9 ;  /* 0x0000000448037224 */ /* 0x000fe400078e0209 */
[--C-:B------:R-:W-:Y:S02]  /*33f0*/  @!P6 IMAD.IADD R5, R5, 0x1, -R72.reuse ;  /* 0x000000010505e824 */ /* 0x100fe400078e0a48 */
[----:B------:R-:W-:Y:S01]  /*3400*/  @!P5 IMAD.IADD R192, R192, 0x1, -R72 ;  /* 0x00000001c0c0d824 */ /* 0x000fe200078e0a48 */
[----:B------:R-:W-:Y:S01]  /*3410*/  ISETP.GT.U32.AND P5, PT, R72, R187, PT ;  /* 0x000000bb4800720c */ /* 0x000fe20003fa4070 */
[----:B------:R-:W-:Y:S01]  /*3420*/  IMAD.HI.U32 R0, R74, R7, RZ ;  /* 0x000000074a007227 */ /* 0x000fe200078e00ff */
[----:B------:R-:W-:-:S03]  /*3430*/  ISETP.GT.U32.AND P6, PT, R72, R5, PT ;  /* 0x000000054800720c */ /* 0x000fc60003fc4070 */
[----:B------:R-:W-:Y:S02]  /*3440*/  IMAD.MOV R6, RZ, RZ, -R6 ;  /* 0x000000ffff067224 */ /* 0x000fe400078e0a06 */
[----:B------:R-:W-:Y:S01]  /*3450*/  @!P1 IMAD.MOV R192, RZ, RZ, -R192 ;  /* 0x000000ffffc09224 */ /* 0x000fe200078e0ac0 */
[----:B------:R-:W-:Y:S01]  /*3460*/  ISETP.GT.U32.AND P1, PT, R72, R3, PT ;  /* 0x000000034800720c */ /* 0x000fe20003f24070 */
[----:B------:R-:W-:Y:S01]  /*3470*/  @!P0 IMAD.MOV R194, RZ, RZ, -R194 ;  /* 0x000000ffffc28224 */ /* 0x000fe200078e0ac2 */
[----:B------:R-:W-:Y:S01]  /*3480*/  ISETP.GE.AND P0, PT, R2, RZ, PT ;  /* 0x000000ff0200720c */ /* 0x000fe20003f06270 */
[----:B------:R-:W-:Y:S02]  /*3490*/  IMAD.MOV R0, RZ, RZ, -R0 ;  /* 0x000000ffff007224 */ /* 0x000fe400078e0a00 */
[----:B------:R-:W-:Y:S01]  /*34a0*/  IMAD R138, R72, R6, R11 ;  /* 0x00000006488a7224 */ /* 0x000fe200078e020b */
[C---:B------:R-:W-:Y:S01]  /*34b0*/  LOP3.LUT R6, R73.reuse, 0x80, RZ, 0xfc, !PT ;  /* 0x0000008049067812 */ /* 0x040fe200078efcff */
[----:B------:R-:W-:Y:S01]  /*34c0*/  IMAD.HI.U32 R2, R74, R139, RZ ;  /* 0x0000008b4a027227 */ /* 0x000fe200078e00ff */
[----:B------:R-:W-:-:S02]  /*34d0*/  LOP3.LUT R11, R73, 0x86, RZ, 0xfc, !PT ;  /* 0x00000086490b7812 */ /* 0x000fc400078efcff */
[----:B------:R-:W-:Y:S01]  /*34e0*/  IABS R185, R6 ;  /* 0x0000000600b97213 */ /* 0x000fe20000000000 */
[C---:B------:R-:W-:Y:S01]  /*34f0*/  IMAD R136, R72.reuse, R0, R7 ;  /* 0x0000000048887224 */ /* 0x040fe200078e0207 */
[----:B------:R-:W-:Y:S01]  /*3500*/  IABS R7, R8 ;  /* 0x0000000800077213 */ /* 0x000fe20000000000 */
[----:B------:R-:W-:Y:S01]  /*3510*/  IMAD.MOV R2, RZ, RZ, -R2 ;  /* 0x000000ffff027224 */ /* 0x000fe200078e0a02 */
[----:B------:R-:W-:Y:S01]  /*3520*/  IABS R143, R11 ;  /* 0x0000000b008f7213 */ /* 0x000fe20000000000 */
[----:B------:R-:W-:Y:S01]  /*3530*/  @!P6 IMAD.IADD R5, R5, 0x1, -R72 ;  /* 0x000000010505e824 */ /* 0x000fe200078e0a48 */
[C---:B------:R-:W-:Y:S01]  /*3540*/  ISETP.GT.U32.AND P6, PT, R72.reuse, R136, PT ;  /* 0x000000884800720c */ /* 0x040fe20003fc4070 */
[----:B------:R-:W-:Y:S02]  /*3550*/  IMAD R139, R72, R2, R139 ;  /* 0x00000002488b7224 */ /* 0x000fe400078e028b */
[----:B------:R-:W-:-:S04]  /*3560*/  IMAD.HI.U32 R2, R74, R185, RZ ;  /* 0x000000b94a027227 */ /* 0x000fc800078e00ff */
[----:B------:R-:W-:Y:S02]  /*3570*/  @!P1 IMAD.IADD R3, R3, 0x1, -R72 ;  /* 0x0000000103039824 */ /* 0x000fe400078e0a48 */
[----:B------:R-:W-:Y:S02]  /*3580*/  IMAD.MOV R2, RZ, RZ, -R2 ;  /* 0x000000ffff027224 */ /* 0x000fe400078e0a02 */
[----:B------:R-:W-:Y:S01]  /*3590*/  IMAD.HI.U32 R4, R74, R7, RZ ;  /* 0x000000074a047227 */ /* 0x000fe200078e00ff */
[----:B------:R-:W-:-:S03]  /*35a0*/  ISETP.GT.U32.AND P1, PT, R72, R3, PT ;  /* 0x000000034800720c */ /* 0x000fc60003f24070 */
[C---:B------:R-:W-:Y:S02]  /*35b0*/  IMAD R185, R72.reuse, R2, R185 ;  /* 0x0000000248b97224 */ /* 0x040fe400078e02b9 */
[----:B------:R-:W-:Y:S02]  /*35c0*/  IMAD.MOV.U32 R9, RZ, RZ, R5 ;  /* 0x000000ffff097224 */ /* 0x000fe400078e0005 */
[----:B------:R-:W-:Y:S01]  /*35d0*/  @!P5 IMAD.IADD R187, R187, 0x1, -R72 ;  /* 0x00000001bbbbd824 */ /* 0x000fe200078e0a48 */
[----:B------:R-:W-:Y:S01]  /*35e0*/  ISETP.GT.U32.AND P5, PT, R72, R139, PT ;  /* 0x0000008b4800720c */ /* 0x000fe20003fa4070 */
[----:B------:R-:W-:Y:S02]  /*35f0*/  IMAD.MOV R4, RZ, RZ, -R4 ;  /* 0x000000ffff047224 */ /* 0x000fe400078e0a04 */
[--C-:B------:R-:W-:Y:S01]  /*3600*/  @!P6 IMAD.IADD R136, R136, 0x1, -R72.reuse ;  /* 0x000000018888e824 */ /* 0x100fe200078e0a48 */
[C---:B------:R-:W-:Y:S01]  /*3610*/  ISETP.GT.U32.AND P6, PT, R72.reuse, R185, PT ;  /* 0x000000b94800720c */ /* 0x040fe20003fc4070 */
[----:B------:R-:W-:Y:S01]  /*3620*/  @!P4 IMAD.MOV R9, RZ, RZ, -R9 ;  /* 0x000000ffff09c224 */ /* 0x000fe200078e0a09 */
[C---:B------:R-:W-:Y:S01]  /*3630*/  ISETP.GT.U32.AND P4, PT, R72.reuse, R187, PT ;  /* 0x000000bb4800720c */ /* 0x040fe20003f84070 */
[----:B------:R-:W-:Y:S01]  /*3640*/  IMAD R5, R72, R4, R7 ;  /* 0x0000000448057224 */ /* 0x000fe200078e0207 */
[----:B------:R-:W-:Y:S01]  /*3650*/  LOP3.LUT R4, R73, 0x88, RZ, 0xfc, !PT ;  /* 0x0000008849047812 */ /* 0x000fe200078efcff */
[----:B------:R-:W-:Y:S01]  /*3660*/  IMAD.HI.U32 R0, R74, R141, RZ ;  /* 0x0000008d4a007227 */ /* 0x000fe200078e00ff */
[----:B------:R1:W-:Y:S02]  /*3670*/  STL [R1+0xb8], R9 ;  /* 0x0000b80901007387 */ /* 0x0003e40000100800 */
[----:B------:R-:W-:Y:S01]  /*3680*/  IABS R179, R4 ;  /* 0x0000000400b37213 */ /* 0x000fe20000000000 */
[----:B------:R-:W-:Y:S01]  /*3690*/  @!P1 IMAD.IADD R3, R3, 0x1, -R72 ;  /* 0x0000000103039824 */ /* 0x000fe200078e0a48 */
[----:B------:R-:W-:Y:S01]  /*36a0*/  ISETP.GT.U32.AND P1, PT, R72, R5, PT ;  /* 0x000000054800720c */ /* 0x000fe20003f24070 */
[----:B------:R-:W-:-:S02]  /*36b0*/  IMAD.MOV R0, RZ, RZ, -R0 ;  /* 0x000000ffff007224 */ /* 0x000fc400078e0a00 */
[--C-:B------:R-:W-:Y:S01]  /*36c0*/  @!P6 IMAD.IADD R185, R185, 0x1, -R72.reuse ;  /* 0x00000001b9b9e824 */ /* 0x100fe200078e0a48 */
[----:B------:R-:W-:Y:S01]  /*36d0*/  ISETP.GE.AND P6, PT, R6, RZ, PT ;  /* 0x000000ff0600720c */ /* 0x000fe20003fc6270 */
[----:B------:R-:W-:Y:S01]  /*36e0*/  IMAD R141, R72, R0, R141 ;  /* 0x00000000488d7224 */ /* 0x000fe200078e028d */
[----:B-1----:R-:W-:Y:S01]  /*36f0*/  LOP3.LUT R9, R73, 0x84, RZ, 0xfc, !PT ;  /* 0x0000008449097812 */ /* 0x002fe200078efcff */
[----:B------:R-:W-:Y:S01]  /*3700*/  @!P4 IMAD.IADD R187, R187, 0x1, -R72 ;  /* 0x00000001bbbbc824 */ /* 0x000fe200078e0a48 */
[----:B------:R-:W-:Y:S01]  /*3710*/  LOP3.LUT R6, R73, 0x8a, RZ, 0xfc, !PT ;  /* 0x0000008a49067812 */ /* 0x000fe200078efcff */
[----:B------:R-:W-:Y:S01]  /*3720*/  IMAD.HI.U32 R2, R74, R179, RZ ;  /* 0x000000b34a027227 */ /* 0x000fe200078e00ff */
[----:B------:R-:W-:Y:S01]  /*3730*/  IABS R7, R9 ;  /* 0x0000000900077213 */ /* 0x000fe20000000000 */
[----:B------:R1:W-:Y:S01]  /*3740*/  STL [R1+0x6a4], R9 ;  /* 0x0006a40901007387 */ /* 0x0003e20000100800 */
[C---:B------:R-:W-:Y:S01]  /*3750*/  ISETP.GT.U32.AND P4, PT, R72.reuse, R141, PT ;  /* 0x0000008d4800720c */ /* 0x040fe20003f84070 */
[----:B------:R-:W-:Y:S01]  /*3760*/  @!P2 IMAD.MOV R187, RZ, RZ, -R187 ;  /* 0x000000ffffbba224 */ /* 0x000fe200078e0abb */
[----:B------:R-:W-:Y:S01]  /*3770*/  ISETP.GT.U32.AND P2, PT, R72, R185, PT ;  /* 0x000000b94800720c */ /* 0x000fe20003f44070 */
[----:B------:R-:W-:Y:S01]  /*3780*/  IMAD.HI.U32 R0, R74, R7, RZ ;  /* 0x000000074a007227 */ /* 0x000fe200078e00ff */
[----:B------:R3:W-:Y:S03]  /*3790*/  STL [R1+0x764], R11 ;  /* 0x0007640b01007387 */ /* 0x0007e60000100800 */
[----:B------:R-:W-:Y:S01]  /*37a0*/  IMAD.MOV R0, RZ, RZ, -R0 ;  /* 0x000000ffff007224 */ /* 0x000fe200078e0a00 */
[----:B------:R4:W-:Y:S01]  /*37b0*/  STL [R1+0x770], R10 ;  /* 0x0007700a01007387 */ /* 0x0009e20000100800 */
[----:B-1----:R-:W-:Y:S01]  /*37c0*/  IABS R9, R6 ;  /* 0x0000000600097213 */ /* 0x002fe20000000000 */
[----:B------:R-:W-:-:S02]  /*37d0*/  @!P1 IMAD.IADD R5, R5, 0x1, -R72 ;  /* 0x0000000105059824 */ /* 0x000fc400078e0a48 */
[----:B------:R-:W-:Y:S02]  /*37e0*/  IMAD R140, R72, R0, R7 ;  /* 0x00000000488c7224 */ /* 0x000fe400078e0207 */
[----:B------:R-:W-:Y:S01]  /*37f0*/  IMAD.HI.U32 R0, R74, R9, RZ ;  /* 0x000000094a007227 */ /* 0x000fe200078e00ff */
[----:B------:R-:W-:Y:S02]  /*3800*/  ISETP.GT.U32.AND P1, PT, R72, R5, PT ;  /* 0x000000054800720c */ /* 0x000fe40003f24070 */
[----:B---3--:R-:W-:Y:S01]  /*3810*/  IABS R11, R10 ;  /* 0x0000000a000b7213 */ /* 0x008fe20000000000 */
[----:B------:R-:W-:Y:S02]  /*3820*/  IMAD.MOV R0, RZ, RZ, -R0 ;  /* 0x000000ffff007224 */ /* 0x000fe400078e0a00 */
[----:B------:R-:W-:Y:S02]  /*3830*/  IMAD.MOV R2, RZ, RZ, -R2 ;  /* 0x000000ffff027224 */ /* 0x000fe400078e0a02 */
[----:B------:R-:W-:Y:S01]  /*3840*/  @!P2 IMAD.IADD R185, R185, 0x1, -R72 ;  /* 0x00000001b9b9a824 */ /* 0x000fe200078e0a48 */
[----:B------:R-:W-:Y:S01]  /*3850*/  ISETP.GE.AND P2, PT, R6, RZ, PT ;  /* 0x000000ff0600720c */ /* 0x000fe20003f46270 */
[C---:B------:R-:W-:Y:S01]  /*3860*/  IMAD R7, R72.reuse, R0, R9 ;  /* 0x0000000048077224 */ /* 0x040fe200078e0209 */
[----:B------:R-:W-:Y:S01]  /*3870*/  LOP3.LUT R6, R73, 0x90, RZ, 0xfc, !PT ;  /* 0x0000009049067812 */ /* 0x000fe200078efcff */
[----:B------:R-:W-:-:S02]  /*3880*/  IMAD R179, R72, R2, R179 ;  /* 0x0000000248b37224 */ /* 0x000fc400078e02b3 */
[----:B----4-:R-:W-:Y:S01]  /*3890*/  IMAD.MOV.U32 R10, RZ, RZ, R3 ;  /* 0x000000ffff0a7224 */ /* 0x010fe200078e0003 */
[----:B------:R-:W-:Y:S01]  /*38a0*/  IABS R2, R6 ;  /* 0x0000000600027213 */ /* 0x000fe20000000000 */
[----:B------:R-:W-:Y:S01]  /*38b0*/  @!P6 IMAD.MOV R185, RZ, RZ, -R185 ;  /* 0x000000ffffb9e224 */ /* 0x000fe200078e0ab9 */
[C---:B------:R-:W-:Y:S01]  /*38c0*/  ISETP.GT.U32.AND P6, PT, R72.reuse, R7, PT ;  /* 0x000000074800720c */ /* 0x040fe20003fc4070 */
[--C-:B------:R-:W-:Y:S01]  /*38d0*/  @!P1 IMAD.IADD R5, R5, 0x1, -R72.reuse ;  /* 0x0000000105059824 */ /* 0x100fe200078e0a48 */
[C---:B------:R-:W-:Y:S01]  /*38e0*/  ISETP.GT.U32.AND P1, PT, R72.reuse, R179, PT ;  /* 0x000000b34800720c */ /* 0x040fe20003f24070 */
[----:B------:R-:W-:Y:S01]  /*38f0*/  @!P5 IMAD.IADD R139, R139, 0x1, -R72 ;  /* 0x000000018b8bd824 */ /* 0x000fe200078e0a48 */
[C---:B------:R-:W-:Y:S01]  /*3900*/  ISETP.GT.U32.AND P5, PT, R72.reuse, R138, PT ;  /* 0x0000008a4800720c */ /* 0x040fe20003fa4070 */
[----:B------:R-:W-:Y:S01]  /*3910*/  @!P0 IMAD.MOV R10, RZ, RZ, -R10 ;  /* 0x000000ffff0a8224 */ /* 0x000fe200078e0a0a */
[----:B------:R-:W-:Y:S01]  /*3920*/  ISETP.GT.U32.AND P0, PT, R72, R140, PT ;  /* 0x0000008c4800720c */ /* 0x000fe20003f04070 */
[----:B------:R-:W-:-:S03]  /*3930*/  IMAD.HI.U32 R0, R74, R143, RZ ;  /* 0x0000008f4a007227 */ /* 0x000fc600078e00ff */
[----:B------:R1:W-:Y:S01]  /*3940*/  STL [R1+0xcc], R10 ;  /* 0x0000cc0a01007387 */ /* 0x0003e20000100800 */
[----:B------:R-:W-:Y:S02]  /*3950*/  IMAD.MOV R0, RZ, RZ, -R0 ;  /* 0x000000ffff007224 */ /* 0x000fe400078e0a00 */
[----:B------:R-:W-:Y:S02]  /*3960*/  @!P6 IMAD.IADD R7, R7, 0x1, -R72 ;  /* 0x000000010707e824 */ /* 0x000fe400078e0a48 */
[C---:B------:R-:W-:Y:S01]  /*3970*/  IMAD R143, R72.reuse, R0, R143 ;  /* 0x00000000488f7224 */ /* 0x040fe200078e028f */
[----:B------:R-:W-:Y:S01]  /*3980*/  LOP3.LUT R0, R73, 0x98, RZ, 0xfc, !PT ;  /* 0x0000009849007812 */ /* 0x000fe200078efcff */
[----:B------:R-:W-:Y:S01]  /*3990*/  IMAD.MOV.U32 R9, RZ, RZ, R2 ;  /* 0x000000ffff097224 */ /* 0x000fe200078e0002 */
[----:B------:R-:W-:Y:S01]  /*39a0*/  ISETP.GT.U32.AND P6, PT, R72, R7, PT ;  /* 0x000000074800720c */ /* 0x000fe20003fc4070 */
[--C-:B------:R-:W-:Y:S01]  /*39b0*/  @!P1 IMAD.IADD R179, R179, 0x1, -R72.reuse ;  /* 0x00000001b3b39824 */ /* 0x100fe200078e0a48 */
[----:B------:R-:W-:Y:S01]  /*39c0*/  IABS R177, R0 ;  /* 0x0000000000b17213 */ /* 0x000fe20000000000 */
[--C-:B------:R-:W-:Y:S01]  /*39d0*/  @!P5 IMAD.IADD R138, R138, 0x1, -R72.reuse ;  /* 0x000000018a8ad824 */ /* 0x100fe200078e0a48 */
[----:B------:R-:W-:Y:S01]  /*39e0*/  ISETP.GE.AND P5, PT, R8, RZ, PT ;  /* 0x000000ff0800720c */ /* 0x000fe20003fa6270 */
[----:B------:R-:W-:Y:S01]  /*39f0*/  @!P0 IMAD.IADD R140, R140, 0x1, -R72 ;  /* 0x000000018c8c8824 */ /* 0x000fe200078e0a48 */
[----:B------:R-:W-:Y:S01]  /*3a00*/  LOP3.LUT R8, R73, 0x92, RZ, 0xfc, !PT ;  /* 0x0000009249087812 */ /* 0x000fe200078efcff */
[----:B------:R-:W-:Y:S01]  /*3a10*/  IMAD.HI.U32 R3, R74, R9, RZ ;  /* 0x000000094a037227 */ /* 0x000fe200078e00ff */
[----:B------:R-:W-:-:S02]  /*3a20*/  ISETP.GT.U32.AND P0, PT, R72, R143, PT ;  /* 0x0000008f4800720c */ /* 0x000fc40003f04070 */
[----:B------:R-:W-:Y:S01]  /*3a30*/  ISETP.GT.U32.AND P1, PT, R72, R179, PT ;  /* 0x000000b34800720c */ /* 0x000fe20003f24070 */
[----:B------:R-:W-:Y:S01]  /*3a40*/  IMAD.MOV R3, RZ, RZ, -R3 ;  /* 0x000000ffff037224 */ /* 0x000fe200078e0a03 */
[----:B------:R-:W-:Y:S01]  /*3a50*/  IABS R13, R8 ;  /* 0x00000008000d7213 */ /* 0x000fe20000000000 */
[----:B------:R-:W-:Y:S01]  /*3a60*/  @!P4 IMAD.IADD R141, R141, 0x1, -R72 ;  /* 0x000000018d8dc824 */ /* 0x000fe200078e0a48 */
[----:B------:R-:W-:Y:S01]  /*3a70*/  ISETP.GE.AND P4, PT, R4, RZ, PT ;  /* 0x000000ff0400720c */ /* 0x000fe20003f86270 */
[----:B------:R-:W-:Y:S01]  /*3a80*/  IMAD R178, R72, R3, R9 ;  /* 0x0000000348b27224 */ /* 0x000fe200078e0209 */
[----:B-1----:R-:W-:Y:S01]  /*3a90*/  LOP3.LUT R10, R73, 0x8e, RZ, 0xfc, !PT ;  /* 0x0000008e490a7812 */ /* 0x002fe200078efcff */
[----:B------:R-:W-:-:S03]  /*3aa0*/  IMAD.HI.U32 R4, R74, R13, RZ ;  /* 0x0000000d4a047227 */ /* 0x000fc600078e00ff */
[----:B------:R-:W-:Y:S01]  /*3ab0*/  IABS R145, R10 ;  /* 0x0000000a00917213 */ /* 0x000fe20000000000 */
[----:B------:R-:W-:Y:S02]  /*3ac0*/  IMAD.MOV R4, RZ, RZ, -R4 ;  /* 0x000000ffff047224 */ /* 0x000fe400078e0a04 */
[--C-:B------:R-:W-:Y:S01]  /*3ad0*/  @!P0 IMAD.IADD R143, R143, 0x1, -R72.reuse ;  /* 0x000000018f8f8824 */ /* 0x100fe200078e0a48 */
[----:B------:R-:W-:Y:S01]  /*3ae0*/  ISETP.GT.U32.AND P0, PT, R72, R178, PT ;  /* 0x000000b24800720c */ /* 0x000fe20003f04070 */
[--C-:B------:R-:W-:Y:S02]  /*3af0*/  @!P6 IMAD.IADD R7, R7, 0x1, -R72.reuse ;  /* 0x000000010707e824 */ /* 0x100fe400078e0a48 */
[----:B------:R-:W-:Y:S01]  /*3b00*/  @!P1 IMAD.IADD R179, R179, 0x1, -R72 ;  /* 0x00000001b3b39824 */ /* 0x000fe200078e0a48 */
[----:B------:R-:W-:Y:S01]  /*3b10*/  ISETP.GE.AND P1, PT, R8, RZ, PT ;  /* 0x000000ff0800720c */ /* 0x000fe20003f26270 */
[----:B------:R-:W-:Y:S02]  /*3b20*/  IMAD R3, R72, R4, R13 ;  /* 0x0000000448037224 */ /* 0x000fe400078e020d */
[----:B------:R-:W-:Y:S01]  /*3b30*/  IMAD.MOV.U32 R8, RZ, RZ, R7 ;  /* 0x000000ffff087224 */ /* 0x000fe200078e0007 */
[----:B------:R-:W-:Y:S01]  /*3b40*/  LOP3.LUT R7, R73, 0x96, RZ, 0xfc, !PT ;  /* 0x0000009649077812 */ /* 0x000fe200078efcff */
[----:B------:R-:W-:-:S03]  /*3b50*/  IMAD.HI.U32 R2, R74, R11, RZ ;  /* 0x0000000b4a027227 */ /* 0x000fc600078e00ff */
[----:B------:R-:W-:Y:S01]  /*3b60*/  IABS R147, R7 ;  /* 0x0000000700937213 */ /* 0x000fe20000000000 */
[----:B------:R-:W-:Y:S01]  /*3b70*/  @!P2 IMAD.MOV R8, RZ, RZ, -R8 ;  /* 0x000000ffff08a224 */ /* 0x000fe200078e0a08 */
[----:B------:R-:W-:Y:S01]  /*3b80*/  ISETP.GT.U32.AND P2, PT, R72, R3, PT ;  /* 0x000000034800720c */ /* 0x000fe20003f44070 */
[----:B------:R-:W-:Y:S02]  /*3b90*/  @!P0 IMAD.IADD R178, R178, 0x1, -R72 ;  /* 0x00000001b2b28824 */ /* 0x000fe400078e0a48 */
[----:B------:R-:W-:Y:S01]  /*3ba0*/  @!P5 IMAD.MOV R5, RZ, RZ, -R5 ;  /* 0x000000ffff05d224 */ /* 0x000fe200078e0a05 */
[----:B------:R-:W-:Y:S01]  /*3bb0*/  ISETP.GE.AND P5, PT, R6, RZ, PT ;  /* 0x000000ff0600720c */ /* 0x000fe20003fa6270 */
[----:B------:R-:W-:Y:S01]  /*3bc0*/  IMAD.MOV R2, RZ, RZ, -R2 ;  /* 0x000000ffff027224 */ /* 0x000fe200078e0a02 */
[----:B------:R-:W-:Y:S01]  /*3bd0*/  LOP3.LUT R6, R73, 0x9a, RZ, 0xfc, !PT ;  /* 0x0000009a49067812 */ /* 0x000fe200078efcff */
[----:B------:R-:W-:Y:S01]  /*3be0*/  IMAD.HI.U32 R4, R74, R177, RZ ;  /* 0x000000b14a047227 */ /* 0x000fe200078e00ff */
[C---:B------:R-:W-:Y:S01]  /*3bf0*/  ISETP.GT.U32.AND P0, PT, R72.reuse, R178, PT ;  /* 0x000000b24800720c */ /* 0x040fe20003f04070 */
[----:B------:R1:W-:Y:S02]  /*3c00*/  STL [R1+0xd0], R5 ;  /* 0x0000d00501007387 */ /* 0x0003e40000100800 */
[C---:B------:R-:W-:Y:S01]  /*3c10*/  IMAD R142, R72.reuse, R2, R11 ;  /* 0x00000002488e7224 */ /* 0x040fe200078e020b */
[----:B------:R-:W-:Y:S01]  /*3c20*/  IABS R11, R6 ;  /* 0x00000006000b7213 */ /* 0x000fe20000000000 */
[----:B------:R-:W-:Y:S01]  /*3c30*/  @!P2 IMAD.IADD R3, R3, 0x1, -R72 ;  /* 0x000000010303a824 */ /* 0x000fe200078e0a48 */
[----:B------:R3:W-:Y:S01]  /*3c40*/  STL [R1+0x778], R10 ;  /* 0x0007780a01007387 */ /* 0x0007e20000100800 */
[----:B------:R-:W-:Y:S01]  /*3c50*/  IMAD.MOV R4, RZ, RZ, -R4 ;  /* 0x000000ffff047224 */ /* 0x000fe200078e0a04 */
[C---:B------:R-:W-:Y:S01]  /*3c60*/  ISETP.GT.U32.AND P6, PT, R72.reuse, R142, PT ;  /* 0x0000008e4800720c */ /* 0x040fe20003fc4070 */
[----:B------:R-:W-:Y:S01]  /*3c70*/  @!P4 IMAD.MOV R179, RZ, RZ, -R179 ;  /* 0x000000ffffb3c224 */ /* 0x000fe200078e0ab3 */
[C---:B------:R-:W-:Y:S01]  /*3c80*/  ISETP.GT.U32.AND P2, PT, R72.reuse, R3, PT ;  /* 0x000000034800720c */ /* 0x040fe20003f44070 */
[----:B------:R-:W-:Y:S01]  /*3c90*/  IMAD R177, R72, R4, R177 ;  /* 0x0000000448b17224 */ /* 0x000fe200078e02b1 */
[C---:B-1----:R-:W-:Y:S01]  /*3ca0*/  LOP3.LUT R5, R73.reuse, 0x94, RZ, 0xfc, !PT ;  /* 0x0000009449057812 */ /* 0x042fe200078efcff */
[----:B------:R-:W-:Y:S01]  /*3cb0*/  @!P0 IMAD.IADD R178, R178, 0x1, -R72 ;  /* 0x00000001b2b28824 */ /* 0x000fe200078e0a48 */
[----:B------:R-:W-:Y:S01]  /*3cc0*/  ISETP.GE.AND P4, PT, R0, RZ, PT ;  /* 0x000000ff0000720c */ /* 0x000fe20003f86270 */
[----:B------:R-:W-:Y:S01]  /*3cd0*/  IMAD.HI.U32 R0, R74, R145, RZ ;  /* 0x000000914a007227 */ /* 0x000fe200078e00ff */
[----:B------:R-:W-:Y:S01]  /*3ce0*/  IABS R9, R5 ;  /* 0x0000000500097213 */ /* 0x000fe20000000000 */
[----:B------:R1:W-:Y:S01]  /*3cf0*/  STL [R1+0x790], R5 ;  /* 0x0007900501007387 */ /* 0x0003e20000100800 */
[----:B------:R-:W-:Y:S01]  /*3d00*/  LOP3.LUT R4, R73, 0xa2, RZ, 0xfc, !PT ;  /* 0x000000a249047812 */ /* 0x000fe200078efcff */
[----:B------:R-:W-:Y:S01]  /*3d10*/  @!P5 IMAD.MOV R178, RZ, RZ, -R178 ;  /* 0x000000ffffb2d224 */ /* 0x000fe200078e0ab2 */
[C---:B------:R-:W-:Y:S01]  /*3d20*/  ISETP.GT.U32.AND P5, PT, R72.reuse, R177, PT ;  /* 0x000000b14800720c */ /* 0x040fe20003fa4070 */
[----:B------:R-:W-:Y:S01]  /*3d30*/  IMAD.MOV R0, RZ, RZ, -R0 ;  /* 0x000000ffff007224 */ /* 0x000fe200078e0a00 */
[----:B------:R4:W-:Y:S01]  /*3d40*/  STL [R1+0xd4], R8 ;  /* 0x0000d40801007387 */ /* 0x0009e20000100800 */
[----:B------:R-:W-:Y:S01]  /*3d50*/  @!P2 IMAD.IADD R3, R3, 0x1, -R72 ;  /* 0x000000010303a824 */ /* 0x000fe200078e0a48 */
[C---:B---3--:R-:W-:Y:S01]  /*3d60*/  LOP3.LUT R10, R73.reuse, 0xae, RZ, 0xfc, !PT ;  /* 0x000000ae490a7812 */ /* 0x048fe200078efcff */
[----:B------:R-:W-:Y:S01]  /*3d70*/  IMAD R145, R72, R0, R145 ;  /* 0x0000000048917224 */ /* 0x000fe200078e0291 */
[----:B------:R-:W-:Y:S01]  /*3d80*/  LOP3.LUT R0, R73, 0x9c, RZ, 0xfc, !PT ;  /* 0x0000009c49007812 */ /* 0x000fe200078efcff */
[----:B-1----:R-:W-:Y:S01]  /*3d90*/  IMAD.HI.U32 R5, R74, R11, RZ ;  /* 0x0000000b4a057227 */ /* 0x002fe200078e00ff */
[----:B------:R1:W-:Y:S01]  /*3da0*/  STL [R1+0x794], R7 ;  /* 0x0007940701007387 */ /* 0x0003e20000100800 */
[----:B------:R-:W-:-:S02]  /*3db0*/  IABS R153, R10 ;  /* 0x0000000a00997213 */ /* 0x000fc40000000000 */
[----:B------:R-:W-:Y:S01]  /*3dc0*/  IMAD.MOV R5, RZ, RZ, -R5 ;  /* 0x000000ffff057224 */ /* 0x000fe200078e0a05 */
[----:B------:R3:W-:Y:S01]  /*3dd0*/  STL [R1+0x79c], R0 ;  /* 0x00079c0001007387 */ /* 0x0007e20000100800 */
[----:B------:R-:W-:Y:S01]  /*3de0*/  IMAD.HI.U32 R2, R74, R9, RZ ;  /* 0x000000094a027227 */ /* 0x000fe200078e00ff */
[C---:B------:R-:W-:Y:S02]  /*3df0*/  ISETP.GT.U32.AND P0, PT, R72.reuse, R145, PT ;  /* 0x000000914800720c */ /* 0x040fe40003f04070 */
[----:B----4-:R-:W-:Y:S01]  /*3e00*/  LOP3.LUT R8, R73, 0x9e, RZ, 0xfc, !PT ;  /* 0x0000009e49087812 */ /* 0x010fe200078efcff */
[C---:B------:R-:W-:Y:S01]  /*3e10*/  IMAD R5, R72.reuse, R5, R11 ;  /* 0x0000000548057224 */ /* 0x040fe200078e020b */
[----:B-1----:R-:W-:Y:S01]  /*3e20*/  IABS R7, R0 ;  /* 0x0000000000077213 */ /* 0x002fe20000000000 */
[----:B------:R-:W-:Y:S01]  /*3e30*/  @!P5 IMAD.IADD R177, R177, 0x1, -R72 ;  /* 0x00000001b1b1d824 */ /* 0x000fe200078e0a48 */
[----:B------:R-:W-:Y:S01]  /*3e40*/  IABS R11, R4 ;  /* 0x00000004000b7213 */ /* 0x000fe20000000000 */
[----:B------:R-:W-:Y:S01]  /*3e50*/  IMAD.MOV R2, RZ, RZ, -R2 ;  /* 0x000000ffff027224 */ /* 0x000fe200078e0a02 */
[----:B------:R-:W-:Y:S01]  /*3e60*/  ISETP.GT.U32.AND P2, PT, R72, R5, PT ;  /* 0x000000054800720c */ /* 0x000fe20003f44070 */
[----:B---3--:R-:W-:Y:S01]  /*3e70*/  IMAD.HI.U32 R0, R74, R147, RZ ;  /* 0x000000934a007227 */ /* 0x008fe200078e00ff */
[----:B------:R-:W-:-:S03]  /*3e80*/  IABS R149, R8 ;  /* 0x0000000800957213 */ /* 0x000fc60000000000 */
[----:B------:R-:W-:Y:S02]  /*3e90*/  IMAD.MOV R0, RZ, RZ, -R0 ;  /* 0x000000ffff007224 */ /* 0x000fe400078e0a00 */
[C---:B------:R-:W-:Y:S01]  /*3ea0*/  IMAD R144, R72.reuse, R2, R9 ;  /* 0x0000000248907224 */ /* 0x040fe200078e0209 */
[----:B------:R-:W-:Y:S01]  /*3eb0*/  LOP3.LUT R2, R73, 0xa0, RZ, 0xfc, !PT ;  /* 0x000000a049027812 */ /* 0x000fe200078efcff */
[----:B------:R-:W-:Y:S02]  /*3ec0*/  IMAD R147, R72, R0, R147 ;  /* 0x0000000048937224 */ /* 0x000fe400078e0293 */
[----:B------:R-:W-:Y:S01]  /*3ed0*/  IMAD.HI.U32 R0, R74, R7, RZ ;  /* 0x000000074a007227 */ /* 0x000fe200078e00ff */
[----:B------:R-:W-:Y:S02]  /*3ee0*/  IABS R9, R2 ;  /* 0x0000000200097213 */ /* 0x000fe40000000000 */
[----:B------:R-:W-:Y:S01]  /*3ef0*/  ISETP.GE.AND P5, PT, R2, RZ, PT ;  /* 0x000000ff0200720c */ /* 0x000fe20003fa6270 */
[--C-:B------:R-:W-:Y:S01]  /*3f00*/  @!P2 IMAD.IADD R5, R5, 0x1, -R72.reuse ;  /* 0x000000010505a824 */ /* 0x100fe200078e0a48 */
[----:B------:R-:W-:Y:S01]  /*3f10*/  ISETP.GT.U32.AND P2, PT, R72, R177, PT ;  /* 0x000000b14800720c */ /* 0x000fe20003f44070 */
[----:B------:R-:W-:Y:S01]  /*3f20*/  @!P6 IMAD.IADD R142, R142, 0x1, -R72 ;  /* 0x000000018e8ee824 */ /* 0x000fe200078e0a48 */
[----:B------:R-:W-:Y:S01]  /*3f30*/  ISETP.GE.AND P6, PT, R6, RZ, PT ;  /* 0x000000ff0600720c */ /* 0x000fe20003fc6270 */
[----:B------:R-:W-:-:S02]  /*3f40*/  IMAD.MOV R0, RZ, RZ, -R0 ;  /* 0x000000ffff007224 */ /* 0x000fc400078e0a00 */
[----:B------:R-:W-:Y:S02]  /*3f50*/  IMAD.MOV.U32 R6, RZ, RZ, R3 ;  /* 0x000000ffff067224 */ /* 0x000fe400078e0003 */
[----:B------:R-:W-:-:S04]  /*3f60*/  IMAD.HI.U32 R2, R74, R9, RZ ;  /* 0x000000094a027227 */ /* 0x000fc800078e00ff */
[C---:B------:R-:W-:Y:S01]  /*3f70*/  IMAD R146, R72.reuse, R0, R7 ;  /* 0x0000000048927224 */ /* 0x040fe200078e0207 */
[----:B------:R-:W-:Y:S01]  /*3f80*/  LOP3.LUT R0, R73, 0xa8, RZ, 0xfc, !PT ;  /* 0x000000a849007812 */ /* 0x000fe200078efcff */
[----:B------:R-:W-:Y:S02]  /*3f90*/  @!P2 IMAD.IADD R177, R177, 0x1, -R72 ;  /* 0x00000001b1b1a824 */ /* 0x000fe400078e0a48 */
[----:B------:R-:W-:Y:S01]  /*3fa0*/  @!P1 IMAD.MOV R6, RZ, RZ, -R6 ;  /* 0x000000ffff069224 */ /* 0x000fe200078e0a06 */
[C---:B------:R-:W-:Y:S01]  /*3fb0*/  ISETP.GT.U32.AND P1, PT, R72.reuse, R5, PT ;  /* 0x000000054800720c */ /* 0x040fe20003f24070 */
[----:B------:R-:W-:Y:S01]  /*3fc0*/  IMAD.MOV R2, RZ, RZ, -R2 ;  /* 0x000000ffff027224 */ /* 0x000fe200078e0a02 */
[----:B------:R-:W-:Y:S01]  /*3fd0*/  IABS R171, R0 ;  /* 0x0000000000ab7213 */ /* 0x000fe20000000000 */
[----:B------:R-:W-:Y:S01]  /*3fe0*/  @!P4 IMAD.MOV R177, RZ, RZ, -R177 ;  /* 0x000000ffffb1c224 */ /* 0x000fe200078e0ab1 */
[----:B------:R-:W-:Y:S01]  /*3ff0*/  ISETP.GT.U32.AND P4, PT, R72, R146, PT ;  /* 0x000000924800720c */ /* 0x000fe20003f84070 */
[----:B------:R-:W-:Y:S01]  /*4000*/  IMAD.HI.U32 R3, R74, R11, RZ ;  /* 0x0000000b4a037227 */ /* 0x000fe200078e00ff */
[----:B------:R1:W-:Y:S03]  /*4010*/  STL [R1+0xd8], R6 ;  /* 0x0000d80601007387 */ /* 0x0003e60000100800 */
[C---:B------:R-:W-:Y:S01]  /*4020*/  IMAD R176, R72.reuse, R2, R9 ;  /* 0x0000000248b07224 */ /* 0x040fe200078e0209 */
[----:B------:R-:W-:Y:S01]  /*4030*/  STL [R1+0x7a4], R8 ;  /* 0x0007a40801007387 */ /* 0x000fe20000100800 */
[--C-:B------:R-:W-:Y:S01]  /*4040*/  @!P0 IMAD.IADD R145, R145, 0x1, -R72.reuse ;  /* 0x0000000191918824 */ /* 0x100fe200078e0a48 */
[C---:B------:R-:W-:Y:S01]  /*4050*/  ISETP.GT.U32.AND P0, PT, R72.reuse, R144, PT ;  /* 0x000000904800720c */ /* 0x040fe20003f04070 */
[----:B------:R-:W-:Y:S01]  /*4060*/  IMAD.MOV R3, RZ, RZ, -R3 ;  /* 0x000000ffff037224 */ /* 0x000fe200078e0a03 */
[----:B------:R-:W-:Y:S01]  /*4070*/  ISETP.GT.U32.AND P2, PT, R72, R176, PT ;  /* 0x000000b04800720c */ /* 0x000fe20003f44070 */
[--C-:B------:R-:W-:Y:S01]  /*4080*/  @!P1 IMAD.IADD R5, R5, 0x1, -R72.reuse ;  /* 0x0000000105059824 */ /* 0x100fe200078e0a48 */
[----:B------:R-:W-:Y:S01]  /*4090*/  ISETP.GE.AND P1, PT, R0, RZ, PT ;  /* 0x000000ff0000720c */ /* 0x000fe20003f26270 */
[----:B------:R-:W-:Y:S01]  /*40a0*/  IMAD R3, R72, R3, R11 ;  /* 0x0000000348037224 */ /* 0x000fe200078e020b */
[C---:B-1----:R-:W-:Y:S01]  /*40b0*/  LOP3.LUT R6, R73.reuse, 0xa4, RZ, 0xfc, !PT ;  /* 0x000000a449067812 */ /* 0x042fe200078efcff */
[--C-:B------:R-:W-:Y:S01]  /*40c0*/  @!P4 IMAD.IADD R146, R146, 0x1, -R72.reuse ;  /* 0x000000019292c824 */ /* 0x100fe200078e0a48 */
[----:B------:R-:W-:Y:S01]  /*40d0*/  LOP3.LUT R2, R73, 0xaa, RZ, 0xfc, !PT ;  /* 0x000000aa49027812 */ /* 0x000fe200078efcff */
[----:B------:R-:W-:Y:S01]  /*40e0*/  IMAD.MOV.U32 R0, RZ, RZ, R5 ;  /* 0x000000ffff007224 */ /* 0x000fe200078e0005 */
[----:B------:R-:W-:Y:S01]  /*40f0*/  ISETP.GT.U32.AND P4, PT, R72, R3, PT ;  /* 0x000000034800720c */ /* 0x000fe20003f84070 */
[----:B------:R1:W-:Y:S01]  /*4100*/  STL [R1+0x7ac], R6 ;  /* 0x0007ac0601007387 */ /* 0x0003e20000100800 */
[----:B------:R-:W-:Y:S01]  /*4110*/  IABS R9, R2 ;  /* 0x0000000200097213 */ /* 0x000fe20000000000 */
[----:B------:R-:W-:Y:S01]  /*4120*/  @!P0 IMAD.IADD R144, R144, 0x1, -R72 ;  /* 0x0000000190908824 */ /* 0x000fe200078e0a48 */
[----:B------:R-:W-:Y:S01]  /*4130*/  ISETP.GT.U32.AND P0, PT, R72, R147, PT ;  /* 0x000000934800720c */ /* 0x000fe20003f04070 */
[----:B------:R-:W-:Y:S01]  /*4140*/  @!P6 IMAD.MOV R0, RZ, RZ, -R0 ;  /* 0x000000ffff00e224 */ /* 0x000fe200078e0a00 */
[----:B------:R-:W-:Y:S01]  /*4150*/  IABS R7, R6 ;  /* 0x0000000600077213 */ /* 0x000fe20000000000 */
[----:B------:R-:W-:Y:S01]  /*4160*/  @!P2 IMAD.IADD R176, R176, 0x1, -R72 ;  /* 0x00000001b0b0a824 */ /* 0x000fe200078e0a48 */
[----:B------:R-:W-:-:S02]  /*4170*/  ISETP.GE.AND P6, PT, R2, RZ, PT ;  /* 0x000000ff0200720c */ /* 0x000fc40003fc6270 */
[----:B------:R3:W-:Y:S01]  /*4180*/  STL [R1+0xec], R0 ;  /* 0x0000ec0001007387 */ /* 0x0007e20000100800 */
[----:B------:R-:W-:Y:S01]  /*4190*/  IMAD.HI.U32 R2, R74, R7, RZ ;  /* 0x000000074a027227 */ /* 0x000fe200078e00ff */
[----:B------:R-:W-:Y:S02]  /*41a0*/  ISETP.GT.U32.AND P2, PT, R72, R176, PT ;  /* 0x000000b04800720c */ /* 0x000fe40003f44070 */
[----:B-1----:R-:W-:Y:S01]  /*41b0*/  LOP3.LUT R6, R73, 0xa6, RZ, 0xfc, !PT ;  /* 0x000000a649067812 */ /* 0x002fe200078efcff */
[--C-:B------:R-:W-:Y:S01]  /*41c0*/  @!P4 IMAD.IADD R3, R3, 0x1, -R72.reuse ;  /* 0x000000010303c824 */ /* 0x100fe200078e0a48 */
[----:B------:R-:W-:Y:S01]  /*41d0*/  LOP3.LUT R8, R73, 0xb4, RZ, 0xfc, !PT ;  /* 0x000000b449087812 */ /* 0x000fe200078efcff */
[----:B------:R-:W-:Y:S01]  /*41e0*/  @!P0 IMAD.IADD R147, R147, 0x1, -R72 ;  /* 0x0000000193938824 */ /* 0x000fe200078e0a48 */
[----:B------:R-:W-:Y:S01]  /*41f0*/  ISETP.GE.AND P0, PT, R4, RZ, PT ;  /* 0x000000ff0400720c */ /* 0x000fe20003f06270 */
[----:B------:R-:W-:Y:S01]  /*4200*/  IMAD.HI.U32 R4, R74, R9, RZ ;  /* 0x000000094a047227 */ /* 0x000fe200078e00ff */
[----:B------:R-:W-:Y:S01]  /*4210*/  ISETP.GT.U32.AND P4, PT, R72, R3, PT ;  /* 0x000000034800720c */ /* 0x000fe20003f84070 */
[----:B------:R1:W-:Y:S01]  /*4220*/  STL [R1+0x7b4], R6 ;  /* 0x0007b40601007387 */ /* 0x0003e20000100800 */
[----:B------:R-:W-:Y:S01]  /*4230*/  IABS R151, R6 ;  /* 0x0000000600977213 */ /* 0x000fe20000000000 */
[----:B---3--:R-:W-:-:S04]  /*4240*/  IMAD.HI.U32 R0, R74, R149, RZ ;  /* 0x000000954a007227 */ /* 0x008fc800078e00ff */
[----:B------:R-:W-:Y:S02]  /*4250*/  IMAD.MOV R5, RZ, RZ, -R0 ;  /* 0x000000ffff057224 */ /* 0x000fe400078e0a00 */
[----:B------:R-:W-:Y:S01]  /*4260*/  IMAD.HI.U32 R0, R74, R171, RZ ;  /* 0x000000ab4a007227 */ /* 0x000fe200078e00ff */
[----:B-1----:R-:W-:-:S03]  /*4270*/  LOP3.LUT R6, R73, 0xac, RZ, 0xfc, !PT ;  /* 0x000000ac49067812 */ /* 0x002fc600078efcff */
[----:B------:R-:W-:Y:S02]  /*4280*/  IMAD.MOV R0, RZ, RZ, -R0 ;  /* 0x000000ffff007224 */ /* 0x000fe400078e0a00 */
[----:B------:R-:W-:Y:S01]  /*4290*/  IMAD.MOV R4, RZ, RZ, -R4 ;  /* 0x000000ffff047224 */ /* 0x000fe200078e0a04 */
[----:B------:R1:W-:Y:S01]  /*42a0*/  STL [R1+0x7c0], R6 ;  /* 0x0007c00601007387 */ /* 0x0003e20000100800 */
[----:B------:R-:W-:Y:S02]  /*42b0*/  @!P2 IMAD.IADD R176, R176, 0x1, -R72 ;  /* 0x00000001b0b0a824 */ /* 0x000fe400078e0a48 */
[C---:B------:R-:W-:Y:S02]  /*42c0*/  IMAD R171, R72.reuse, R0, R171 ;  /* 0x0000000048ab7224 */ /* 0x040fe400078e02ab */
[C---:B------:R-:W-:Y:S02]  /*42d0*/  IMAD R149, R72.reuse, R5, R149 ;  /* 0x0000000548957224 */ /* 0x040fe400078e0295 */
[C---:B------:R-:W-:Y:S01]  /*42e0*/  IMAD R5, R72.reuse, R4, R9 ;  /* 0x0000000448057224 */ /* 0x040fe200078e0209 */
[----:B------:R-:W-:Y:S01]  /*42f0*/  LOP3.LUT R4, R73, 0xb2, RZ, 0xfc, !PT ;  /* 0x000000b249047812 */ /* 0x000fe200078efcff */
[----:B------:R-:W-:Y:S01]  /*4300*/  @!P5 IMAD.MOV R176, RZ, RZ, -R176 ;  /* 0x000000ffffb0d224 */ /* 0x000fe200078e0ab0 */
[C---:B------:R-:W-:Y:S01]  /*4310*/  ISETP.GT.U32.AND P5, PT, R72.reuse, R171, PT ;  /* 0x000000ab4800720c */ /* 0x040fe20003fa4070 */
[----:B------:R-:W-:Y:S01]  /*4320*/  @!P4 IMAD.IADD R3, R3, 0x1, -R72 ;  /* 0x000000010303c824 */ /* 0x000fe200078e0a48 */
[C---:B------:R-:W-:Y:S01]  /*4330*/  ISETP.GT.U32.AND P4, PT, R72.reuse, R5, PT ;  /* 0x000000054800720c */ /* 0x040fe20003f84070 */
[----:B------:R-:W-:Y:S01]  /*4340*/  IMAD.MOV R2, RZ, RZ, -R2 ;  /* 0x000000ffff027224 */ /* 0x000fe200078e0a02 */
[----:B------:R-:W-:Y:S01]  /*4350*/  ISETP.GT.U32.AND P2, PT, R72, R149, PT ;  /* 0x000000954800720c */ /* 0x000fe20003f44070 */
[----:B------:R-:W-:Y:S01]  /*4360*/  IMAD.HI.U32 R0, R74, R151, RZ ;  /* 0x000000974a007227 */ /* 0x000fe200078e00ff */
[----:B------:R-:W-:-:S03]  /*4370*/  IABS R11, R4 ;  /* 0x00000004000b7213 */ /* 0x000fc60000000000 */
[----:B------:R-:W-:Y:S01]  /*4380*/  IMAD R148, R72, R2, R7 ;  /* 0x0000000248947224 */ /* 0x000fe200078e0207 */
[----:B------:R-:W-:Y:S01]  /*4390*/  LOP3.LUT R2, R73, 0xb0, RZ, 0xfc, !PT ;  /* 0x000000b049027812 */ /* 0x000fe200078efcff */
[----:B------:R-:W-:Y:S01]  /*43a0*/  IMAD.MOV R0, RZ, RZ, -R0 ;  /* 0x000000ffff007224 */ /* 0x000fe200078e0a00 */
[----:B------:R-:W-:Y:S01]  /*43b0*/  IABS R7, R6 ;  /* 0x0000000600077213 */ /* 0x000fe20000000000 */
[--C-:B------:R-:W-:Y:S01]  /*43c0*/  @!P5 IMAD.IADD R171, R171, 0x1, -R72.reuse ;  /* 0x00000001ababd824 */ /* 0x100fe200078e0a48 */
[----:B------:R-:W-:Y:S01]  /*43d0*/  IABS R9, R2 ;  /* 0x0000000200097213 */ /* 0x000fe20000000000 */
[--C-:B------:R-:W-:Y:S01]  /*43e0*/  @!P4 IMAD.IADD R5, R5, 0x1, -R72.reuse ;  /* 0x000000010505c824 */ /* 0x100fe200078e0a48 */
[----:B------:R-:W-:Y:S01]  /*43f0*/  ISETP.GE.AND P5, PT, R2, RZ, PT ;  /* 0x000000ff0200720c */ /* 0x000fe20003fa6270 */
[----:B------:R-:W-:Y:S01]  /*4400*/  @!P2 IMAD.IADD R149, R149, 0x1, -R72 ;  /* 0x000000019595a824 */ /* 0x000fe200078e0a48 */
[----:B------:R-:W-:Y:S01]  /*4410*/  ISETP.GT.U32.AND P4, PT, R72, R171, PT ;  /* 0x000000ab4800720c */ /* 0x000fe20003f84070 */
[----:B------:R-:W-:Y:S01]  /*4420*/  IMAD.HI.U32 R2, R74, R9, RZ ;  /* 0x000000094a027227 */ /* 0x000fe200078e00ff */
[----:B------:R-:W-:-:S03]  /*4430*/  ISETP.GT.U32.AND P2, PT, R72, R148, PT ;  /* 0x000000944800720c */ /* 0x000fc60003f44070 */
[----:B------:R-:W-:Y:S02]  /*4440*/  IMAD.MOV R2, RZ, RZ, -R2 ;  /* 0x000000ffff027224 */ /* 0x000fe400078e0a02 */
[----:B-1----:R-:W-:Y:S02]  /*4450*/  IMAD.MOV.U32 R6, RZ, RZ, R3 ;  /* 0x000000ffff067224 */ /* 0x002fe400078e0003 */
[C---:B------:R-:W-:Y:S02]  /*4460*/  IMAD R170, R72.reuse, R2, R9 ;  /* 0x0000000248aa7224 */ /* 0x040fe400078e0209 */
[C---:B------:R-:W-:Y:S02]  /*4470*/  IMAD R151, R72.reuse, R0, R151 ;  /* 0x0000000048977224 */ /* 0x040fe400078e0297 */
[----:B------:R-:W-:Y:S01]  /*4480*/  @!P0 IMAD.MOV R6, RZ, RZ, -R6 ;  /* 0x000000ffff068224 */ /* 0x000fe200078e0a06 */
[C---:B------:R-:W-:Y:S01]  /*4490*/  ISETP.GT.U32.AND P0, PT, R72.reuse, R5, PT ;  /* 0x000000054800720c */ /* 0x040fe20003f04070 */
[--C-:B------:R-:W-:Y:S01]  /*44a0*/  @!P4 IMAD.IADD R171, R171, 0x1, -R72.reuse ;  /* 0x00000001ababc824 */ /* 0x100fe200078e0a48 */
[----:B------:R-:W-:Y:S01]  /*44b0*/  ISETP.GT.U32.AND P4, PT, R72, R170, PT ;  /* 0x000000aa4800720c */ /* 0x000fe20003f84070 */
[----:B------:R-:W-:Y:S01]  /*44c0*/  IMAD.HI.U32 R0, R74, R7, RZ ;  /* 0x000000074a007227 */ /* 0x000fe200078e00ff */
[----:B------:R1:W-:Y:S03]  /*44d0*/  STL [R1+0xf4], R6 ;  /* 0x0000f40601007387 */ /* 0x0003e60000100800 */
[----:B------:R-:W-:Y:S01]  /*44e0*/  @!P2 IMAD.IADD R148, R148, 0x1, -R72 ;  /* 0x000000019494a824 */ /* 0x000fe200078e0a48 */
[----:B------:R-:W-:Y:S01]  /*44f0*/  ISETP.GT.U32.AND P2, PT, R72, R151, PT ;  /* 0x000000974800720c */ /* 0x000fe20003f44070 */
[----:B------:R-:W-:Y:S01]  /*4500*/  IMAD.MOV R0, RZ, RZ, -R0 ;  /* 0x000000ffff007224 */ /* 0x000fe200078e0a00 */
[----:B------:R3:W-:Y:S01]  /*4510*/  STL [R1+0x7d4], R10 ;  /* 0x0007d40a01007387 */ /* 0x0007e20000100800 */
[----:B------:R-:W-:Y:S01]  /*4520*/  IMAD.HI.U32 R3, R74, R11, RZ ;  /* 0x0000000b4a037227 */ /* 0x000fe200078e00ff */
[----:B-1----:R-:W-:-:S03]  /*4530*/  LOP3.LUT R6, R73, 0xba, RZ, 0xfc, !PT ;  /* 0x000000ba49067812 */ /* 0x002fc600078efcff */
[----:B------:R-:W-:Y:S01]  /*4540*/  IMAD R150, R72, R0, R7 ;  /* 0x0000000048967224 */ /* 0x000fe200078e0207 */
[----:B------:R-:W-:Y:S01]  /*4550*/  LOP3.LUT R0, R73, 0xb8, RZ, 0xfc, !PT ;  /* 0x000000b849007812 */ /* 0x000fe200078efcff */
[--C-:B------:R-:W-:Y:S01]  /*4560*/  @!P0 IMAD.IADD R5, R5, 0x1, -R72.reuse ;  /* 0x0000000105058824 */ /* 0x100fe200078e0a48 */
[----:B------:R-:W-:Y:S01]  /*4570*/  IABS R7, R8 ;  /* 0x0000000800077213 */ /* 0x000fe20000000000 */
[--C-:B------:R-:W-:Y:S01]  /*4580*/  @!P4 IMAD.IADD R170, R170, 0x1, -R72.reuse ;  /* 0x00000001aaaac824 */ /* 0x100fe200078e0a48 */
[----:B------:R-:W-:Y:S01]  /*4590*/  ISETP.GE.AND P0, PT, R0, RZ, PT ;  /* 0x000000ff0000720c */ /* 0x000fe20003f06270 */
[----:B------:R-:W-:Y:S01]  /*45a0*/  IMAD.MOV R3, RZ, RZ, -R3 ;  /* 0x000000ffff037224 */ /* 0x000fe200078e0a03 */
[----:B------:R-:W-:Y:S01]  /*45b0*/  IABS R9, R0 ;  /* 0x0000000000097213 */ /* 0x000fe20000000000 */
[----:B------:R-:W-:Y:S01]  /*45c0*/  IMAD.HI.U32 R0, R74, R153, RZ ;  /* 0x000000994a007227 */ /* 0x000fe200078e00ff */
[----:B------:R-:W-:Y:S01]  /*45d0*/  ISETP.GT.U32.AND P4, PT, R72, R150, PT ;  /* 0x000000964800720c */ /* 0x000fe20003f84070 */
[----:B------:R1:W-:Y:S01]  /*45e0*/  STL [R1+0x7dc], R8 ;  /* 0x0007dc0801007387 */ /* 0x0003e20000100800 */
[----:B---3--:R-:W-:Y:S01]  /*45f0*/  LOP3.LUT R10, R73, 0xb6, RZ, 0xfc, !PT ;  /* 0x000000b6490a7812 */ /* 0x008fe200078efcff */
[----:B------:R-:W-:Y:S01]  /*4600*/  @!P2 IMAD.IADD R151, R151, 0x1, -R72 ;  /* 0x000000019797a824 */ /* 0x000fe200078e0a48 */
[----:B------:R-:W-:Y:S01]  /*4610*/  ISETP.GE.AND P2, PT, R4, RZ, PT ;  /* 0x000000ff0400720c */ /* 0x000fe20003f46270 */
[----:B------:R-:W-:Y:S01]  /*4620*/  IMAD.MOV R4, RZ, RZ, -R0 ;  /* 0x000000ffff047224 */ /* 0x000fe200078e0a00 */
[----:B------:R-:W-:Y:S01]  /*4630*/  IABS R155, R10 ;  /* 0x0000000a009b7213 */ /* 0x000fe20000000000 */
[C---:B------:R-:W-:Y:S01]  /*4640*/  IMAD R3, R72.reuse, R3, R11 ;  /* 0x0000000348037224 */ /* 0x040fe200078e020b */
[----:B------:R-:W-:Y:S01]  /*4650*/  IABS R11, R6 ;  /* 0x00000006000b7213 */ /* 0x000fe20000000000 */
[----:B------:R-:W-:-:S02]  /*4660*/  IMAD R153, R72, R4, R153 ;  /* 0x0000000448997224 */ /* 0x000fc400078e0299 */
[----:B------:R-:W-:Y:S01]  /*4670*/  @!P6 IMAD.MOV R5, RZ, RZ, -R5 ;  /* 0x000000ffff05e224 */ /* 0x000fe200078e0a05 */
[----:B------:R-:W-:Y:S01]  /*4680*/  ISETP.GT.U32.AND P6, PT, R72, R3, PT ;  /* 0x000000034800720c */ /* 0x000fe20003fc4070 */
[----:B------:R-:W-:Y:S01]  /*4690*/  @!P4 IMAD.IADD R150, R150, 0x1, -R72 ;  /* 0x000000019696c824 */ /* 0x000fe200078e0a48 */
[----:B------:R-:W-:Y:S01]  /*46a0*/  ISETP.GT.U32.AND P4, PT, R72, R153, PT ;  /* 0x000000994800720c */ /* 0x000fe20003f84070 */
[----:B------:R-:W-:Y:S01]  /*46b0*/  IMAD.HI.U32 R2, R74, R9, RZ ;  /* 0x000000094a027227 */ /* 0x000fe200078e00ff */
[----:B-1----:R-:W-:Y:S01]  /*46c0*/  LOP3.LUT R8, R73, 0xbc, RZ, 0xfc, !PT ;  /* 0x000000bc49087812 */ /* 0x002fe200078efcff */
[----:B------:R1:W-:Y:S02]  /*46d0*/  STL [R1+0xf8], R5 ;  /* 0x0000f80501007387 */ /* 0x0003e40000100800 */
[----:B------:R-:W-:Y:S02]  /*46e0*/  IMAD.MOV R2, RZ, RZ, -R2 ;  /* 0x000000ffff027224 */ /* 0x000fe400078e0a02 */
[----:B------:R-:W-:Y:S01]  /*46f0*/  @!P1 IMAD.MOV R171, RZ, RZ, -R171 ;  /* 0x000000ffffab9224 */ /* 0x000fe200078e0aab */
[C---:B------:R-:W-:Y:S01]  /*4700*/  ISETP.GT.U32.AND P1, PT, R72.reuse, R170, PT ;  /* 0x000000aa4800720c */ /* 0x040fe20003f24070 */
[----:B------:R-:W-:Y:S01]  /*4710*/  IMAD R68, R72, R2, R9 ;  /* 0x0000000248447224 */ /* 0x000fe200078e0209 */
[----:B------:R-:W-:Y:S01]  /*4720*/  STL [R1+0x7e4], R10 ;  /* 0x0007e40a01007387 */ /* 0x000fe20000100800 */
[----:B------:R-:W-:-:S02]  /*4730*/  @!P6 IMAD.IADD R3, R3, 0x1, -R72 ;  /* 0x000000010303e824 */ /* 0x000fc400078e0a48 */
[----:B------:R-:W-:Y:S01]  /*4740*/  @!P4 IMAD.IADD R153, R153, 0x1, -R72 ;  /* 0x000000019999c824 */ /* 0x000fe200078e0a48 */
[----:B------:R-:W-:Y:S01]  /*4750*/  ISETP.GT.U32.AND P4, PT, R72, R68, PT ;  /* 0x000000444800720c */ /* 0x000fe20003f84070 */
[----:B------:R-:W-:Y:S01]  /*4760*/  IMAD.HI.U32 R0, R74, R7, RZ ;  /* 0x000000074a007227 */ /* 0x000fe200078e00ff */
[----:B------:R-:W-:Y:S01]  /*4770*/  ISETP.GT.U32.AND P6, PT, R72, R3, PT ;  /* 0x000000034800720c */ /* 0x000fe20003fc4070 */
[----:B------:R3:W-:Y:S02]  /*4780*/  STL [R1+0x7f0], R8 ;  /* 0x0007f00801007387 */ /* 0x0007e40000100800 */
[----:B------:R-:W-:Y:S02]  /*4790*/  IMAD.MOV R0, RZ, RZ, -R0 ;  /* 0x000000ffff007224 */ /* 0x000fe400078e0a00 */
[----:B------:R-:W-:-:S04]  /*47a0*/  IMAD.HI.U32 R4, R74, R11, RZ ;  /* 0x0000000b4a047227 */ /* 0x000fc800078e00ff */
[--C-:B------:R-:W-:Y:S01]  /*47b0*/  @!P1 IMAD.IADD R170, R170, 0x1, -R72.reuse ;  /* 0x00000001aaaa9824 */ /* 0x100fe200078e0a48 */
[----:B------:R-:W-:Y:S01]  /*47c0*/  ISETP.GE.AND P1, PT, R6, RZ, PT ;  /* 0x000000ff0600720c */ /* 0x000fe20003f26270 */
[----:B------:R-:W-:Y:S01]  /*47d0*/  IMAD R152, R72, R0, R7 ;  /* 0x0000000048987224 */ /* 0x000fe200078e0207 */
[----:B------:R-:W-:Y:S01]  /*47e0*/  LOP3.LUT R0, R73, 0xc0, RZ, 0xfc, !PT ;  /* 0x000000c049007812 */ /* 0x000fe200078efcff */
[----:B------:R-:W-:Y:S01]  /*47f0*/  @!P4 IMAD.IADD R68, R68, 0x1, -R72 ;  /* 0x000000014444c824 */ /* 0x000fe200078e0a48 */
[----:B------:R-:W-:Y:S01]  /*4800*/  IABS R7, R8 ;  /* 0x0000000800077213 */ /* 0x000fe20000000000 */
[----:B------:R-:W-:Y:S01]  /*4810*/  IMAD.MOV R4, RZ, RZ, -R4 ;  /* 0x000000ffff047224 */ /* 0x000fe200078e0a04 */
[----:B------:R-:W-:Y:S01]  /*4820*/  IABS R67, R0 ;  /* 0x0000000000437213 */ /* 0x000fe20000000000 */
[----:B------:R-:W-:Y:S01]  /*4830*/  @!P6 IMAD.IADD R3, R3, 0x1, -R72 ;  /* 0x000000010303e824 */ /* 0x000fe200078e0a48 */
[----:B------:R-:W-:Y:S01]  /*4840*/  ISETP.GT.U32.AND P4, PT, R72, R68, PT ;  /* 0x000000444800720c */ /* 0x000fe20003f84070 */
[----:B------:R-:W-:Y:S01]  /*4850*/  @!P5 IMAD.MOV R170, RZ, RZ, -R170 ;  /* 0x000000ffffaad224 */ /* 0x000fe200078e0aaa */
[----:B------:R-:W-:Y:S01]  /*4860*/  ISETP.GE.AND P5, PT, R0, RZ, PT ;  /* 0x000000ff0000720c */ /* 0x000fe20003fa6270 */
[----:B-1----:R-:W-:Y:S01]  /*4870*/  IMAD R5, R72, R4, R11 ;  /* 0x0000000448057224 */ /* 0x002fe200078e020b */
[----:B------:R-:W-:Y:S01]  /*4880*/  LOP3.LUT R6, R73, 0xc2, RZ, 0xfc, !PT ;  /* 0x000000c249067812 */ /* 0x000fe200078efcff */
[----:B------:R-:W-:Y:S01]  /*4890*/  IMAD.HI.U32 R0, R74, R155, RZ ;  /* 0x0000009b4a007227 */ /* 0x000fe200078e00ff */
[----:B------:R-:W-:-:S02]  /*48a0*/  ISETP.GT.U32.AND P6, PT, R72, R152, PT ;  /* 0x000000984800720c */ /* 0x000fc40003fc4070 */
[----:B------:R-:W-:Y:S01]  /*48b0*/  IABS R9, R6 ;  /* 0x0000000600097213 */ /* 0x000fe20000000000 */
[----:B---3--:R-:W-:Y:S02]  /*48c0*/  IMAD.MOV.U32 R8, RZ, RZ, R3 ;  /* 0x000000ffff087224 */ /* 0x008fe400078e0003 */
[----:B------:R-:W-:Y:S02]  /*48d0*/  IMAD.MOV R4, RZ, RZ, -R0 ;  /* 0x000000ffff047224 */ /* 0x000fe400078e0a00 */
[----:B------:R-:W-:Y:S01]  /*48e0*/  @!P2 IMAD.MOV R8, RZ, RZ, -R8 ;  /* 0x000000ffff08a224 */ /* 0x000fe200078e0a08 */
[C---:B------:R-:W-:Y:S01]  /*48f0*/  ISETP.GT.U32.AND P2, PT, R72.reuse, R5, PT ;  /* 0x000000054800720c */ /* 0x040fe20003f44070 */
[----:B------:R-:W-:Y:S01]  /*4900*/  IMAD R155, R72, R4, R155 ;  /* 0x00000004489b7224 */ /* 0x000fe200078e029b */
[----:B------:R-:W-:Y:S01]  /*4910*/  LOP3.LUT R4, R73, 0xc4, RZ, 0xfc, !PT ;  /* 0x000000c449047812 */ /* 0x000fe200078efcff */
[----:B------:R-:W-:Y:S01]  /*4920*/  @!P4 IMAD.IADD R68, R68, 0x1, -R72 ;  /* 0x000000014444c824 */ /* 0x000fe200078e0a48 */
[----:B------:R1:W-:Y:S01]  /*4930*/  STL [R1+0x114], R8 ;  /* 0x0001140801007387 */ /* 0x0003e20000100800 */
[----:B------:R-:W-:Y:S01]  /*4940*/  IMAD.HI.U32 R2, R74, R7, RZ ;  /* 0x000000074a027227 */ /* 0x000fe200078e00ff */
[----:B------:R-:W-:-:S03]  /*4950*/  ISETP.GT.U32.AND P4, PT, R72, R155, PT ;  /* 0x0000009b4800720c */ /* 0x000fc60003f84070 */
[----:B------:R-:W-:Y:S02]  /*4960*/  IMAD.MOV R2, RZ, RZ, -R2 ;  /* 0x000000ffff027224 */ /* 0x000fe400078e0a02 */
[----:B------:R-:W-:Y:S01]  /*4970*/  IMAD.HI.U32 R0, R74, R67, RZ ;  /* 0x000000434a007227 */ /* 0x000fe200078e00ff */
[----:B-1----:R-:W-:-:S03]  /*4980*/  LOP3.LUT R8, R73, 0xbe, RZ, 0xfc, !PT ;  /* 0x000000be49087812 */ /* 0x002fc600078efcff */
[--C-:B------:R-:W-:Y:S02]  /*4990*/  @!P2 IMAD.IADD R5, R5, 0x1, -R72.reuse ;  /* 0x000000010505a824 */ /* 0x100fe400078e0a48 */
[C---:B------:R-:W-:Y:S01]  /*49a0*/  IMAD R154, R72.reuse, R2, R7 ;  /* 0x00000002489a7224 */ /* 0x040fe200078e0207 */
[----:B------:R-:W-:Y:S01]  /*49b0*/  IABS R157, R8 ;  /* 0x00000008009d7213 */ /* 0x000fe20000000000 */
[----:B------:R-:W-:Y:S01]  /*49c0*/  @!P4 IMAD.IADD R155, R155, 0x1, -R72 ;  /* 0x000000019b9bc824 */ /* 0x000fe200078e0a48 */
[----:B------:R-:W-:Y:S01]  /*49d0*/  ISETP.GT.U32.AND P2, PT, R72, R5, PT ;  /* 0x000000054800720c */ /* 0x000fe20003f44070 */
[----:B------:R-:W-:Y:S01]  /*49e0*/  IMAD.HI.U32 R3, R74, R9, RZ ;  /* 0x000000094a037227 */ /* 0x000fe200078e00ff */
[C---:B------:R-:W-:Y:S01]  /*49f0*/  ISETP.GT.U32.AND P4, PT, R72.reuse, R154, PT ;  /* 0x0000009a4800720c */ /* 0x040fe20003f84070 */
[----:B------:R1:W-:Y:S01]  /*4a00*/  STL [R1+0x7f4], R8 ;  /* 0x0007f40801007387 */ /* 0x0003e20000100800 */
[----:B------:R-:W-:Y:S01]  /*4a10*/  IABS R7, R4 ;  /* 0x0000000400077213 */ /* 0x000fe20000000000 */
[----:B------:R-:W-:Y:S01]  /*4a20*/  IMAD.MOV R0, RZ, RZ, -R0 ;  /* 0x000000ffff007224 */ /* 0x000fe200078e0a00 */
[C---:B------:R-:W-:Y:S01]  /*4a30*/  LOP3.LUT R2, R73.reuse, 0xc6, RZ, 0xfc, !PT ;  /* 0x000000c649027812 */ /* 0x040fe200078efcff */
[----:B------:R-:W-:Y:S01]  /*4a40*/  IMAD.MOV R3, RZ, RZ, -R3 ;  /* 0x000000ffff037224 */ /* 0x000fe200078e0a03 */
[----:B------:R3:W-:Y:S01]  /*4a50*/  STL [R1+0x800], R4 ;  /* 0x0008000401007387 */ /* 0x0007e20000100800 */
[C---:B------:R-:W-:Y:S01]  /*4a60*/  IMAD R67, R72.reuse, R0, R67 ;  /* 0x0000000048437224 */ /* 0x040fe200078e0243 */
[----:B------:R-:W-:Y:S01]  /*4a70*/  LOP3.LUT R0, R73, 0xc8, RZ, 0xfc, !PT ;  /* 0x000000c849007812 */ /* 0x000fe200078efcff */
[C---:B------:R-:W-:Y:S01]  /*4a80*/  IMAD R3, R72.reuse, R3, R9 ;  /* 0x0000000348037224 */ /* 0x040fe200078e0209 */
[----:B------:R-:W-:Y:S01]  /*4a90*/  IABS R159, R2 ;  /* 0x00000002009f7213 */ /* 0x000fe20000000000 */
[--C-:B------:R-:W-:Y:S01]  /*4aa0*/  @!P2 IMAD.IADD R5, R5, 0x1, -R72.reuse ;  /* 0x000000010505a824 */ /* 0x100fe200078e0a48 */
[----:B------:R-:W-:Y:S01]  /*4ab0*/  ISETP.GT.U32.AND P2, PT, R72, R67, PT ;  /* 0x000000434800720c */ /* 0x000fe20003f44070 */
[----:B------:R-:W-:Y:S01]  /*4ac0*/  @!P4 IMAD.IADD R154, R154, 0x1, -R72 ;  /* 0x000000019a9ac824 */ /* 0x000fe200078e0a48 */
[----:B------:R-:W-:Y:S01]  /*4ad0*/  ISETP.GT.U32.AND P4, PT, R72, R3, PT ;  /* 0x000000034800720c */ /* 0x000fe20003f84070 */
[----:B------:R-:W-:Y:S01]  /*4ae0*/  @!P0 IMAD.MOV R68, RZ, RZ, -R68 ;  /* 0x000000ffff448224 */ /* 0x000fe200078e0a44 */
[----:B------:R-:W-:Y:S01]  /*4af0*/  ISETP.GE.AND P0, PT, R0, RZ, PT ;  /* 0x000000ff0000720c */ /* 0x000fe20003f06270 */
[----:B------:R-:W-:Y:S01]  /*4b00*/  @!P6 IMAD.IADD R152, R152, 0x1, -R72 ;  /* 0x000000019898e824 */ /* 0x000fe200078e0a48 */
[----:B------:R-:W-:Y:S01]  /*4b10*/  IABS R9, R0 ;  /* 0x0000000000097213 */ /* 0x000fe20000000000 */
[----:B------:R-:W-:Y:S01]  /*4b20*/  IMAD.HI.U32 R0, R74, R157, RZ ;  /* 0x0000009d4a007227 */ /* 0x000fe200078e00ff */
[----:B------:R-:W-:Y:S01]  /*4b30*/  ISETP.GE.AND P6, PT, R6, RZ, PT ;  /* 0x000000ff0600720c */ /* 0x000fe20003fc6270 */
[----:B------:R4:W-:Y:S01]  /*4b40*/  STL [R1+0x80c], R2 ;  /* 0x00080c0201007387 */ /* 0x0009e20000100800 */
[----:B------:R-:W-:Y:S01]  /*4b50*/  LOP3.LUT R6, R73, 0xca, RZ, 0xfc, !PT ;  /* 0x000000ca49067812 */ /* 0x000fe200078efcff */
[----:B------:R-:W-:-:S02]  /*4b60*/  IMAD.MOV R0, RZ, RZ, -R0 ;  /* 0x000000ffff007224 */ /* 0x000fc400078e0a00 */
[--C-:B------:R-:W-:Y:S01]  /*4b70*/  @!P2 IMAD.IADD R67, R67, 0x1, -R72.reuse ;  /* 0x000000014343a824 */ /* 0x100fe200078e0a48 */
[----:B------:R-:W-:Y:S01]  /*4b80*/  IABS R11, R6 ;  /* 0x00000006000b7213 */ /* 0x000fe20000000000 */
[----:B------:R-:W-:Y:S02]  /*4b90*/  @!P4 IMAD.IADD R3, R3, 0x1, -R72 ;  /* 0x000000010303c824 */ /* 0x000fe400078e0a48 */
[C---:B------:R-:W-:Y:S01]  /*4ba0*/  IMAD R157, R72.reuse, R0, R157 ;  /* 0x00000000489d7224 */ /* 0x040fe200078e029d */
[----:B------:R-:W-:Y:S01]  /*4bb0*/  ISETP.GT.U32.AND P4, PT, R72, R67, PT ;  /* 0x000000434800720c */ /* 0x000fe20003f84070 */
[----:B------:R-:W-:-:S03]  /*4bc0*/  IMAD.HI.U32 R0, R74, R7, RZ ;  /* 0x000000074a007227 */ /* 0x000fc600078e00ff */
[C---:B------:R-:W-:Y:S01]  /*4bd0*/  ISETP.GT.U32.AND P2, PT, R72.reuse, R157, PT ;  /* 0x0000009d4800720c */ /* 0x040fe20003f44070 */
[----:B------:R-:W-:Y:S02]  /*4be0*/  IMAD.MOV R0, RZ, RZ, -R0 ;  /* 0x000000ffff007224 */ /* 0x000fe400078e0a00 */
[----:B-1----:R-:W-:Y:S02]  /*4bf0*/  IMAD.MOV.U32 R8, RZ, RZ, R5 ;  /* 0x000000ffff087224 */ /* 0x002fe400078e0005 */
[----:B------:R-:W-:Y:S01]  /*4c00*/  IMAD R156, R72, R0, R7 ;  /* 0x00000000489c7224 */ /* 0x000fe200078e0207 */
[----:B------:R-:W-:Y:S01]  /*4c10*/  LOP3.LUT R0, R73, 0xd0, RZ, 0xfc, !PT ;  /* 0x000000d049007812 */ /* 0x000fe200078efcff */
[----:B------:R-:W-:Y:S01]  /*4c20*/  IMAD.HI.U32 R5, R74, R11, RZ ;  /* 0x0000000b4a057227 */ /* 0x000fe200078e00ff */
[----:B------:R-:W-:Y:S02]  /*4c30*/  IABS R7, R12 ;  /* 0x0000000c00077213 */ /* 0x000fe40000000000 */
[----:B------:R-:W-:Y:S01]  /*4c40*/  IABS R63, R0 ;  /* 0x00000000003f7213 */ /* 0x000fe20000000000 */
[----:B------:R-:W-:Y:S01]  /*4c50*/  @!P4 IMAD.IADD R67, R67, 0x1, -R72 ;  /* 0x000000014343c824 */ /* 0x000fe200078e0a48 */
[----:B------:R-:W-:Y:S01]  /*4c60*/  ISETP.GT.U32.AND P4, PT, R72, R156, PT ;  /* 0x0000009c4800720c */ /* 0x000fe20003f84070 */
[----:B------:R-:W-:-:S02]  /*4c70*/  IMAD.MOV R5, RZ, RZ, -R5 ;  /* 0x000000ffff057224 */ /* 0x000fc400078e0a05 */
[----:B------:R-:W-:Y:S01]  /*4c80*/  @!P1 IMAD.MOV R8, RZ, RZ, -R8 ;  /* 0x000000ffff089224 */ /* 0x000fe200078e0a08 */
[C---:B------:R-:W-:Y:S01]  /*4c90*/  ISETP.GT.U32.AND P1, PT, R72.reuse, R3, PT ;  /* 0x000000034800720c */ /* 0x040fe20003f24070 */
[----:B------:R-:W-:Y:S01]  /*4ca0*/  IMAD R5, R72, R5, R11 ;  /* 0x0000000548057224 */ /* 0x000fe200078e020b */
[C---:B------:R-:W-:Y:S01]  /*4cb0*/  LOP3.LUT R11, R73.reuse, 0xd4, RZ, 0xfc, !PT ;  /* 0x000000d4490b7812 */ /* 0x040fe200078efcff */
[C---:B---3--:R-:W-:Y:S01]  /*4cc0*/  IMAD.HI.U32 R4, R74.reuse, R9, RZ ;  /* 0x000000094a047227 */ /* 0x048fe200078e00ff */
[----:B------:R1:W-:Y:S03]  /*4cd0*/  STL [R1+0x118], R8 ;  /* 0x0001180801007387 */ /* 0x0003e60000100800 */
[----:B----4-:R-:W-:Y:S01]  /*4ce0*/  IMAD.HI.U32 R2, R74, R159, RZ ;  /* 0x0000009f4a027227 */ /* 0x010fe200078e00ff */
[----:B------:R-:W-:Y:S03]  /*4cf0*/  STL [R1+0x81c], R12 ;  /* 0x00081c0c01007387 */ /* 0x000fe60000100800 */
[----:B------:R-:W-:Y:S01]  /*4d00*/  @!P4 IMAD.IADD R156, R156, 0x1, -R72 ;  /* 0x000000019c9cc824 */ /* 0x000fe200078e0a48 */
[----:B------:R-:W-:Y:S01]  /*4d10*/  ISETP.GT.U32.AND P4, PT, R72, R5, PT ;  /* 0x000000054800720c */ /* 0x000fe20003f84070 */
[----:B------:R-:W-:Y:S01]  /*4d20*/  IMAD.MOV R4, RZ, RZ, -R4 ;  /* 0x000000ffff047224 */ /* 0x000fe200078e0a04 */
[----:B-1----:R-:W-:Y:S01]  /*4d30*/  LOP3.LUT R8, R73, 0xce, RZ, 0xfc, !PT ;  /* 0x000000ce49087812 */ /* 0x002fe200078efcff */
[----:B------:R-:W-:-:S02]  /*4d40*/  @!P1 IMAD.IADD R3, R3, 0x1, -R72 ;  /* 0x0000000103039824 */ /* 0x000fc400078e0a48 */
[----:B------:R-:W-:Y:S01]  /*4d50*/  IMAD.MOV R2, RZ, RZ, -R2 ;  /* 0x000000ffff027224 */ /* 0x000fe200078e0a02 */
[----:B------:R-:W-:Y:S01]  /*4d60*/  IABS R161, R8 ;  /* 0x0000000800a17213 */ /* 0x000fe20000000000 */
[C---:B------:R-:W-:Y:S01]  /*4d70*/  IMAD R64, R72.reuse, R4, R9 ;  /* 0x0000000448407224 */ /* 0x040fe200078e0209 */
[----:B------:R-:W-:Y:S01]  /*4d80*/  LOP3.LUT R4, R73, 0xd2, RZ, 0xfc, !PT ;  /* 0x000000d249047812 */ /* 0x000fe200078efcff */
[----:B------:R-:W-:Y:S01]  /*4d90*/  IMAD.MOV.U32 R10, RZ, RZ, R3 ;  /* 0x000000ffff0a7224 */ /* 0x000fe200078e0003 */
[----:B------:R1:W-:Y:S01]  /*4da0*/  STL [R1+0x820], R8 ;  /* 0x0008200801007387 */ /* 0x0003e20000100800 */
[C---:B------:R-:W-:Y:S02]  /*4db0*/  IMAD R159, R72.reuse, R2, R159 ;  /* 0x00000002489f7224 */ /* 0x040fe400078e029f */
[----:B------:R-:W-:Y:S02]  /*4dc0*/  @!P4 IMAD.IADD R5, R5, 0x1, -R72 ;  /* 0x000000010505c824 */ /* 0x000fe400078e0a48 */
[----:B------:R-:W-:Y:S01]  /*4dd0*/  @!P6 IMAD.MOV R10, RZ, RZ, -R10 ;  /* 0x000000ffff0ae224 */ /* 0x000fe200078e0a0a */
[----:B------:R-:W-:Y:S01]  /*4de0*/  ISETP.GT.U32.AND P6, PT, R72, R64, PT ;  /* 0x000000404800720c */ /* 0x000fe20003fc4070 */
[----:B------:R-:W-:Y:S01]  /*4df0*/  IMAD.HI.U32 R3, R74, R63, RZ ;  /* 0x0000003f4a037227 */ /* 0x000fe200078e00ff */
[----:B------:R-:W-:-:S02]  /*4e00*/  ISETP.GT.U32.AND P1, PT, R72, R159, PT ;  /* 0x0000009f4800720c */ /* 0x000fc40003f24070 */
[----:B------:R-:W-:Y:S01]  /*4e10*/  ISETP.GT.U32.AND P4, PT, R72, R5, PT ;  /* 0x000000054800720c */ /* 0x000fe20003f84070 */
[----:B------:R-:W-:Y:S01]  /*4e20*/  IMAD.MOV R3, RZ, RZ, -R3 ;  /* 0x000000ffff037224 */ /* 0x000fe200078e0a03 */
[----:B-1----:R-:W-:Y:S01]  /*4e30*/  LOP3.LUT R8, R73, 0xda, RZ, 0xfc, !PT ;  /* 0x000000da49087812 */ /* 0x002fe200078efcff */
[----:B------:R-:W-:Y:S01]  /*4e40*/  @!P5 IMAD.MOV R67, RZ, RZ, -R67 ;  /* 0x000000ffff43d224 */ /* 0x000fe200078e0a43 */
[----:B------:R-:W-:Y:S01]  /*4e50*/  ISETP.GE.AND P5, PT, R0, RZ, PT ;  /* 0x000000ff0000720c */ /* 0x000fe20003fa6270 */
[----:B------:R-:W-:Y:S01]  /*4e60*/  IMAD R63, R72, R3, R63 ;  /* 0x00000003483f7224 */ /* 0x000fe200078e023f */
[----:B------:R1:W-:Y:S01]  /*4e70*/  STL [R1+0x134], R10 ;  /* 0x0001340a01007387 */ /* 0x0003e20000100800 */
[----:B------:R-:W-:-:S03]  /*4e80*/  IMAD.HI.U32 R0, R74, R7, RZ ;  /* 0x000000074a007227 */ /* 0x000fc600078e00ff */
[----:B------:R3:W-:Y:S01]  /*4e90*/  STL [R1+0x824], R11 ;  /* 0x0008240b01007387 */ /* 0x0007e20000100800 */
[--C-:B------:R-:W-:Y:S02]  /*4ea0*/  @!P6 IMAD.IADD R64, R64, 0x1, -R72.reuse ;  /* 0x000000014040e824 */ /* 0x100fe400078e0a48 */
[--C-:B------:R-:W-:Y:S01]  /*4eb0*/  @!P1 IMAD.IADD R159, R159, 0x1, -R72.reuse ;  /* 0x000000019f9f9824 */ /* 0x100fe200078e0a48 */
[----:B------:R-:W-:Y:S01]  /*4ec0*/  ISETP.GE.AND P1, PT, R4, RZ, PT ;  /* 0x000000ff0400720c */ /* 0x000fe20003f26270 */
[----:B------:R-:W-:Y:S01]  /*4ed0*/  @!P4 IMAD.IADD R5, R5, 0x1, -R72 ;  /* 0x000000010505c824 */ /* 0x000fe200078e0a48 */
[----:B------:R-:W-:Y:S01]  /*4ee0*/  IABS R4, R4 ;  /* 0x0000000400047213 */ /* 0x000fe20000000000 */
[----:B------:R-:W-:Y:S01]  /*4ef0*/  IMAD.MOV R0, RZ, RZ, -R0 ;  /* 0x000000ffff007224 */ /* 0x000fe200078e0a00 */
[C---:B------:R-:W-:Y:S01]  /*4f00*/  ISETP.GT.U32.AND P4, PT, R72.reuse, R63, PT ;  /* 0x0000003f4800720c */ /* 0x040fe20003f84070 */
[----:B------:R-:W-:Y:S01]  /*4f10*/  @!P2 IMAD.IADD R157, R157, 0x1, -R72 ;  /* 0x000000019d9da824 */ /* 0x000fe200078e0a48 */
[C---:B------:R-:W-:Y:S01]  /*4f20*/  ISETP.GT.U32.AND P6, PT, R72.reuse, R64, PT ;  /* 0x000000404800720c */ /* 0x040fe20003fc4070 */
[----:B------:R-:W-:Y:S01]  /*4f30*/  IMAD R158, R72, R0, R7 ;  /* 0x00000000489e7224 */ /* 0x000fe200078e0207 */
[----:B------:R-:W-:Y:S01]  /*4f40*/  ISETP.GE.AND P2, PT, R6, RZ, PT ;  /* 0x000000ff0600720c */ /* 0x000fe20003f46270 */
[----:B------:R-:W-:Y:S01]  /*4f50*/  IMAD.HI.U32 R2, R74, R161, RZ ;  /* 0x000000a14a027227 */ /* 0x000fe200078e00ff */
[----:B------:R-:W-:-:S02]  /*4f60*/  LOP3.LUT R6, R73, 0xd8, RZ, 0xfc, !PT ;  /* 0x000000d849067812 */ /* 0x000fc400078efcff */
[C---:B-1----:R-:W-:Y:S01]  /*4f70*/  LOP3.LUT R10, R73.reuse, 0xd6, RZ, 0xfc, !PT ;  /* 0x000000d6490a7812 */ /* 0x042fe200078efcff */
[----:B------:R-:W-:Y:S01]  /*4f80*/  IMAD.MOV.U32 R7, RZ, RZ, R4 ;  /* 0x000000ffff077224 */ /* 0x000fe200078e0004 */
[----:B------:R-:W-:Y:S01]  /*4f90*/  IABS R9, R6 ;  /* 0x0000000600097213 */ /* 0x000fe20000000000 */
[----:B------:R-:W-:Y:S01]  /*4fa0*/  IMAD.MOV R2, RZ, RZ, -R2 ;  /* 0x000000ffff027224 */ /* 0x000fe200078e0a02 */
[----:B------:R-:W-:Y:S01]  /*4fb0*/  IABS R4, R8 ;  /* 0x0000000800047213 */ /* 0x000fe20000000000 */
[----:B------:R-:W-:Y:S01]  /*4fc0*/  IMAD.HI.U32 R0, R74, R7, RZ ;  /* 0x000000074a007227 */ /* 0x000fe200078e00ff */
[----:B------:R1:W-:Y:S01]  /*4fd0*/  STL [R1+0x828], R10 ;  /* 0x0008280a01007387 */ /* 0x0003e20000100800 */
[----:B------:R-:W-:Y:S02]  /*4fe0*/  IABS R163, R10 ;  /* 0x0000000a00a37213 */ /* 0x000fe40000000000 */
[----:B------:R-:W-:Y:S01]  /*4ff0*/  IMAD R161, R72, R2, R161 ;  /* 0x0000000248a17224 */ /* 0x000fe200078e02a1 */
[----:B------:R-:W-:Y:S01]  /*5000*/  IABS R2, R11 ;  /* 0x0000000b00027213 */ /* 0x000fe20000000000 */
[----:B------:R-:W-:Y:S01]  /*5010*/  IMAD.MOV R0, RZ, RZ, -R0 ;  /* 0x000000ffff007224 */ /* 0x000fe200078e0a00 */
[----:B---3--:R-:W-:Y:S01]  /*5020*/  LOP3.LUT R11, R73, 0xdc, RZ, 0xfc, !PT ;  /* 0x000000dc490b7812 */ /* 0x008fe200078efcff */
[--C-:B------:R-:W-:Y:S01]  /*5030*/  @!P4 IMAD.IADD R63, R63, 0x1, -R72.reuse ;  /* 0x000000013f3fc824 */ /* 0x100fe200078e0a48 */
[----:B------:R-:W-:Y:S01]  /*5040*/  ISETP.GE.AND P4, PT, R6, RZ, PT ;  /* 0x000000ff0600720c */ /* 0x000fe20003f86270 */
[----:B------:R-:W-:Y:S01]  /*5050*/  @!P6 IMAD.IADD R64, R64, 0x1, -R72 ;  /* 0x000000014040e824 */ /* 0x000fe200078e0a48 */
[C---:B------:R-:W-:Y:S01]  /*5060*/  ISETP.GT.U32.AND P6, PT, R72.reuse, R158, PT ;  /* 0x0000009e4800720c */ /* 0x040fe20003fc4070 */
[C---:B------:R-:W-:Y:S01]  /*5070*/  IMAD R3, R72.reuse, R0, R7 ;  /* 0x0000000048037224 */ /* 0x040fe200078e0207 */
[----:B-1----:R-:W-:Y:S01]  /*5080*/  LOP3.LUT R10, R73, 0xde, RZ, 0xfc, !PT ;  /* 0x000000de490a7812 */ /* 0x002fe200078efcff */
[----:B------:R-:W-:Y:S01]  /*5090*/  @!P2 IMAD.MOV R5, RZ, RZ, -R5 ;  /* 0x000000ffff05a224 */ /* 0x000fe200078e0a05 */
[----:B------:R-:W-:Y:S01]  /*50a0*/  ISETP.GT.U32.AND P2, PT, R72, R63, PT ;  /* 0x0000003f4800720c */ /* 0x000fe20003f44070 */
[----:B------:R-:W-:Y:S01]  /*50b0*/  IMAD.HI.U32 R0, R74, R9, RZ ;  /* 0x000000094a007227 */ /* 0x000fe200078e00ff */
[----:B------:R-:W-:-:S02]  /*50c0*/  IABS R165, R10 ;  /* 0x0000000a00a57213 */ /* 0x000fc40000000000 */
[----:B------:R1:W-:Y:S01]  /*50d0*/  STL [R1+0x138], R5 ;  /* 0x0001380501007387 */ /* 0x0003e20000100800 */
[----:B------:R-:W-:Y:S01]  /*50e0*/  IMAD.MOV.U32 R7, RZ, RZ, R2 ;  /* 0x000000ffff077224 */ /* 0x000fe200078e0002 */
[----:B------:R-:W-:Y:S01]  /*50f0*/  LOP3.LUT R6, R73, 0xe4, RZ, 0xfc, !PT ;  /* 0x000000e449067812 */ /* 0x000fe200078efcff */
[----:B------:R-:W-:Y:S01]  /*5100*/  IMAD.MOV R62, RZ, RZ, -R0 ;  /* 0x000000ffff3e7224 */ /* 0x000fe200078e0a00 */
[----:B------:R-:W-:Y:S01]  /*5110*/  STL [R1+0x82c], R11 ;  /* 0x00082c0b01007387 */ /* 0x000fe20000100800 */
[----:B------:R-:W-:-:S03]  /*5120*/  IMAD.HI.U32 R0, R74, R7, RZ ;  /* 0x000000074a007227 */ /* 0x000fc600078e00ff */
[----:B------:R3:W-:Y:S01]  /*5130*/  STL [R1+0x830], R10 ;  /* 0x0008300a01007387 */ /* 0x0007e20000100800 */
[----:B------:R-:W-:Y:S02]  /*5140*/  IMAD.MOV R0, RZ, RZ, -R0 ;  /* 0x000000ffff007224 */ /* 0x000fe400078e0a00 */
[----:B------:R-:W-:Y:S01]  /*5150*/  @!P6 IMAD.IADD R158, R158, 0x1, -R72 ;  /* 0x000000019e9ee824 */ /* 0x000fe200078e0a48 */
[C---:B------:R-:W-:Y:S01]  /*5160*/  ISETP.GT.U32.AND P6, PT, R72.reuse, R3, PT ;  /* 0x000000034800720c */ /* 0x040fe20003fc4070 */
[----:B------:R-:W-:Y:S01]  /*5170*/  @!P0 IMAD.MOV R64, RZ, RZ, -R64 ;  /* 0x000000ffff408224 */ /* 0x000fe200078e0a40 */
[----:B------:R-:W-:Y:S01]  /*5180*/  ISETP.GT.U32.AND P0, PT, R72, R161, PT ;  /* 0x000000a14800720c */ /* 0x000fe20003f04070 */
[----:B------:R-:W-:Y:S01]  /*5190*/  @!P2 IMAD.IADD R63, R63, 0x1, -R72 ;  /* 0x000000013f3fa824 */ /* 0x000fe200078e0a48 */
[----:B------:R-:W-:Y:S01]  /*51a0*/  ISETP.GE.AND P2, PT, R8, RZ, PT ;  /* 0x000000ff0800720c */ /* 0x000fe20003f46270 */
[C---:B------:R-:W-:Y:S01]  /*51b0*/  IMAD R160, R72.reuse, R0, R7 ;  /* 0x0000000048a07224 */ /* 0x040fe200078e0207 */
[----:B------:R-:W-:Y:S01]  /*51c0*/  LOP3.LUT R0, R73, 0xe0, RZ, 0xfc, !PT ;  /* 0x000000e049007812 */ /* 0x000fe200078efcff */
[----:B-1----:R-:W-:Y:S01]  /*51d0*/  IMAD.MOV.U32 R5, RZ, RZ, R4 ;  /* 0x000000ffff057224 */ /* 0x002fe200078e0004 */
[----:B------:R-:W-:Y:S01]  /*51e0*/  IABS R7, R11 ;  /* 0x0000000b00077213 */ /* 0x000fe20000000000 */
[----:B------:R-:W-:Y:S01]  /*51f0*/  @!P5 IMAD.MOV R63, RZ, RZ, -R63 ;  /* 0x000000ffff3fd224 */ /* 0x000fe200078e0a3f */
[----:B------:R-:W-:Y:S01]  /*5200*/  ISETP.GT.U32.AND P5, PT, R72, R160, PT ;  /* 0x000000a04800720c */ /* 0x000fe20003fa4070 */
[----:B------:R-:W-:Y:S01]  /*5210*/  IMAD.HI.U32 R4, R74, R5, RZ ;  /* 0x000000054a047227 */ /* 0x000fe200078e00ff */
[----:B------:R-:W-:-:S02]  /*5220*/  IABS R61, R0 ;  /* 0x00000000003d7213 */ /* 0x000fc40000000000 */
[----:B---3--:R-:W-:Y:S01]  /*5230*/  LOP3.LUT R10, R73, 0xf4, RZ, 0xfc, !PT ;  /* 0x000000f4490a7812 */ /* 0x008fe200078efcff */
[C---:B------:R-:W-:Y:S02]  /*5240*/  IMAD R62, R72.reuse, R62, R9 ;  /* 0x0000003e483e7224 */ /* 0x040fe400078e0209 */
[----:B------:R-:W-:Y:S02]  /*5250*/  IMAD.MOV R4, RZ, RZ, -R4 ;  /* 0x000000ffff047224 */ /* 0x000fe400078e0a04 */
[--C-:B------:R-:W-:Y:S02]  /*5260*/  @!P6 IMAD.IADD R3, R3, 0x1, -R72.reuse ;  /* 0x000000010303e824 */ /* 0x100fe400078e0a48 */
[----:B------:R-:W-:Y:S01]  /*5270*/  @!P0 IMAD.IADD R161, R161, 0x1, -R72 ;  /* 0x00000001a1a18824 */ /* 0x000fe200078e0a48 */
[C---:B------:R-:W-:Y:S01]  /*5280*/  ISETP.GT.U32.AND P0, PT, R72.reuse, R62, PT ;  /* 0x0000003e4800720c */ /* 0x040fe20003f04070 */
[C---:B------:R-:W-:Y:S01]  /*5290*/  IMAD R5, R72.reuse, R4, R5 ;  /* 0x0000000448057224 */ /* 0x040fe200078e0205 */
[----:B------:R-:W-:Y:S01]  /*52a0*/  ISETP.GT.U32.AND P6, PT, R72, R3, PT ;  /* 0x000000034800720c */ /* 0x000fe20003fc4070 */
[----:B------:R-:W-:-:S04]  /*52b0*/  IMAD.HI.U32 R2, R74, R163, RZ ;  /* 0x000000a34a027227 */ /* 0x000fc800078e00ff */
[----:B------:R-:W-:Y:S01]  /*52c0*/  @!P5 IMAD.IADD R160, R160, 0x1, -R72 ;  /* 0x00000001a0a0d824 */ /* 0x000fe200078e0a48 */
[----:B------:R-:W-:Y:S01]  /*52d0*/  ISETP.GT.U32.AND P5, PT, R72, R5, PT ;  /* 0x000000054800720c */ /* 0x000fe20003fa4070 */
[----:B------:R-:W-:-:S04]  /*52e0*/  IMAD.MOV R2, RZ, RZ, -R2 ;  /* 0x000000ffff027224 */ /* 0x000fc800078e0a02 */
[----:B------:R-:W-:Y:S01]  /*52f0*/  IMAD R163, R72, R2, R163 ;  /* 0x0000000248a37224 */ /* 0x000fe200078e02a3 */
[----:B------:R-:W-:Y:S01]  /*5300*/  LOP3.LUT R2, R73, 0xe2, RZ, 0xfc, !PT ;  /* 0x000000e249027812 */ /* 0x000fe200078efcff */
[--C-:B------:R-:W-:Y:S02]  /*5310*/  @!P0 IMAD.IADD R62, R62, 0x1, -R72.reuse ;  /* 0x000000013e3e8824 */ /* 0x100fe400078e0a48 */
[--C-:B------:R-:W-:Y:S01]  /*5320*/  @!P6 IMAD.IADD R3, R3, 0x1, -R72.reuse ;  /* 0x000000010303e824 */ /* 0x100fe200078e0a48 */
[C---:B------:R-:W-:Y:S02]  /*5330*/  ISETP.GT.U32.AND P6, PT, R72.reuse, R163, PT ;  /* 0x000000a34800720c */ /* 0x040fe40003fc4070 */
[----:B------:R-:W-:Y:S01]  /*5340*/  ISETP.GT.U32.AND P0, PT, R72, R62, PT ;  /* 0x0000003e4800720c */ /* 0x000fe20003f04070 */
[----:B------:R-:W-:Y:S01]  /*5350*/  @!P5 IMAD.IADD R5, R5, 0x1, -R72 ;  /* 0x000000010505d824 */ /* 0x000fe200078e0a48 */
[----:B------:R-:W-:Y:S01]  /*5360*/  IABS R9, R2 ;  /* 0x0000000200097213 */ /* 0x000fe20000000000 */
[----:B------:R-:W-:Y:S01]  /*5370*/  IMAD.MOV.U32 R12, RZ, RZ, R3 ;  /* 0x000000ffff0c7224 */ /* 0x000fe200078e0003 */
[----:B------:R-:W-:-:S02]  /*5380*/  LOP3.LUT R3, R73, 0xe8, RZ, 0xfc, !PT ;  /* 0x000000e849037812 */ /* 0x000fc400078efcff */
[----:B------:R-:W-:Y:S01]  /*5390*/  ISETP.GT.U32.AND P5, PT, R72, R5, PT ;  /* 0x000000054800720c */ /* 0x000fe20003fa4070 */
[----:B------:R-:W-:Y:S01]  /*53a0*/  IMAD.HI.U32 R4, R74, R9, RZ ;  /* 0x000000094a047227 */ /* 0x000fe200078e00ff */
[----:B------:R-:W-:-:S03]  /*53b0*/  IABS R11, R3 ;  /* 0x00000003000b7213 */ /* 0x000fc60000000000 */
[--C-:B------:R-:W-:Y:S01]  /*53c0*/  @!P6 IMAD.IADD R163, R163, 0x1, -R72.reuse ;  /* 0x00000001a3a3e824 */ /* 0x100fe200078e0a48 */
[----:B------:R-:W-:Y:S01]  /*53d0*/  ISETP.GE.AND P6, PT, R2, RZ, PT ;  /* 0x000000ff0200720c */ /* 0x000fe20003fc6270 */
[----:B------:R-:W-:Y:S01]  /*53e0*/  @!P0 IMAD.IADD R62, R62, 0x1, -R72 ;  /* 0x000000013e3e8824 */ /* 0x000fe200078e0a48 */
[----:B------:R-:W-:Y:S01]  /*53f0*/  ISETP.GE.AND P0, PT, R3, RZ, PT ;  /* 0x000000ff0300720c */ /* 0x000fe20003f06270 */
[----:B------:R-:W-:-:S04]  /*5400*/  IMAD.HI.U32 R2, R74, R165, RZ ;  /* 0x000000a54a027227 */ /* 0x000fc800078e00ff */
[----:B------:R-:W-:-:S04]  /*5410*/  IMAD.HI.U32 R3, R74, R61, RZ ;  /* 0x0000003d4a037227 */ /* 0x000fc800078e00ff */
[----:B------:R-:W-:Y:S02]  /*5420*/  IMAD.MOV R2, RZ, RZ, -R2 ;  /* 0x000000ffff027224 */ /* 0x000fe400078e0a02 */
[----:B------:R-:W-:Y:S02]  /*5430*/  IMAD.MOV R3, RZ, RZ, -R3 ;  /* 0x000000ffff037224 */ /* 0x000fe400078e0a03 */
[----:B------:R-:W-:Y:S02]  /*5440*/  @!P5 IMAD.IADD R5, R5, 0x1, -R72 ;  /* 0x000000010505d824 */ /* 0x000fe400078e0a48 */
[C---:B------:R-:W-:Y:S01]  /*5450*/  IMAD R165, R72.reuse, R2, R165 ;  /* 0x0000000248a57224 */ /* 0x040fe200078e02a5 */
[C---:B------:R-:W-:Y:S01]  /*5460*/  LOP3.LUT R2, R73.reuse, 0xee, RZ, 0xfc, !PT ;  /* 0x000000ee49027812 */ /* 0x040fe200078efcff */
[C---:B------:R-:W-:Y:S02]  /*5470*/  IMAD R61, R72.reuse, R3, R61 ;  /* 0x00000003483d7224 */ /* 0x040fe400078e023d */
[----:B------:R-:W-:Y:S01]  /*5480*/  IMAD.MOV.U32 R8, RZ, RZ, R5 ;  /* 0x000000ffff087224 */ /* 0x000fe200078e0005 */
[----:B------:R-:W-:Y:S01]  /*5490*/  LOP3.LUT R5, R73, 0xe6, RZ, 0xfc, !PT ;  /* 0x000000e649057812 */ /* 0x000fe200078efcff */
[----:B------:R-:W-:Y:S01]  /*54a0*/  @!P4 IMAD.MOV R62, RZ, RZ, -R62 ;  /* 0x000000ffff3ec224 */ /* 0x000fe200078e0a3e */
[C---:B------:R-:W-:Y:S01]  /*54b0*/  ISETP.GT.U32.AND P4, PT, R72.reuse, R165, PT ;  /* 0x000000a54800720c */ /* 0x040fe20003f84070 */
[----:B------:R-:W-:Y:S01]  /*54c0*/  @!P2 IMAD.MOV R8, RZ, RZ, -R8 ;  /* 0x000000ffff08a224 */ /* 0x000fe200078e0a08 */
[----:B------:R-:W-:Y:S01]  /*54d0*/  ISETP.GT.U32.AND P2, PT, R72, R61, PT ;  /* 0x0000003d4800720c */ /* 0x000fe20003f44070 */
[----:B------:R-:W-:Y:S01]  /*54e0*/  IMAD.MOV R4, RZ, RZ, -R4 ;  /* 0x000000ffff047224 */ /* 0x000fe200078e0a04 */
[----:B------:R-:W-:Y:S01]  /*54f0*/  IABS R167, R5 ;  /* 0x0000000500a77213 */ /* 0x000fe20000000000 */
[----:B------:R-:W-:Y:S01]  /*5500*/  @!P1 IMAD.MOV R12, RZ, RZ, -R12 ;  /* 0x000000ffff0c9224 */ /* 0x000fe200078e0a0c */
[----:B------:R-:W-:Y:S01]  /*5510*/  ISETP.GE.AND P1, PT, R0, RZ, PT ;  /* 0x000000ff0000720c */ /* 0x000fe20003f26270 */
[----:B------:R-:W-:Y:S01]  /*5520*/  IMAD.HI.U32 R0, R74, R7, RZ ;  /* 0x000000074a007227 */ /* 0x000fe200078e00ff */
[----:B------:R-:W-:-:S02]  /*5530*/  IABS R169, R2 ;  /* 0x0000000200a97213 */ /* 0x000fc40000000000 */
[----:B------:R-:W-:Y:S01]  /*5540*/  STL [R1+0x154], R12 ;  /* 0x0001540c01007387 */ /* 0x000fe20000100800 */
[C---:B------:R-:W-:Y:S01]  /*5550*/  IMAD R3, R72.reuse, R4, R9 ;  /* 0x0000000448037224 */ /* 0x040fe200078e0209 */
[----:B------:R-:W-:Y:S01]  /*5560*/  LOP3.LUT R4, R73, 0xec, RZ, 0xfc, !PT ;  /* 0x000000ec49047812 */ /* 0x000fe200078efcff */
[----:B------:R-:W-:Y:S01]  /*5570*/  IMAD.MOV R162, RZ, RZ, -R0 ;  /* 0x000000ffffa27224 */ /* 0x000fe200078e0a00 */
[----:B------:R1:W-:Y:S01]  /*5580*/  STL [R1+0x834], R6 ;  /* 0x0008340601007387 */ /* 0x0003e20000100800 */
[--C-:B------:R-:W-:Y:S01]  /*5590*/  @!P4 IMAD.IADD R165, R165, 0x1, -R72.reuse ;  /* 0x00000001a5a5c824 */ /* 0x100fe200078e0a48 */
[C---:B------:R-:W-:Y:S01]  /*55a0*/  ISETP.GT.U32.AND P4, PT, R72.reuse, R3, PT ;  /* 0x000000034800720c */ /* 0x040fe20003f84070 */
[----:B------:R-:W-:Y:S01]  /*55b0*/  @!P2 IMAD.IADD R61, R61, 0x1, -R72 ;  /* 0x000000013d3da824 */ /* 0x000fe200078e0a48 */
[----:B------:R3:W-:Y:S01]  /*55c0*/  STL [R1+0x158], R8 ;  /* 0x0001580801007387 */ /* 0x0007e20000100800 */
[----:B------:R-:W-:Y:S01]  /*55d0*/  IMAD R162, R72, R162, R7 ;  /* 0x000000a248a27224 */ /* 0x000fe200078e0207 */
[----:B------:R-:W-:Y:S01]  /*55e0*/  IABS R7, R6 ;  /* 0x0000000600077213 */ /* 0x000fe20000000000 */
[----:B------:R-:W-:Y:S01]  /*55f0*/  IMAD.HI.U32 R0, R74, R11, RZ ;  /* 0x0000000b4a007227 */ /* 0x000fe200078e00ff */
[C---:B------:R-:W-:Y:S01]  /*5600*/  ISETP.GT.U32.AND P2, PT, R72.reuse, R61, PT ;  /* 0x0000003d4800720c */ /* 0x040fe20003f44070 */
[----:B------:R4:W-:Y:S01]  /*5610*/  STL [R1+0x83c], R5 ;  /* 0x00083c0501007387 */ /* 0x0009e20000100800 */
[----:B------:R-:W-:Y:S01]  /*5620*/  ISETP.GT.U32.AND P5, PT, R72, R162, PT ;  /* 0x000000a24800720c */ /* 0x000fe20003fa4070 */
[----:B------:R-:W-:-:S02]  /*5630*/  IMAD.MOV R0, RZ, RZ, -R0 ;  /* 0x000000ffff007224 */ /* 0x000fc400078e0a00 */
[----:B------:R5:W-:Y:S01]  /*5640*/  STL [R1+0x840], R4 ;  /* 0x0008400401007387 */ /* 0x000be20000100800 */
[----:B-1----:R-:W-:Y:S01]  /*5650*/  IMAD.HI.U32 R6, R74, R169, RZ ;  /* 0x000000a94a067227 */ /* 0x002fe200078e00ff */
[C---:B---3--:R-:W-:Y:S02]  /*5660*/  LOP3.LUT R8, R73.reuse, 0xf6, RZ, 0xfc, !PT ;  /* 0x000000f649087812 */ /* 0x048fe400078efcff */
[----:B------:R-:W-:Y:S01]  /*5670*/  STL [R1+0x844], R2 ;  /* 0x0008440201007387 */ /* 0x000fe20000100800 */
[C---:B------:R-:W-:Y:S01]  /*5680*/  IMAD R60, R72.reuse, R0, R11 ;  /* 0x00000000483c7224 */ /* 0x040fe200078e020b */
[----:B------:R-:W-:Y:S01]  /*5690*/  LOP3.LUT R0, R73, 0xea, RZ, 0xfc, !PT ;  /* 0x000000ea49007812 */ /* 0x000fe200078efcff */
[--C-:B------:R-:W-:Y:S01]  /*56a0*/  @!P4 IMAD.IADD R3, R3, 0x1, -R72.reuse ;  /* 0x000000010303c824 */ /* 0x100fe200078e0a48 */
[----:B------:R-:W-:Y:S01]  /*56b0*/  IABS R11, R4 ;  /* 0x00000004000b7213 */ /* 0x000fe20000000000 */
[--C-:B------:R-:W-:Y:S01]  /*56c0*/  @!P2 IMAD.IADD R61, R61, 0x1, -R72.reuse ;  /* 0x000000013d3da824 */ /* 0x100fe200078e0a48 */
[----:B------:R-:W-:Y:S01]  /*56d0*/  ISETP.GT.U32.AND P2, PT, R72, R60, PT ;  /* 0x0000003c4800720c */ /* 0x000fe20003f44070 */
[----:B------:R-:W-:Y:S01]  /*56e0*/  @!P5 IMAD.IADD R162, R162, 0x1, -R72 ;  /* 0x00000001a2a2d824 */ /* 0x000fe200078e0a48 */
[----:B------:R-:W-:Y:S01]  /*56f0*/  ISETP.GT.U32.AND P4, PT, R72, R3, PT ;  /* 0x000000034800720c */ /* 0x000fe20003f84070 */
[----:B------:R-:W-:Y:S01]  /*5700*/  @!P1 IMAD.MOV R61, RZ, RZ, -R61 ;  /* 0x000000ffff3d9224 */ /* 0x000fe200078e0a3d */
[----:B------:R-:W-:Y:S01]  /*5710*/  ISETP.GE.AND P5, PT, R0, RZ, PT ;  /* 0x000000ff0000720c */ /* 0x000fe20003fa6270 */
[C---:B----4-:R-:W-:Y:S01]  /*5720*/  IMAD.HI.U32 R5, R74.reuse, R11, RZ ;  /* 0x0000000b4a057227 */ /* 0x050fe200078e00ff */
[----:B------:R-:W-:Y:S01]  /*5730*/  IABS R9, R0 ;  /* 0x0000000000097213 */ /* 0x000fe20000000000 */
[----:B------:R1:W-:Y:S01]  /*5740*/  STL [R1+0x84c], R10 ;  /* 0x00084c0a01007387 */ /* 0x0003e20000100800 */
[----:B------:R-:W-:Y:S01]  /*5750*/  IABS R173, R8 ;  /* 0x0000000800ad7213 */ /* 0x000fe20000000000 */
[----:B------:R-:W-:-:S02]  /*5760*/  IMAD.HI.U32 R0, R74, R7, RZ ;  /* 0x000000074a007227 */ /* 0x000fc400078e00ff */
[----:B------:R3:W-:Y:S02]  /*5770*/  STL [R1+0x854], R8 ;  /* 0x0008540801007387 */ /* 0x0007e40000100800 */
[----:B------:R-:W-:Y:S02]  /*5780*/  IMAD.MOV R0, RZ, RZ, -R0 ;  /* 0x000000ffff007224 */ /* 0x000fe400078e0a00 */
[--C-:B------:R-:W-:Y:S02]  /*5790*/  @!P4 IMAD.IADD R3, R3, 0x1, -R72.reuse ;  /* 0x000000010303c824 */ /* 0x100fe400078e0a48 */
[----:B------:R-:W-:Y:S01]  /*57a0*/  IMAD R164, R72, R0, R7 ;  /* 0x0000000048a47224 */ /* 0x000fe200078e0207 */
[----:B------:R-:W-:Y:S01]  /*57b0*/  LOP3.LUT R0, R73, 0xf0, RZ, 0xfc, !PT ;  /* 0x000000f049007812 */ /* 0x000fe200078efcff */
[----:B------:R-:W-:Y:S01]  /*57c0*/  @!P2 IMAD.IADD R60, R60, 0x1, -R72 ;  /* 0x000000013c3ca824 */ /* 0x000fe200078e0a48 */
[----:B------:R-:W-:Y:S01]  /*57d0*/  IABS R7, R10 ;  /* 0x0000000a00077213 */ /* 0x000fe20000000000 */
[----:B------:R-:W-:Y:S01]  /*57e0*/  IMAD.MOV.U32 R12, RZ, RZ, R3 ;  /* 0x000000ffff0c7224 */ /* 0x000fe200078e0003 */
[----:B------:R-:W-:Y:S01]  /*57f0*/  IABS R59, R0 ;  /* 0x00000000003b7213 */ /* 0x000fe20000000000 */
[----:B-----5:R-:W-:Y:S01]  /*5800*/  IMAD.HI.U32 R4, R74, R9, RZ ;  /* 0x000000094a047227 */ /* 0x020fe200078e00ff */
[----:B------:R-:W-:-:S02]  /*5810*/  ISETP.GT.U32.AND P1, PT, R72, R60, PT ;  /* 0x0000003c4800720c */ /* 0x000fc40003f24070 */
[C---:B------:R-:W-:Y:S01]  /*5820*/  LOP3.LUT R3, R73.reuse, 0xf8, RZ, 0xfc, !PT ;  /* 0x000000f849037812 */ /* 0x040fe200078efcff */
[----:B------:R-:W-:Y:S01]  /*5830*/  @!P6 IMAD.MOV R12, RZ, RZ, -R12 ;  /* 0x000000ffff0ce224 */ /* 0x000fe200078e0a0c */
[----:B------:R-:W-:Y:S01]  /*5840*/  ISETP.GE.AND P6, PT, R0, RZ, PT ;  /* 0x000000ff0000720c */ /* 0x000fe20003fc6270 */
[----:B------:R-:W-:Y:S01]  /*5850*/  IMAD.HI.U32 R0, R74, R59, RZ ;  /* 0x0000003b4a007227 */ /* 0x000fe200078e00ff */
[----:B------:R-:W-:Y:S02]  /*5860*/  ISETP.GT.U32.AND P4, PT, R72, R164, PT ;  /* 0x000000a44800720c */ /* 0x000fe40003f84070 */
[C---:B-1----:R-:W-:Y:S01]  /*5870*/  LOP3.LUT R10, R73.reuse, 0xfe, RZ, 0xfc, !PT ;  /* 0x000000fe490a7812 */ /* 0x042fe200078efcff */
[----:B------:R-:W-:Y:S01]  /*5880*/  IMAD.MOV R0, RZ, RZ, -R0 ;  /* 0x000000ffff007224 */ /* 0x000fe200078e0a00 */
[----:B------:R1:W-:Y:S01]  /*5890*/  STL [R1+0x174], R12 ;  /* 0x0001740c01007387 */ /* 0x0003e20000100800 */
[----:B------:R-:W-:Y:S01]  /*58a0*/  IMAD.MOV R4, RZ, RZ, -R4 ;  /* 0x000000ffff047224 */ /* 0x000fe200078e0a04 */
[----:B------:R-:W-:Y:S01]  /*58b0*/  IABS R181, R10 ;  /* 0x0000000a00b57213 */ /* 0x000fe20000000000 */
[----:B------:R-:W-:Y:S01]  /*58c0*/  @!P1 IMAD.IADD R60, R60, 0x1, -R72 ;  /* 0x000000013c3c9824 */ /* 0x000fe200078e0a48 */
[C---:B---3--:R-:W-:Y:S01]  /*58d0*/  LOP3.LUT R8, R73.reuse, 0x102, RZ, 0xfc, !PT ;  /* 0x0000010249087812 */ /* 0x048fe200078efcff */
[----:B------:R-:W-:Y:S01]  /*58e0*/  IMAD R59, R72, R0, R59 ;  /* 0x00000000483b7224 */ /* 0x000fe200078e023b */
[----:B------:R-:W-:Y:S01]  /*58f0*/  LOP3.LUT R0, R73, 0x100, RZ, 0xfc, !PT ;  /* 0x0000010049007812 */ /* 0x000fe200078efcff */
[----:B------:R-:W-:-:S02]  /*5900*/  @!P0 IMAD.MOV R60, RZ, RZ, -R60 ;  /* 0x000000ffff3c8224 */ /* 0x000fc400078e0a3c */
[----:B------:R-:W-:Y:S01]  /*5910*/  IMAD.MOV R166, RZ, RZ, -R5 ;  /* 0x000000ffffa67224 */ /* 0x000fe200078e0a05 */
[C---:B------:R-:W-:Y:S01]  /*5920*/  ISETP.GT.U32.AND P0, PT, R72.reuse, R59, PT ;  /* 0x0000003b4800720c */ /* 0x040fe20003f04070 */
[----:B------:R-:W-:Y:S01]  /*5930*/  IMAD R5, R72, R4, R9 ;  /* 0x0000000448057224 */ /* 0x000fe200078e0209 */
[----:B------:R-:W-:Y:S01]  /*5940*/  IABS R9, R3 ;  /* 0x0000000300097213 */ /* 0x000fe20000000000 */
[----:B------:R-:W-:Y:S01]  /*5950*/  IMAD.MOV R6, RZ, RZ, -R6 ;  /* 0x000000ffff067224 */ /* 0x000fe200078e0a06 */
[----:B-1----:R-:W-:Y:S01]  /*5960*/  LOP3.LUT R12, R73, 0xfc, RZ, 0xfc, !PT ;  /* 0x000000fc490c7812 */ /* 0x002fe200078efcff */
[----:B------:R-:W-:Y:S01]  /*5970*/  IMAD.HI.U32 R2, R74, R167, RZ ;  /* 0x000000a74a027227 */ /* 0x000fe200078e00ff */
[----:B------:R-:W-:-:S03]  /*5980*/  ISETP.GT.U32.AND P1, PT, R72, R5, PT ;  /* 0x000000054800720c */ /* 0x000fc60003f24070 */
[----:B------:R-:W-:Y:S01]  /*5990*/  IMAD R169, R72, R6, R169 ;  /* 0x0000000648a97224 */ /* 0x000fe200078e02a9 */
[----:B------:R-:W-:Y:S01]  /*59a0*/  STL [R1+0x860], R12 ;  /* 0x0008600c01007387 */ /* 0x000fe20000100800 */
[----:B------:R-:W-:-:S03]  /*59b0*/  IMAD.HI.U32 R6, R74, R9, RZ ;  /* 0x000000094a067227 */ /* 0x000fc600078e00ff */
[----:B------:R1:W-:Y:S01]  /*59c0*/  STL [R1+0x864], R10 ;  /* 0x0008640a01007387 */ /* 0x0003e20000100800 */
[----:B------:R-:W-:Y:S02]  /*59d0*/  @!P0 IMAD.IADD R59, R59, 0x1, -R72 ;  /* 0x000000013b3b8824 */ /* 0x000fe400078e0a48 */
[----:B------:R-:W-:Y:S01]  /*59e0*/  IMAD.MOV R2, RZ, RZ, -R2 ;  /* 0x000000ffff027224 */ /* 0x000fe200078e0a02 */
[----:B------:R-:W-:Y:S01]  /*59f0*/  STL [R1+0x18c], R8 ;  /* 0x00018c0801007387 */ /* 0x000fe20000100800 */
[----:B------:R-:W-:Y:S01]  /*5a00*/  @!P1 IMAD.IADD R5, R5, 0x1, -R72 ;  /* 0x0000000105059824 */ /* 0x000fe200078e0a48 */
[C---:B------:R-:W-:Y:S01]  /*5a10*/  ISETP.GT.U32.AND P0, PT, R72.reuse, R59, PT ;  /* 0x0000003b4800720c */ /* 0x040fe20003f04070 */
[----:B------:R-:W-:Y:S02]  /*5a20*/  IMAD.MOV R6, RZ, RZ, -R6 ;  /* 0x000000ffff067224 */ /* 0x000fe400078e0a06 */
[C---:B------:R-:W-:Y:S01]  /*5a30*/  IMAD R167, R72.reuse, R2, R167 ;  /* 0x0000000248a77224 */ /* 0x040fe200078e02a7 */
[C---:B------:R-:W-:Y:S01]  /*5a40*/  ISETP.GT.U32.AND P1, PT, R72.reuse, R5, PT ;  /* 0x000000054800720c */ /* 0x040fe20003f24070 */
[C---:B------:R-:W-:Y:S01]  /*5a50*/  IMAD R184, R72.reuse, R6, R9 ;  /* 0x0000000648b87224 */ /* 0x040fe200078e0209 */
[----:B------:R-:W-:Y:S01]  /*5a60*/  LOP3.LUT R2, R73, 0xf2, RZ, 0xfc, !PT ;  /* 0x000000f249027812 */ /* 0x000fe200078efcff */
[C---:B------:R-:W-:Y:S01]  /*5a70*/  IMAD R166, R72.reuse, R166, R11 ;  /* 0x000000a648a67224 */ /* 0x040fe200078e020b */
[----:B------:R-:W-:Y:S01]  /*5a80*/  ISETP.GT.U32.AND P2, PT, R72, R167, PT ;  /* 0x000000a74800720c */ /* 0x000fe20003f44070 */
[----:B------:R-:W-:Y:S01]  /*5a90*/  @!P4 IMAD.IADD R164, R164, 0x1, -R72 ;  /* 0x00000001a4a4c824 */ /* 0x000fe200078e0a48 */
[----:B------:R-:W-:Y:S01]  /*5aa0*/  IABS R69, R2 ;  /* 0x0000000200457213 */ /* 0x000fe20000000000 */
[----:B------:R-:W-:Y:S01]  /*5ab0*/  IMAD.HI.U32 R4, R74, R173, RZ ;  /* 0x000000ad4a047227 */ /* 0x000fe200078e00ff */
[----:B------:R-:W-:-:S02]  /*5ac0*/  ISETP.GE.AND P4, PT, R2, RZ, PT ;  /* 0x000000ff0200720c */ /* 0x000fc40003f86270 */
[----:B------:R-:W-:Y:S01]  /*5ad0*/  IABS R9, R0 ;  /* 0x0000000000097213 */ /* 0x000fe20000000000 */
[--C-:B------:R-:W-:Y:S01]  /*5ae0*/  @!P0 IMAD.IADD R59, R59, 0x1, -R72.reuse ;  /* 0x000000013b3b8824 */ /* 0x100fe200078e0a48 */
[----:B------:R-:W-:Y:S01]  /*5af0*/  ISETP.GT.U32.AND P0, PT, R72, R169, PT ;  /* 0x000000a94800720c */ /* 0x000fe20003f04070 */
[----:B------:R-:W-:Y:S01]  /*5b00*/  @!P1 IMAD.IADD R5, R5, 0x1, -R72 ;  /* 0x0000000105059824 */ /* 0x000fe200078e0a48 */
[----:B------:R-:W-:Y:S01]  /*5b10*/  ISETP.GE.AND P1, PT, R0, RZ, PT ;  /* 0x000000ff0000720c */ /* 0x000fe20003f26270 */
[----:B------:R-:W-:Y:S01]  /*5b20*/  IMAD.HI.U32 R2, R74, R69, RZ ;  /* 0x000000454a027227 */ /* 0x000fe200078e00ff */
[C---:B-1----:R-:W-:Y:S02]  /*5b30*/  LOP3.LUT R10, R73.reuse, 0x106, RZ, 0xfc, !PT ;  /* 0x00000106490a7812 */ /* 0x042fe400078efcff */
[----:B------:R-:W-:Y:S01]  /*5b40*/  LOP3.LUT R6, R73, 0x10c, RZ, 0xfc, !PT ;  /* 0x0000010c49067812 */ /* 0x000fe200078efcff */
[----:B------:R-:W-:Y:S01]  /*5b50*/  IMAD.MOV.U32 R11, RZ, RZ, R5 ;  /* 0x000000ffff0b7224 */ /* 0x000fe200078e0005 */
[----:B------:R-:W-:Y:S01]  /*5b60*/  IABS R189, R10 ;  /* 0x0000000a00bd7213 */ /* 0x000fe20000000000 */
[----:B------:R-:W-:-:S02]  /*5b70*/  IMAD.MOV R2, RZ, RZ, -R2 ;  /* 0x000000ffff027224 */ /* 0x000fc400078e0a02 */
[----:B------:R-:W-:Y:S01]  /*5b80*/  @!P5 IMAD.MOV R11, RZ, RZ, -R11 ;  /* 0x000000ffff0bd224 */ /* 0x000fe200078e0a0b */
[C---:B------:R-:W-:Y:S01]  /*5b90*/  ISETP.GT.U32.AND P5, PT, R72.reuse, R166, PT ;  /* 0x000000a64800720c */ /* 0x040fe20003fa4070 */
[--C-:B------:R-:W-:Y:S01]  /*5ba0*/  @!P0 IMAD.IADD R169, R169, 0x1, -R72.reuse ;  /* 0x00000001a9a98824 */ /* 0x100fe200078e0a48 */
[C---:B------:R-:W-:Y:S01]  /*5bb0*/  ISETP.GT.U32.AND P0, PT, R72.reuse, R184, PT ;  /* 0x000000b84800720c */ /* 0x040fe20003f04070 */
[----:B------:R-:W-:Y:S01]  /*5bc0*/  IMAD R69, R72, R2, R69 ;  /* 0x0000000248457224 */ /* 0x000fe200078e0245 */
[----:B------:R1:W-:Y:S01]  /*5bd0*/  STL [R1+0x178], R11 ;  /* 0x0001780b01007387 */ /* 0x0003e20000100800 */
[----:B------:R-:W-:Y:S01]  /*5be0*/  @!P2 IMAD.IADD R167, R167, 0x1, -R72 ;  /* 0x00000001a7a7a824 */ /* 0x000fe200078e0a48 */
[----:B------:R-:W-:Y:S01]  /*5bf0*/  ISETP.GE.AND P2, PT, R3, RZ, PT ;  /* 0x000000ff0300720c */ /* 0x000fe20003f46270 */
[----:B------:R-:W-:-:S04]  /*5c00*/  IMAD.HI.U32 R3, R74, R7, RZ ;  /* 0x000000074a037227 */ /* 0x000fc800078e00ff */
[----:B------:R-:W-:Y:S02]  /*5c10*/  IMAD.MOV R4, RZ, RZ, -R4 ;  /* 0x000000ffff047224 */ /* 0x000fe400078e0a04 */
[--C-:B------:R-:W-:Y:S01]  /*5c20*/  @!P5 IMAD.IADD R166, R166, 0x1, -R72.reuse ;  /* 0x00000001a6a6d824 */ /* 0x100fe200078e0a48 */
[----:B------:R-:W-:Y:S01]  /*5c30*/  ISETP.GT.U32.AND P5, PT, R72, R69, PT ;  /* 0x000000454800720c */ /* 0x000fe20003fa4070 */
[----:B------:R-:W-:Y:S01]  /*5c40*/  @!P0 IMAD.IADD R184, R184, 0x1, -R72 ;  /* 0x00000001b8b88824 */ /* 0x000fe200078e0a48 */
[----:B-1----:R-:W-:Y:S01]  /*5c50*/  IABS R11, R8 ;  /* 0x00000008000b7213 */ /* 0x002fe20000000000 */
[----:B------:R-:W-:Y:S01]  /*5c60*/  IMAD.MOV R3, RZ, RZ, -R3 ;  /* 0x000000ffff037224 */ /* 0x000fe200078e0a03 */
[C---:B------:R-:W-:Y:S01]  /*5c70*/  LOP3.LUT R8, R73.reuse, 0x10a, RZ, 0xfc, !PT ;  /* 0x0000010a49087812 */ /* 0x040fe200078efcff */
[C---:B------:R-:W-:Y:S01]  /*5c80*/  IMAD R173, R72.reuse, R4, R173 ;  /* 0x0000000448ad7224 */ /* 0x040fe200078e02ad */
[C---:B------:R-:W-:Y:S01]  /*5c90*/  ISETP.GT.U32.AND P0, PT, R72.reuse, R184, PT ;  /* 0x000000b84800720c */ /* 0x040fe20003f04070 */
[----:B------:R-:W-:Y:S01]  /*5ca0*/  IMAD R168, R72, R3, R7 ;  /* 0x0000000348a87224 */ /* 0x000fe200078e0207 */
[----:B------:R-:W-:Y:S01]  /*5cb0*/  LOP3.LUT R4, R73, 0xfa, RZ, 0xfc, !PT ;  /* 0x000000fa49047812 */ /* 0x000fe200078efcff */
[----:B------:R-:W-:Y:S01]  /*5cc0*/  IMAD.HI.U32 R3, R74, R9, RZ ;  /* 0x000000094a037227 */ /* 0x000fe200078e00ff */
[----:B------:R-:W-:-:S02]  /*5cd0*/  IABS R7, R12 ;  /* 0x0000000c00077213 */ /* 0x000fc40000000000 */
[----:B------:R-:W-:Y:S01]  /*5ce0*/  IABS R5, R4 ;  /* 0x0000000400057213 */ /* 0x000fe20000000000 */
[----:B------:R-:W-:Y:S01]  /*5cf0*/  IMAD.MOV R3, RZ, RZ, -R3 ;  /* 0x000000ffff037224 */ /* 0x000fe200078e0a03 */
[----:B------:R-:W-:Y:S01]  /*5d00*/  LOP3.LUT R12, R73, 0x104, RZ, 0xfc, !PT ;  /* 0x00000104490c7812 */ /* 0x000fe200078efcff */
[--C-:B------:R-:W-:Y:S01]  /*5d10*/  @!P5 IMAD.IADD R69, R69, 0x1, -R72.reuse ;  /* 0x000000014545d824 */ /* 0x100fe200078e0a48 */
[----:B------:R-:W-:Y:S01]  /*5d20*/  IABS R77, R8 ;  /* 0x00000008004d7213 */ /* 0x000fe20000000000 */
[----:B------:R-:W-:Y:S02]  /*5d30*/  IMAD.HI.U32 R0, R74, R5, RZ ;  /* 0x000000054a007227 */ /* 0x000fe400078e00ff */
[----:B------:R-:W-:Y:S01]  /*5d40*/  STL [R1+0x870], R12 ;  /* 0x0008700c01007387 */ /* 0x000fe20000100800 */
[C---:B------:R-:W-:Y:S01]  /*5d50*/  ISETP.GT.U32.AND P5, PT, R72.reuse, R69, PT ;  /* 0x000000454800720c */ /* 0x040fe20003fa4070 */
[----:B------:R-:W-:Y:S01]  /*5d60*/  IMAD R186, R72, R3, R9 ;  /* 0x0000000348ba7224 */ /* 0x000fe200078e0209 */
[----:B------:R-:W-:Y:S01]  /*5d70*/  IABS R3, R12 ;  /* 0x0000000c00037213 */ /* 0x000fe20000000000 */
[----:B------:R-:W-:Y:S01]  /*5d80*/  @!P0 IMAD.IADD R184, R184, 0x1, -R72 ;  /* 0x00000001b8b88824 */ /* 0x000fe200078e0a48 */
[----:B------:R1:W-:Y:S01]  /*5d90*/  STL [R1+0x874], R10 ;  /* 0x0008740a01007387 */ /* 0x0003e20000100800 */
[----:B------:R-:W-:Y:S01]  /*5da0*/  IMAD.MOV R76, RZ, RZ, -R0 ;  /* 0x000000ffff4c7224 */ /* 0x000fe200078e0a00 */
[----:B------:R-:W-:Y:S01]  /*5db0*/  LOP3.LUT R9, R73, 0x112, RZ, 0xfc, !PT ;  /* 0x0000011249097812 */ /* 0x000fe200078efcff */
[----:B------:R-:W-:Y:S01]  /*5dc0*/  @!P2 IMAD.MOV R184, RZ, RZ, -R184 ;  /* 0x000000ffffb8a224 */ /* 0x000fe200078e0ab8 */
[----:B------:R-:W-:Y:S01]  /*5dd0*/  ISETP.GT.U32.AND P2, PT, R72, R186, PT ;  /* 0x000000ba4800720c */ /* 0x000fe20003f44070 */
[----:B------:R-:W-:Y:S01]  /*5de0*/  IMAD.HI.U32 R0, R74, R181, RZ ;  /* 0x000000b54a007227 */ /* 0x000fe200078e00ff */
[----:B------:R3:W-:Y:S01]  /*5df0*/  STL [R1+0x190], R8 ;  /* 0x0001900801007387 */ /* 0x0007e20000100800 */
[----:B------:R-:W-:-:S02]  /*5e00*/  IABS R79, R9 ;  /* 0x00000009004f7213 */ /* 0x000fc40000000000 */
[----:B------:R-:W-:Y:S01]  /*5e10*/  IMAD.MOV R0, RZ, RZ, -R0 ;  /* 0x000000ffff007224 */ /* 0x000fe200078e0a00 */
[----:B-1----:R-:W-:Y:S01]  /*5e20*/  LOP3.LUT R10, R73, 0x10e, RZ, 0xfc, !PT ;  /* 0x0000010e490a7812 */ /* 0x002fe200078efcff */
[--C-:B------:R-:W-:Y:S01]  /*5e30*/  @!P5 IMAD.IADD R69, R69, 0x1, -R72.reuse ;  /* 0x000000014545d824 */ /* 0x100fe200078e0a48 */
[C---:B------:R-:W-:Y:S01]  /*5e40*/  ISETP.GT.U32.AND P5, PT, R72.reuse, R168, PT ;  /* 0x000000a84800720c */ /* 0x040fe20003fa4070 */
[----:B------:R-:W-:Y:S01]  /*5e50*/  IMAD R181, R72, R0, R181 ;  /* 0x0000000048b57224 */ /* 0x000fe200078e02b5 */
[C---:B------:R-:W-:Y:S01]  /*5e60*/  LOP3.LUT R0, R73.reuse, 0x108, RZ, 0xfc, !PT ;  /* 0x0000010849007812 */ /* 0x040fe200078efcff */
[----:B------:R-:W-:Y:S01]  /*5e70*/  @!P6 IMAD.MOV R59, RZ, RZ, -R59 ;  /* 0x000000ffff3be224 */ /* 0x000fe200078e0a3b */
[----:B------:R-:W-:Y:S01]  /*5e80*/  IABS R197, R10 ;  /* 0x0000000a00c57213 */ /* 0x000fe20000000000 */
[----:B------:R-:W-:Y:S01]  /*5e90*/  @!P2 IMAD.IADD R186, R186, 0x1, -R72 ;  /* 0x00000001babaa824 */ /* 0x000fe200078e0a48 */
[----:B------:R-:W-:Y:S01]  /*5ea0*/  ISETP.GE.AND P6, PT, R0, RZ, PT ;  /* 0x000000ff0000720c */ /* 0x000fe20003fc6270 */
[----:B------:R-:W-:Y:S01]  /*5eb0*/  IMAD.HI.U32 R2, R74, R7, RZ ;  /* 0x000000074a027227 */ /* 0x000fe200078e00ff */
[----:B------:R-:W-:Y:S01]  /*5ec0*/  IABS R193, R0 ;  /* 0x0000000000c17213 */ /* 0x000fe20000000000 */
[----:B------:R-:W-:Y:S01]  /*5ed0*/  STL [R1+0x87c], R6 ;  /* 0x00087c0601007387 */ /* 0x000fe20000100800 */
[----:B------:R-:W-:Y:S01]  /*5ee0*/  ISETP.GT.U32.AND P2, PT, R72, R186, PT ;  /* 0x000000ba4800720c */ /* 0x000fe20003f44070 */
[----:B------:R-:W-:Y:S01]  /*5ef0*/  IMAD.HI.U32 R0, R74, R3, RZ ;  /* 0x000000034a007227 */ /* 0x000fe200078e00ff */
[C---:B---3--:R-:W-:Y:S01]  /*5f00*/  LOP3.LUT R8, R73.reuse, 0x114, RZ, 0xfc, !PT ;  /* 0x0000011449087812 */ /* 0x048fe200078efcff */
[----:B------:R1:W-:Y:S01]  /*5f10*/  STL [R1+0x88c], R10 ;  /* 0x00088c0a01007387 */ /* 0x0003e20000100800 */
[----:B------:R-:W-:Y:S01]  /*5f20*/  LOP3.LUT R12, R73, 0x152, RZ, 0xfc, !PT ;  /* 0x00000152490c7812 */ /* 0x000fe200078efcff */
[----:B------:R-:W-:-:S02]  /*5f30*/  IMAD.MOV R180, RZ, RZ, -R0 ;  /* 0x000000ffffb47224 */ /* 0x000fc400078e0a00 */
[----:B------:R-:W-:Y:S01]  /*5f40*/  IMAD.HI.U32 R0, R74, R193, RZ ;  /* 0x000000c14a007227 */ /* 0x000fe200078e00ff */
[----:B------:R-:W-:Y:S01]  /*5f50*/  STL [R1+0x194], R9 ;  /* 0x0001940901007387 */ /* 0x000fe20000100800 */
[----:B------:R-:W-:Y:S02]  /*5f60*/  IABS R92, R12 ;  /* 0x0000000c005c7213 */ /* 0x000fe40000000000 */
[----:B------:R-:W-:Y:S01]  /*5f70*/  IMAD.MOV R0, RZ, RZ, -R0 ;  /* 0x000000ffff007224 */ /* 0x000fe200078e0a00 */
[----:B------:R-:W-:Y:S01]  /*5f80*/  STL [R1+0x898], R8 ;  /* 0x0008980801007387 */ /* 0x000fe20000100800 */
[----:B------:R-:W-:Y:S01]  /*5f90*/  @!P5 IMAD.IADD R168, R168, 0x1, -R72 ;  /* 0x00000001a8a8d824 */ /* 0x000fe200078e0a48 */
[C---:B------:R-:W-:Y:S01]  /*5fa0*/  ISETP.GT.U32.AND P5, PT, R72.reuse, R173, PT ;  /* 0x000000ad4800720c */ /* 0x040fe20003fa4070 */
[C---:B------:R-:W-:Y:S01]  /*5fb0*/  IMAD R193, R72.reuse, R0, R193 ;  /* 0x0000000048c17224 */ /* 0x040fe200078e02c1 */
[C---:B------:R-:W-:Y:S01]  /*5fc0*/  LOP3.LUT R0, R73.reuse, 0x110, RZ, 0xfc, !PT ;  /* 0x0000011049007812 */ /* 0x040fe200078efcff */
[----:B------:R-:W-:Y:S01]  /*5fd0*/  IMAD R76, R72, R76, R5 ;  /* 0x0000004c484c7224 */ /* 0x000fe200078e0205 */
[----:B-1----:R-:W-:Y:S01]  /*5fe0*/  LOP3.LUT R10, R73, 0x122, RZ, 0xfc, !PT ;  /* 0x00000122490a7812 */ /* 0x002fe200078efcff */
[----:B------:R-:W-:Y:S01]  /*5ff0*/  IMAD.MOV R2, RZ, RZ, -R2 ;  /* 0x000000ffff027224 */ /* 0x000fe200078e0a02 */
[----:B------:R-:W-:Y:S01]  /*6000*/  IABS R195, R0 ;  /* 0x0000000000c37213 */ /* 0x000fe20000000000 */
[----:B------:R-:W-:Y:S01]  /*6010*/  @!P2 IMAD.IADD R186, R186, 0x1, -R72 ;  /* 0x00000001babaa824 */ /* 0x000fe200078e0a48 */
[----:B------:R-:W-:Y:S01]  /*6020*/  ISETP.GT.U32.AND P2, PT, R72, R193, PT ;  /* 0x000000c14800720c */ /* 0x000fe20003f44070 */
[----:B------:R-:W-:Y:S01]  /*6030*/  IMAD.HI.U32 R5, R74, R11, RZ ;  /* 0x0000000b4a057227 */ /* 0x000fe200078e00ff */
[----:B------:R-:W-:-:S02]  /*6040*/  ISETP.GT.U32.AND P0, PT, R72, R76, PT ;  /* 0x0000004c4800720c */ /* 0x000fc40003f04070 */
[----:B------:R-:W-:Y:S01]  /*6050*/  IABS R81, R10 ;  /* 0x0000000a00517213 */ /* 0x000fe20000000000 */
[----:B------:R-:W-:Y:S01]  /*6060*/  IMAD R172, R72, R2, R7 ;  /* 0x0000000248ac7224 */ /* 0x000fe200078e0207 */
[----:B------:R-:W-:Y:S01]  /*6070*/  IABS R7, R6 ;  /* 0x0000000600077213 */ /* 0x000fe20000000000 */
[----:B------:R-:W-:Y:S01]  /*6080*/  IMAD.MOV R5, RZ, RZ, -R5 ;  /* 0x000000ffff057224 */ /* 0x000fe200078e0a05 */
[----:B------:R-:W-:Y:S01]  /*6090*/  LOP3.LUT R6, R73, 0x116, RZ, 0xfc, !PT ;  /* 0x0000011649067812 */ /* 0x000fe200078efcff */
[----:B------:R-:W-:-:S03]  /*60a0*/  IMAD.HI.U32 R2, R74, R189, RZ ;  /* 0x000000bd4a027227 */ /* 0x000fc600078e00ff */
[----:B------:R-:W-:Y:S01]  /*60b0*/  IABS R205, R6 ;  /* 0x0000000600cd7213 */ /* 0x000fe20000000000 */
[----:B------:R-:W-:Y:S01]  /*60c0*/  @!P5 IMAD.IADD R173, R173, 0x1, -R72 ;  /* 0x00000001adadd824 */ /* 0x000fe200078e0a48 */
[C---:B------:R-:W-:Y:S01]  /*60d0*/  ISETP.GT.U32.AND P5, PT, R72.reuse, R172, PT ;  /* 0x000000ac4800720c */ /* 0x040fe20003fa4070 */
[----:B------:R-:W-:Y:S01]  /*60e0*/  IMAD R78, R72, R5, R11 ;  /* 0x00000005484e7224 */ /* 0x000fe200078e020b */
[----:B------:R1:W-:Y:S01]  /*60f0*/  STL [R1+0x8ac], R6 ;  /* 0x0008ac0601007387 */ /* 0x0003e20000100800 */
[----:B------:R-:W-:Y:S01]  /*6100*/  IMAD.MOV R5, RZ, RZ, -R2 ;  /* 0x000000ffff057224 */ /* 0x000fe200078e0a02 */
[----:B------:R-:W-:Y:S01]  /*6110*/  LOP3.LUT R11, R73, 0x12a, RZ, 0xfc, !PT ;  /* 0x0000012a490b7812 */ /* 0x000fe200078efcff */
[----:B------:R-:W-:-:S04]  /*6120*/  IMAD.HI.U32 R2, R74, R77, RZ ;  /* 0x0000004d4a027227 */ /* 0x000fc800078e00ff */
[----:B------:R-:W-:Y:S02]  /*6130*/  @!P2 IMAD.IADD R193, R193, 0x1, -R72 ;  /* 0x00000001c1c1a824 */ /* 0x000fe400078e0a48 */
[----:B------:R-:W-:Y:S01]  /*6140*/  IMAD.MOV R2, RZ, RZ, -R2 ;  /* 0x000000ffff027224 */ /* 0x000fe200078e0a02 */
[----:B-1----:R-:W-:Y:S01]  /*6150*/  LOP3.LUT R6, R73, 0x11e, RZ, 0xfc, !PT ;  /* 0x0000011e49067812 */ /* 0x002fe200078efcff */
[----:B------:R-:W-:Y:S01]  /*6160*/  @!P5 IMAD.IADD R172, R172, 0x1, -R72 ;  /* 0x00000001acacd824 */ /* 0x000fe200078e0a48 */
[C---:B------:R-:W-:Y:S01]  /*6170*/  ISETP.GT.U32.AND P2, PT, R72.reuse, R193, PT ;  /* 0x000000c14800720c */ /* 0x040fe20003f44070 */
[C---:B------:R-:W-:Y:S01]  /*6180*/  IMAD R77, R72.reuse, R2, R77 ;  /* 0x00000002484d7224 */ /* 0x040fe200078e024d */
[----:B------:R-:W-:Y:S01]  /*6190*/  ISETP.GT.U32.AND P5, PT, R72, R181, PT ;  /* 0x000000b54800720c */ /* 0x000fe20003fa4070 */
[----:B------:R-:W-:Y:S01]  /*61a0*/  IMAD.HI.U32 R2, R74, R195, RZ ;  /* 0x000000c34a027227 */ /* 0x000fe200078e00ff */
[----:B------:R-:W-:-:S03]  /*61b0*/  IABS R213, R6 ;  /* 0x0000000600d57213 */ /* 0x000fc60000000000 */
[----:B------:R-:W-:Y:S02]  /*61c0*/  IMAD.MOV R2, RZ, RZ, -R2 ;  /* 0x000000ffff027224 */ /* 0x000fe400078e0a02 */
[--C-:B------:R-:W-:Y:S01]  /*61d0*/  @!P0 IMAD.IADD R76, R76, 0x1, -R72.reuse ;  /* 0x000000014c4c8824 */ /* 0x100fe200078e0a48 */
[----:B------:R-:W-:Y:S01]  /*61e0*/  ISETP.GE.AND P0, PT, R0, RZ, PT ;  /* 0x000000ff0000720c */ /* 0x000fe20003f06270 */
[C---:B------:R-:W-:Y:S02]  /*61f0*/  IMAD R195, R72.reuse, R2, R195 ;  /* 0x0000000248c37224 */ /* 0x040fe400078e02c3 */
[--C-:B------:R-:W-:Y:S02]  /*6200*/  @!P2 IMAD.IADD R193, R193, 0x1, -R72.reuse ;  /* 0x00000001c1c1a824 */ /* 0x100fe400078e0a48 */
[----:B------:R-:W-:Y:S01]  /*6210*/  @!P5 IMAD.IADD R181, R181, 0x1, -R72 ;  /* 0x00000001b5b5d824 */ /* 0x000fe200078e0a48 */
[----:B------:R-:W-:Y:S01]  /*6220*/  ISETP.GT.U32.AND P2, PT, R72, R195, PT ;  /* 0x000000c34800720c */ /* 0x000fe20003f44070 */
[----:B------:R-:W-:Y:S01]  /*6230*/  IMAD.HI.U32 R0, R74, R197, RZ ;  /* 0x000000c54a007227 */ /* 0x000fe200078e00ff */
[----:B------:R-:W-:-:S03]  /*6240*/  ISETP.GT.U32.AND P5, PT, R72, R78, PT ;  /* 0x0000004e4800720c */ /* 0x000fc60003fa4070 */
[C---:B------:R-:W-:Y:S01]  /*6250*/  IMAD R189, R72.reuse, R5, R189 ;  /* 0x0000000548bd7224 */ /* 0x040fe200078e02bd */
[----:B------:R-:W-:Y:S01]  /*6260*/  IABS R5, R8 ;  /* 0x0000000800057213 */ /* 0x000fe20000000000 */
[----:B------:R-:W-:Y:S01]  /*6270*/  IMAD.MOV R0, RZ, RZ, -R0 ;  /* 0x000000ffff007224 */ /* 0x000fe200078e0a00 */
[----:B------:R-:W-:Y:S01]  /*6280*/  LOP3.LUT R8, R73, 0x11c, RZ, 0xfc, !PT ;  /* 0x0000011c49087812 */ /* 0x000fe200078efcff */
[C---:B------:R-:W-:Y:S02]  /*6290*/  IMAD R180, R72.reuse, R180, R3 ;  /* 0x000000b448b47224 */ /* 0x040fe400078e0203 */
[----:B------:R-:W-:Y:S01]  /*62a0*/  IMAD R197, R72, R0, R197 ;  /* 0x0000000048c57224 */ /* 0x000fe200078e02c5 */
[----:B------:R-:W-:Y:S01]  /*62b0*/  IABS R9, R8 ;  /* 0x0000000800097213 */ /* 0x000fe20000000000 */
[----:B------:R-:W-:Y:S02]  /*62c0*/  @!P2 IMAD.IADD R195, R195, 0x1, -R72 ;  /* 0x00000001c3c3a824 */ /* 0x000fe400078e0a48 */
[----:B------:R-:W-:-:S03]  /*62d0*/  IMAD.HI.U32 R0, R74, R5, RZ ;  /* 0x000000054a007227 */ /* 0x000fc600078e00ff */
[----:B------:R-:W-:Y:S01]  /*62e0*/  ISETP.GT.U32.AND P2, PT, R72, R195, PT ;  /* 0x000000c34800720c */ /* 0x000fe20003f44070 */
[----:B------:R-:W-:Y:S01]  /*62f0*/  @!P5 IMAD.IADD R78, R78, 0x1, -R72 ;  /* 0x000000014e4ed824 */ /* 0x000fe200078e0a48 */
[----:B------:R-:W-:Y:S01]  /*6300*/  ISETP.GT.U32.AND P5, PT, R72, R180, PT ;  /* 0x000000b44800720c */ /* 0x000fe20003fa4070 */
[----:B------:R-:W-:-:S04]  /*6310*/  IMAD.HI.U32 R2, R74, R205, RZ ;  /* 0x000000cd4a027227 */ /* 0x000fc800078e00ff */
[----:B------:R-:W-:Y:S02]  /*6320*/  IMAD.MOV R0, RZ, RZ, -R0 ;  /* 0x000000ffff007224 */ /* 0x000fe400078e0a00 */
[----:B------:R-:W-:Y:S02]  /*6330*/  IMAD.MOV R2, RZ, RZ, -R2 ;  /* 0x000000ffff027224 */ /* 0x000fe400078e0a02 */
[----:B------:R-:W-:Y:S01]  /*6340*/  IMAD R196, R72, R0, R5 ;  /* 0x0000000048c47224 */ /* 0x000fe200078e0205 */
[----:B------:R-:W-:Y:S01]  /*6350*/  LOP3.LUT R0, R73, 0x118, RZ, 0xfc, !PT ;  /* 0x0000011849007812 */ /* 0x000fe200078efcff */
[----:B------:R-:W-:-:S03]  /*6360*/  IMAD.HI.U32 R3, R74, R7, RZ ;  /* 0x000000074a037227 */ /* 0x000fc600078e00ff */
[----:B------:R-:W-:Y:S01]  /*6370*/  IABS R201, R0 ;  /* 0x0000000000c97213 */ /* 0x000fe20000000000 */
[----:B------:R-:W-:Y:S02]  /*6380*/  IMAD R205, R72, R2, R205 ;  /* 0x0000000248cd7224 */ /* 0x000fe400078e02cd */
[----:B------:R-:W-:Y:S02]  /*6390*/  IMAD.MOV R3, RZ, RZ, -R3 ;  /* 0x000000ffff037224 */ /* 0x000fe400078e0a03 */
[--C-:B------:R-:W-:Y:S01]  /*63a0*/  @!P5 IMAD.IADD R180, R180, 0x1, -R72.reuse ;  /* 0x00000001b4b4d824 */ /* 0x100fe200078e0a48 */
[----:B------:R-:W-:Y:S01]  /*63b0*/  ISETP.GE.AND P5, PT, R0, RZ, PT ;  /* 0x000000ff0000720c */ /* 0x000fe20003fa6270 */
[----:B------:R-:W-:Y:S01]  /*63c0*/  @!P2 IMAD.IADD R195, R195, 0x1, -R72 ;  /* 0x00000001c3c3a824 */ /* 0x000fe200078e0a48 */
[----:B------:R-:W-:Y:S01]  /*63d0*/  ISETP.GT.U32.AND P2, PT, R72, R205, PT ;  /* 0x000000cd4800720c */ /* 0x000fe20003f44070 */
[----:B------:R-:W-:-:S04]  /*63e0*/  IMAD.HI.U32 R0, R74, R201, RZ ;  /* 0x000000c94a007227 */ /* 0x000fc800078e00ff */
[C---:B------:R-:W-:Y:S01]  /*63f0*/  IMAD R188, R72.reuse, R3, R7 ;  /* 0x0000000348bc7224 */ /* 0x040fe200078e0207 */
[----:B------:R-:W-:Y:S01]  /*6400*/  LOP3.LUT R7, R73, 0x11a, RZ, 0xfc, !PT ;  /* 0x0000011a49077812 */ /* 0x000fe200078efcff */
[----:B------:R-:W-:Y:S02]  /*6410*/  IMAD.MOV R5, RZ, RZ, -R0 ;  /* 0x000000ffff057224 */ /* 0x000fe400078e0a00 */
[----:B------:R-:W-:Y:S01]  /*6420*/  @!P6 IMAD.MOV R193, RZ, RZ, -R193 ;  /* 0x000000ffffc1e224 */ /* 0x000fe200078e0ac1 */
[----:B------:R-:W-:Y:S01]  /*6430*/  ISETP.GT.U32.AND P6, PT, R72, R188, PT ;  /* 0x000000bc4800720c */ /* 0x000fe20003fc4070 */
[----:B------:R-:W-:Y:S01]  /*6440*/  IMAD.HI.U32 R3, R74, R79, RZ ;  /* 0x0000004f4a037227 */ /* 0x000fe200078e00ff */
[----:B------:R1:W-:Y:S03]  /*6450*/  STL [R1+0x198], R7 ;  /* 0x0001980701007387 */ /* 0x0003e60000100800 */
[C---:B------:R-:W-:Y:S01]  /*6460*/  IMAD R201, R72.reuse, R5, R201 ;  /* 0x0000000548c97224 */ /* 0x040fe200078e02c9 */
[----:B------:R3:W-:Y:S01]  /*6470*/  STL [R1+0x8b4], R8 ;  /* 0x0008b40801007387 */ /* 0x0007e20000100800 */
[----:B------:R-:W-:Y:S01]  /*6480*/  @!P1 IMAD.MOV R186, RZ, RZ, -R186 ;  /* 0x000000ffffba9224 */ /* 0x000fe200078e0aba */
[C---:B------:R-:W-:Y:S01]  /*6490*/  ISETP.GT.U32.AND P1, PT, R72.reuse, R189, PT ;  /* 0x000000bd4800720c */ /* 0x040fe20003f24070 */
[----:B------:R-:W-:Y:S01]  /*64a0*/  IMAD.MOV R3, RZ, RZ, -R3 ;  /* 0x000000ffff037224 */ /* 0x000fe200078e0a03 */
[----:B------:R4:W-:Y:S01]  /*64b0*/  STL [R1+0x8c0], R6 ;  /* 0x0008c00601007387 */ /* 0x0009e20000100800 */
[--C-:B------:R-:W-:Y:S01]  /*64c0*/  @!P2 IMAD.IADD R205, R205, 0x1, -R72.reuse ;  /* 0x00000001cdcda824 */ /* 0x100fe200078e0a48 */
[----:B-1----:R-:W-:Y:S01]  /*64d0*/  IABS R7, R7 ;  /* 0x0000000700077213 */ /* 0x002fe20000000000 */
[C---:B------:R-:W-:Y:S01]  /*64e0*/  IMAD R79, R72.reuse, R3, R79 ;  /* 0x00000003484f7224 */ /* 0x040fe200078e024f */
[----:B------:R-:W-:Y:S01]  /*64f0*/  ISETP.GT.U32.AND P2, PT, R72, R201, PT ;  /* 0x000000c94800720c */ /* 0x000fe20003f44070 */
[----:B------:R-:W-:Y:S01]  /*6500*/  @!P6 IMAD.IADD R188, R188, 0x1, -R72 ;  /* 0x00000001bcbce824 */ /* 0x000fe200078e0a48 */
[C---:B---3--:R-:W-:Y:S01]  /*6510*/  LOP3.LUT R8, R73.reuse, 0x124, RZ, 0xfc, !PT ;  /* 0x0000012449087812 */ /* 0x048fe200078efcff */
[----:B------:R-:W-:Y:S01]  /*6520*/  IMAD.HI.U32 R0, R74, R7, RZ ;  /* 0x000000074a007227 */ /* 0x000fe200078e00ff */
[----:B------:R-:W-:Y:S01]  /*6530*/  ISETP.GT.U32.AND P6, PT, R72, R79, PT ;  /* 0x0000004f4800720c */ /* 0x000fe20003fc4070 */
[----:B------:R1:W-:Y:S01]  /*6540*/  STL [R1+0x1a0], R10 ;  /* 0x0001a00a01007387 */ /* 0x0003e20000100800 */
[----:B----4-:R-:W-:Y:S01]  /*6550*/  LOP3.LUT R6, R73, 0x126, RZ, 0xfc, !PT ;  /* 0x0000012649067812 */ /* 0x010fe200078efcff */
[----:B------:R-:W-:-:S02]  /*6560*/  IMAD.MOV R0, RZ, RZ, -R0 ;  /* 0x000000ffff007224 */ /* 0x000fc400078e0a00 */
[--C-:B------:R-:W-:Y:S01]  /*6570*/  @!P1 IMAD.IADD R189, R189, 0x1, -R72.reuse ;  /* 0x00000001bdbd9824 */ /* 0x100fe200078e0a48 */
[C---:B------:R-:W-:Y:S01]  /*6580*/  ISETP.GT.U32.AND P1, PT, R72.reuse, R77, PT ;  /* 0x0000004d4800720c */ /* 0x040fe20003f24070 */
[----:B------:R-:W-:Y:S01]  /*6590*/  IMAD R80, R72, R0, R7 ;  /* 0x0000000048507224 */ /* 0x000fe200078e0207 */
[----:B------:R-:W-:Y:S01]  /*65a0*/  LOP3.LUT R0, R73, 0x120, RZ, 0xfc, !PT ;  /* 0x0000012049007812 */ /* 0x000fe200078efcff */
[--C-:B------:R-:W-:Y:S01]  /*65b0*/  @!P2 IMAD.IADD R201, R201, 0x1, -R72.reuse ;  /* 0x00000001c9c9a824 */ /* 0x100fe200078e0a48 */
[----:B------:R-:W-:Y:S01]  /*65c0*/  IABS R7, R8 ;  /* 0x0000000800077213 */ /* 0x000fe20000000000 */
[----:B------:R-:W-:Y:S01]  /*65d0*/  IMAD.HI.U32 R2, R74, R9, RZ ;  /* 0x000000094a027227 */ /* 0x000fe200078e00ff */
[----:B------:R-:W-:Y:S01]  /*65e0*/  IABS R203, R0 ;  /* 0x0000000000cb7213 */ /* 0x000fe20000000000 */
[----:B------:R3:W-:Y:S01]  /*65f0*/  STL [R1+0x8c8], R8 ;  /* 0x0008c80801007387 */ /* 0x0007e20000100800 */
[----:B------:R-:W-:Y:S01]  /*6600*/  ISETP.GT.U32.AND P2, PT, R72, R201, PT ;  /* 0x000000c94800720c */ /* 0x000fe20003f44070 */
[--C-:B------:R-:W-:Y:S01]  /*6610*/  @!P6 IMAD.IADD R79, R79, 0x1, -R72.reuse ;  /* 0x000000014f4fe824 */ /* 0x100fe200078e0a48 */
[----:B------:R-:W-:Y:S01]  /*6620*/  ISETP.GE.AND P6, PT, R0, RZ, PT ;  /* 0x000000ff0000720c */ /* 0x000fe20003fc6270 */
[----:B------:R-:W-:Y:S01]  /*6630*/  IMAD.HI.U32 R0, R74, R203, RZ ;  /* 0x000000cb4a007227 */ /* 0x000fe200078e00ff */
[----:B------:R-:W-:Y:S01]  /*6640*/  IABS R221, R6 ;  /* 0x0000000600dd7213 */ /* 0x000fe20000000000 */
[----:B------:R-:W-:Y:S01]  /*6650*/  STL [R1+0x8d4], R6 ;  /* 0x0008d40601007387 */ /* 0x000fe20000100800 */
[----:B-1----:R-:W-:Y:S01]  /*6660*/  LOP3.LUT R10, R73, 0x12c, RZ, 0xfc, !PT ;  /* 0x0000012c490a7812 */ /* 0x002fe200078efcff */
[----:B------:R-:W-:Y:S01]  /*6670*/  @!P1 IMAD.IADD R77, R77, 0x1, -R72 ;  /* 0x000000014d4d9824 */ /* 0x000fe200078e0a48 */
[C---:B------:R-:W-:Y:S01]  /*6680*/  ISETP.GT.U32.AND P1, PT, R72.reuse, R197, PT ;  /* 0x000000c54800720c */ /* 0x040fe20003f24070 */
[----:B------:R-:W-:Y:S01]  /*6690*/  IMAD.MOV R0, RZ, RZ, -R0 ;  /* 0x000000ffff007224 */ /* 0x000fe200078e0a00 */
[C---:B---3--:R-:W-:Y:S01]  /*66a0*/  LOP3.LUT R8, R73.reuse, 0x132, RZ, 0xfc, !PT ;  /* 0x0000013249087812 */ /* 0x048fe200078efcff */
[----:B------:R-:W-:Y:S01]  /*66b0*/  IMAD.MOV R2, RZ, RZ, -R2 ;  /* 0x000000ffff027224 */ /* 0x000fe200078e0a02 */
[----:B------:R-:W-:Y:S01]  /*66c0*/  STL [R1+0x1b8], R11 ;  /* 0x0001b80b01007387 */ /* 0x000fe20000100800 */
[C---:B------:R-:W-:Y:S01]  /*66d0*/  IMAD R203, R72.reuse, R0, R203 ;  /* 0x0000000048cb7224 */ /* 0x040fe200078e02cb */
[----:B------:R-:W-:Y:S01]  /*66e0*/  LOP3.LUT R0, R73, 0x130, RZ, 0xfc, !PT ;  /* 0x0000013049007812 */ /* 0x000fe200078efcff */
[--C-:B------:R-:W-:Y:S01]  /*66f0*/  @!P2 IMAD.IADD R201, R201, 0x1, -R72.reuse ;  /* 0x00000001c9c9a824 */ /* 0x100fe200078e0a48 */
[C---:B------:R-:W-:Y:S01]  /*6700*/  ISETP.GT.U32.AND P2, PT, R72.reuse, R80, PT ;  /* 0x000000504800720c */ /* 0x040fe20003f44070 */
[C---:B------:R-:W-:Y:S01]  /*6710*/  IMAD R204, R72.reuse, R2, R9 ;  /* 0x0000000248cc7224 */ /* 0x040fe200078e0209 */
[----:B------:R-:W-:Y:S01]  /*6720*/  LOP3.LUT R2, R73, 0x128, RZ, 0xfc, !PT ;  /* 0x0000012849027812 */ /* 0x000fe200078efcff */
[----:B------:R-:W-:Y:S01]  /*6730*/  @!P5 IMAD.MOV R201, RZ, RZ, -R201 ;  /* 0x000000ffffc9d224 */ /* 0x000fe200078e0ac9 */
[C---:B------:R-:W-:Y:S01]  /*6740*/  ISETP.GT.U32.AND P5, PT, R72.reuse, R203, PT ;  /* 0x000000cb4800720c */ /* 0x040fe20003fa4070 */
[--C-:B------:R-:W-:Y:S01]  /*6750*/  @!P1 IMAD.IADD R197, R197, 0x1, -R72.reuse ;  /* 0x00000001c5c59824 */ /* 0x100fe200078e0a48 */
[----:B------:R-:W-:Y:S01]  /*6760*/  ISETP.GT.U32.AND P1, PT, R72, R196, PT ;  /* 0x000000c44800720c */ /* 0x000fe20003f24070 */
[C---:B------:R-:W-:Y:S01]  /*6770*/  IMAD.HI.U32 R3, R74.reuse, R213, RZ ;  /* 0x000000d54a037227 */ /* 0x040fe200078e00ff */
[----:B------:R-:W-:Y:S01]  /*6780*/  IABS R209, R2 ;  /* 0x0000000200d17213 */ /* 0x000fe20000000000 */
[----:B------:R-:W-:Y:S01]  /*6790*/  STL [R1+0x8d8], R10 ;  /* 0x0008d80a01007387 */ /* 0x000fe20000100800 */
[----:B------:R-:W-:Y:S01]  /*67a0*/  LOP3.LUT R9, R73, 0x12e, RZ, 0xfc, !PT ;  /* 0x0000012e49097812 */ /* 0x000fe200078efcff */
[----:B------:R-:W-:Y:S01]  /*67b0*/  IMAD.MOV R3, RZ, RZ, -R3 ;  /* 0x000000ffff037224 */ /* 0x000fe200078e0a03 */
[----:B------:R-:W-:Y:S01]  /*67c0*/  IABS R211, R0 ;  /* 0x0000000000d37213 */ /* 0x000fe20000000000 */
[----:B------:R-:W-:Y:S01]  /*67d0*/  IMAD.HI.U32 R5, R74, R221, RZ ;  /* 0x000000dd4a057227 */ /* 0x000fe200078e00ff */
[----:B------:R-:W-:Y:S01]  /*67e0*/  IABS R229, R9 ;  /* 0x0000000900e57213 */ /* 0x000fe20000000000 */
[----:B------:R1:W-:Y:S02]  /*67f0*/  STL [R1+0x8e4], R9 ;  /* 0x0008e40901007387 */ /* 0x0003e40000100800 */
[----:B------:R-:W-:-:S02]  /*6800*/  @!P5 IMAD.IADD R203, R203, 0x1, -R72 ;  /* 0x00000001cbcbd824 */ /* 0x000fc400078e0a48 */
[----:B------:R-:W-:Y:S01]  /*6810*/  @!P1 IMAD.IADD R196, R196, 0x1, -R72 ;  /* 0x00000001c4c49824 */ /* 0x000fe200078e0a48 */
[----:B------:R-:W-:Y:S01]  /*6820*/  ISETP.GE.AND P1, PT, R2, RZ, PT ;  /* 0x000000ff0200720c */ /* 0x000fe20003f26270 */
[----:B------:R-:W-:Y:S01]  /*6830*/  IMAD.HI.U32 R2, R74, R81, RZ ;  /* 0x000000514a027227 */ /* 0x000fe200078e00ff */
[C---:B------:R-:W-:Y:S01]  /*6840*/  ISETP.GT.U32.AND P5, PT, R72.reuse, R203, PT ;  /* 0x000000cb4800720c */ /* 0x040fe20003fa4070 */
[----:B------:R3:W-:Y:S02]  /*6850*/  STL [R1+0x1c0], R8 ;  /* 0x0001c00801007387 */ /* 0x0007e40000100800 */
[----:B------:R-:W-:Y:S01]  /*6860*/  IMAD.MOV R2, RZ, RZ, -R2 ;  /* 0x000000ffff027224 */ /* 0x000fe200078e0a02 */
[----:B-1----:R-:W-:Y:S01]  /*6870*/  LOP3.LUT R9, R73, 0x136, RZ, 0xfc, !PT ;  /* 0x0000013649097812 */ /* 0x002fe200078efcff */
[C---:B------:R-:W-:Y:S02]  /*6880*/  IMAD R213, R72.reuse, R3, R213 ;  /* 0x0000000348d57224 */ /* 0x040fe400078e02d5 */
[----:B------:R-:W-:Y:S01]  /*6890*/  IMAD R81, R72, R2, R81 ;  /* 0x0000000248517224 */ /* 0x000fe200078e0251 */
[----:B------:R-:W-:Y:S01]  /*68a0*/  IABS R237, R9 ;  /* 0x0000000900ed7213 */ /* 0x000fe20000000000 */
[----:B------:R-:W-:-:S04]  /*68b0*/  IMAD.HI.U32 R3, R74, R7, RZ ;  /* 0x000000074a037227 */ /* 0x000fc800078e00ff */
[--C-:B------:R-:W-:Y:S01]  /*68c0*/  @!P5 IMAD.IADD R203, R203, 0x1, -R72.reuse ;  /* 0x00000001cbcbd824 */ /* 0x100fe200078e0a48 */
[C---:B------:R-:W-:Y:S01]  /*68d0*/  ISETP.GT.U32.AND P5, PT, R72.reuse, R81, PT ;  /* 0x000000514800720c */ /* 0x040fe20003fa4070 */
[----:B------:R-:W-:Y:S02]  /*68e0*/  IMAD.MOV R3, RZ, RZ, -R3 ;  /* 0x000000ffff037224 */ /* 0x000fe400078e0a03 */
[----:B------:R-:W-:Y:S02]  /*68f0*/  IMAD.MOV R5, RZ, RZ, -R5 ;  /* 0x000000ffff057224 */ /* 0x000fe400078e0a05 */
[C---:B------:R-:W-:Y:S01]  /*6900*/  IMAD R212, R72.reuse, R3, R7 ;  /* 0x0000000348d47224 */ /* 0x040fe200078e0207 */
[----:B------:R-:W-:Y:S01]  /*6910*/  IABS R3, R8 ;  /* 0x0000000800037213 */ /* 0x000fe20000000000 */
[----:B------:R-:W-:Y:S01]  /*6920*/  IMAD R221, R72, R5, R221 ;  /* 0x0000000548dd7224 */ /* 0x000fe200078e02dd */
[----:B------:R-:W-:Y:S01]  /*6930*/  IABS R5, R10 ;  /* 0x0000000a00057213 */ /* 0x000fe20000000000 */
[----:B------:R-:W-:Y:S01]  /*6940*/  @!P2 IMAD.IADD R80, R80, 0x1, -R72 ;  /* 0x000000015050a824 */ /* 0x000fe200078e0a48 */
[----:B------:R-:W-:Y:S01]  /*6950*/  ISETP.GT.U32.AND P2, PT, R72, R204, PT ;  /* 0x000000cc4800720c */ /* 0x000fe20003f44070 */
[----:B------:R-:W-:Y:S01]  /*6960*/  IMAD.HI.U32 R2, R74, R229, RZ ;  /* 0x000000e54a027227 */ /* 0x000fe200078e00ff */
[----:B------:R-:W-:-:S02]  /*6970*/  IABS R7, R11 ;  /* 0x0000000b00077213 */ /* 0x000fc40000000000 */
[----:B------:R-:W-:Y:S01]  /*6980*/  LOP3.LUT R10, R73, 0x134, RZ, 0xfc, !PT ;  /* 0x00000134490a7812 */ /* 0x000fe200078efcff */
[----:B------:R-:W-:Y:S01]  /*6990*/  @!P5 IMAD.IADD R81, R81, 0x1, -R72 ;  /* 0x000000015151d824 */ /* 0x000fe200078e0a48 */
[----:B------:R-:W-:Y:S01]  /*69a0*/  ISETP.GT.U32.AND P5, PT, R72, R212, PT ;  /* 0x000000d44800720c */ /* 0x000fe20003fa4070 */
[----:B------:R-:W-:Y:S01]  /*69b0*/  IMAD.HI.U32 R220, R74, R5, RZ ;  /* 0x000000054adc7227 */ /* 0x000fe200078e00ff */
[----:B------:R-:W-:Y:S01]  /*69c0*/  IABS R228, R10 ;  /* 0x0000000a00e47213 */ /* 0x000fe20000000000 */
[----:B------:R-:W-:Y:S01]  /*69d0*/  STL [R1+0x8f4], R10 ;  /* 0x0008f40a01007387 */ /* 0x000fe20000100800 */
[C---:B---3--:R-:W-:Y:S01]  /*69e0*/  LOP3.LUT R8, R73.reuse, 0x13a, RZ, 0xfc, !PT ;  /* 0x0000013a49087812 */ /* 0x048fe200078efcff */
[----:B------:R-:W-:Y:S01]  /*69f0*/  IMAD.MOV R220, RZ, RZ, -R220 ;  /* 0x000000ffffdc7224 */ /* 0x000fe200078e0adc */
[C---:B------:R-:W-:Y:S01]  /*6a00*/  LOP3.LUT R11, R73.reuse, 0x154, RZ, 0xfc, !PT ;  /* 0x00000154490b7812 */ /* 0x040fe200078efcff */
[----:B------:R-:W-:Y:S01]  /*6a10*/  IMAD.MOV R2, RZ, RZ, -R2 ;  /* 0x000000ffff027224 */ /* 0x000fe200078e0a02 */
[----:B------:R-:W-:Y:S01]  /*6a20*/  IABS R86, R8 ;  /* 0x0000000800567213 */ /* 0x000fe20000000000 */
[----:B------:R-:W-:Y:S01]  /*6a30*/  IMAD R220, R72, R220, R5 ;  /* 0x000000dc48dc7224 */ /* 0x000fe200078e0205 */
[----:B------:R1:W-:Y:S01]  /*6a40*/  STL [R1+0x8fc], R9 ;  /* 0x0008fc0901007387 */ /* 0x0003e20000100800 */
[--C-:B------:R-:W-:Y:S01]  /*6a50*/  @!P2 IMAD.IADD R204, R204, 0x1, -R72.reuse ;  /* 0x00000001cccca824 */ /* 0x100fe200078e0a48 */
[----:B------:R-:W-:Y:S01]  /*6a60*/  ISETP.GT.U32.AND P2, PT, R72, R213, PT ;  /* 0x000000d54800720c */ /* 0x000fe20003f44070 */
[----:B------:R-:W-:Y:S01]  /*6a70*/  @!P5 IMAD.IADD R212, R212, 0x1, -R72 ;  /* 0x00000001d4d4d824 */ /* 0x000fe200078e0a48 */
[C---:B------:R-:W-:Y:S01]  /*6a80*/  ISETP.GT.U32.AND P5, PT, R72.reuse, R221, PT ;  /* 0x000000dd4800720c */ /* 0x040fe20003fa4070 */
[----:B------:R-:W-:Y:S01]  /*6a90*/  IMAD R229, R72, R2, R229 ;  /* 0x0000000248e57224 */ /* 0x000fe200078e02e5 */
[----:B------:R3:W-:Y:S01]  /*6aa0*/  STL [R1+0x1d8], R8 ;  /* 0x0001d80801007387 */ /* 0x0007e20000100800 */
[----:B------:R-:W-:Y:S01]  /*6ab0*/  IMAD.HI.U32 R6, R74, R209, RZ ;  /* 0x000000d14a067227 */ /* 0x000fe200078e00ff */
[----:B-1----:R-:W-:-:S03]  /*6ac0*/  LOP3.LUT R9, R73, 0x13e, RZ, 0xfc, !PT ;  /* 0x0000013e49097812 */ /* 0x002fc600078efcff */
[----:B------:R-:W-:Y:S02]  /*6ad0*/  IMAD.MOV R6, RZ, RZ, -R6 ;  /* 0x000000ffff067224 */ /* 0x000fe400078e0a06 */
[----:B------:R-:W-:Y:S01]  /*6ae0*/  IMAD.HI.U32 R84, R74, R3, RZ ;  /* 0x000000034a547227 */ /* 0x000fe200078e00ff */
[----:B------:R-:W-:Y:S02]  /*6af0*/  IABS R245, R9 ;  /* 0x0000000900f57213 */ /* 0x000fe40000000000 */
[----:B---3--:R-:W-:Y:S01]  /*6b00*/  LOP3.LUT R8, R73, 0x142, RZ, 0xfc, !PT ;  /* 0x0000014249087812 */ /* 0x008fe200078efcff */
[----:B------:R-:W-:Y:S01]  /*6b10*/  @!P5 IMAD.IADD R221, R221, 0x1, -R72 ;  /* 0x00000001ddddd824 */ /* 0x000fe200078e0a48 */
[C---:B------:R-:W-:Y:S01]  /*6b20*/  ISETP.GT.U32.AND P5, PT, R72.reuse, R220, PT ;  /* 0x000000dc4800720c */ /* 0x040fe20003fa4070 */
[C---:B------:R-:W-:Y:S01]  /*6b30*/  IMAD R209, R72.reuse, R6, R209 ;  /* 0x0000000648d17224 */ /* 0x040fe200078e02d1 */
[----:B------:R-:W-:Y:S01]  /*6b40*/  LOP3.LUT R6, R73, 0x13c, RZ, 0xfc, !PT ;  /* 0x0000013c49067812 */ /* 0x000fe200078efcff */
[----:B------:R-:W-:Y:S01]  /*6b50*/  IMAD.MOV R84, RZ, RZ, -R84 ;  /* 0x000000ffff547224 */ /* 0x000fe200078e0a54 */
[----:B------:R-:W-:Y:S01]  /*6b60*/  IABS R88, R8 ;  /* 0x0000000800587213 */ /* 0x000fe20000000000 */
[--C-:B------:R-:W-:Y:S01]  /*6b70*/  @!P2 IMAD.IADD R213, R213, 0x1, -R72.reuse ;  /* 0x00000001d5d5a824 */ /* 0x100fe200078e0a48 */
[----:B------:R-:W-:Y:S01]  /*6b80*/  ISETP.GT.U32.AND P2, PT, R72, R209, PT ;  /* 0x000000d14800720c */ /* 0x000fe20003f44070 */
[----:B------:R-:W-:Y:S01]  /*6b90*/  @!P6 IMAD.MOV R203, RZ, RZ, -R203 ;  /* 0x000000ffffcbe224 */ /* 0x000fe200078e0acb */
[----:B------:R-:W-:Y:S01]  /*6ba0*/  ISETP.GE.AND P6, PT, R216, RZ, PT ;  /* 0x000000ffd800720c */ /* 0x000fe20003fc6270 */
[----:B------:R-:W-:Y:S01]  /*6bb0*/  IMAD R84, R72, R84, R3 ;  /* 0x0000005448547224 */ /* 0x000fe200078e0203 */
[----:B------:R-:W-:Y:S01]  /*6bc0*/  IABS R216, R216 ;  /* 0x000000d800d87213 */ /* 0x000fe20000000000 */
[----:B------:R-:W-:Y:S01]  /*6bd0*/  IMAD.HI.U32 R82, R74, R7, RZ ;  /* 0x000000074a527227 */ /* 0x000fe200078e00ff */
[----:B------:R-:W-:Y:S01]  /*6be0*/  IABS R236, R6 ;  /* 0x0000000600ec7213 */ /* 0x000fe20000000000 */
[----:B------:R1:W-:Y:S02]  /*6bf0*/  STL [R1+0x904], R6 ;  /* 0x0009040601007387 */ /* 0x0003e40000100800 */
[--C-:B------:R-:W-:Y:S01]  /*6c00*/  @!P5 IMAD.IADD R220, R220, 0x1, -R72.reuse ;  /* 0x00000001dcdcd824 */ /* 0x100fe200078e0a48 */
[----:B------:R-:W-:Y:S01]  /*6c10*/  ISETP.GT.U32.AND P5, PT, R72, R229, PT ;  /* 0x000000e54800720c */ /* 0x000fe20003fa4070 */
[----:B------:R-:W-:Y:S01]  /*6c20*/  IMAD.HI.U32 R3, R74, R216, RZ ;  /* 0x000000d84a037227 */ /* 0x000fe200078e00ff */
[----:B------:R3:W-:Y:S03]  /*6c30*/  STL [R1+0x8f0], R9 ;  /* 0x0008f00901007387 */ /* 0x0007e60000100800 */
[----:B------:R-:W-:Y:S01]  /*6c40*/  IMAD.MOV R3, RZ, RZ, -R3 ;  /* 0x000000ffff037224 */ /* 0x000fe200078e0a03 */
[----:B------:R4:W-:Y:S01]  /*6c50*/  STL [R1+0x1f4], R8 ;  /* 0x0001f40801007387 */ /* 0x0009e20000100800 */
[----:B------:R-:W-:Y:S01]  /*6c60*/  @!P2 IMAD.IADD R209, R209, 0x1, -R72 ;  /* 0x00000001d1d1a824 */ /* 0x000fe200078e0a48 */
[----:B-1----:R-:W-:Y:S01]  /*6c70*/  LOP3.LUT R6, R73, 0x146, RZ, 0xfc, !PT ;  /* 0x0000014649067812 */ /* 0x002fe200078efcff */
[----:B------:R-:W-:-:S02]  /*6c80*/  IMAD R216, R72, R3, R216 ;  /* 0x0000000348d87224 */ /* 0x000fc400078e02d8 */
[----:B------:R-:W-:Y:S01]  /*6c90*/  @!P0 IMAD.MOV R195, RZ, RZ, -R195 ;  /* 0x000000ffffc38224 */ /* 0x000fe200078e0ac3 */
[C---:B------:R-:W-:Y:S01]  /*6ca0*/  ISETP.GT.U32.AND P2, PT, R72.reuse, R209, PT ;  /* 0x000000d14800720c */ /* 0x040fe20003f44070 */
[----:B------:R-:W-:Y:S01]  /*6cb0*/  @!P5 IMAD.IADD R229, R229, 0x1, -R72 ;  /* 0x00000001e5e5d824 */ /* 0x000fe200078e0a48 */
[----:B------:R-:W-:Y:S01]  /*6cc0*/  ISETP.GT.U32.AND P5, PT, R72, R84, PT ;  /* 0x000000544800720c */ /* 0x000fe20003fa4070 */
[----:B------:R-:W-:Y:S01]  /*6cd0*/  IMAD.MOV R82, RZ, RZ, -R82 ;  /* 0x000000ffff527224 */ /* 0x000fe200078e0a52 */
[----:B------:R-:W-:Y:S01]  /*6ce0*/  ISETP.GE.AND P0, PT, R0, RZ, PT ;  /* 0x000000ff0000720c */ /* 0x000fe20003f06270 */
[----:B------:R-:W-:Y:S01]  /*6cf0*/  IMAD.HI.U32 R0, R74, R211, RZ ;  /* 0x000000d34a007227 */ /* 0x000fe200078e00ff */
[C---:B---3--:R-:W-:Y:S02]  /*6d00*/  LOP3.LUT R9, R73.reuse, 0x14a, RZ, 0xfc, !PT ;  /* 0x0000014a49097812 */ /* 0x048fe400078efcff */
[C---:B----4-:R-:W-:Y:S01]  /*6d10*/  LOP3.LUT R8, R73.reuse, 0x14c, RZ, 0xfc, !PT ;  /* 0x0000014c49087812 */ /* 0x050fe200078efcff */
[C---:B------:R-:W-:Y:S01]  /*6d20*/  IMAD R82, R72.reuse, R82, R7 ;  /* 0x0000005248527224 */ /* 0x040fe200078e0207 */
[----:B------:R-:W-:Y:S01]  /*6d30*/  LOP3.LUT R7, R73, 0x144, RZ, 0xfc, !PT ;  /* 0x0000014449077812 */ /* 0x000fe200078efcff */
[----:B------:R-:W-:Y:S01]  /*6d40*/  IMAD.MOV R0, RZ, RZ, -R0 ;  /* 0x000000ffff007224 */ /* 0x000fe200078e0a00 */
[----:B------:R-:W-:Y:S01]  /*6d50*/  IABS R252, R8 ;  /* 0x0000000800fc7213 */ /* 0x000fe20000000000 */
[--C-:B------:R-:W-:Y:S01]  /*6d60*/  @!P2 IMAD.IADD R209, R209, 0x1, -R72.reuse ;  /* 0x00000001d1d1a824 */ /* 0x100fe200078e0a48 */
[----:B------:R-:W-:Y:S01]  /*6d70*/  ISETP.GT.U32.AND P2, PT, R72, R82, PT ;  /* 0x000000524800720c */ /* 0x000fe20003f44070 */
[----:B------:R-:W-:Y:S01]  /*6d80*/  @!P5 IMAD.IADD R84, R84, 0x1, -R72 ;  /* 0x000000015454d824 */ /* 0x000fe200078e0a48 */
[C---:B------:R-:W-:Y:S01]  /*6d90*/  ISETP.GT.U32.AND P5, PT, R72.reuse, R216, PT ;  /* 0x000000d84800720c */ /* 0x040fe20003fa4070 */
[----:B------:R-:W-:Y:S01]  /*6da0*/  IMAD R211, R72, R0, R211 ;  /* 0x0000000048d37224 */ /* 0x000fe200078e02d3 */
[----:B------:R1:W-:Y:S01]  /*6db0*/  STL [R1+0x8f8], R7 ;  /* 0x0008f80701007387 */ /* 0x0003e20000100800 */
[----:B------:R-:W-:Y:S01]  /*6dc0*/  IMAD.HI.U32 R0, R74, R228, RZ ;  /* 0x000000e44a007227 */ /* 0x000fe200078e00ff */
[----:B------:R-:W-:-:S02]  /*6dd0*/  IABS R244, R7 ;  /* 0x0000000700f47213 */ /* 0x000fc40000000000 */
[----:B------:R-:W-:Y:S01]  /*6de0*/  STL [R1+0x900], R6 ;  /* 0x0009000601007387 */ /* 0x000fe20000100800 */
[----:B------:R-:W-:Y:S01]  /*6df0*/  IMAD.MOV R0, RZ, RZ, -R0 ;  /* 0x000000ffff007224 */ /* 0x000fe200078e0a00 */
[----:B------:R-:W-:Y:S01]  /*6e00*/  IABS R90, R9 ;  /* 0x00000009005a7213 */ /* 0x000fe20000000000 */
[----:B------:R-:W-:Y:S01]  /*6e10*/  IMAD.HI.U32 R2, R74, R86, RZ ;  /* 0x000000564a027227 */ /* 0x000fe200078e00ff */
[----:B------:R3:W-:Y:S01]  /*6e20*/  STL [R1+0x1fc], R9 ;  /* 0x0001fc0901007387 */ /* 0x0007e20000100800 */
[C---:B-1----:R-:W-:Y:S02]  /*6e30*/  LOP3.LUT R7, R73.reuse, 0x14e, RZ, 0xfc, !PT ;  /* 0x0000014e49077812 */ /* 0x042fe400078efcff */
[----:B------:R-:W-:Y:S01]  /*6e40*/  @!P5 IMAD.IADD R216, R216, 0x1, -R72 ;  /* 0x00000001d8d8d824 */ /* 0x000fe200078e0a48 */
[----:B------:R1:W-:Y:S01]  /*6e50*/  STL [R1+0x8e8], R8 ;  /* 0x0008e80801007387 */ /* 0x0003e20000100800 */
[----:B------:R-:W-:Y:S02]  /*6e60*/  IMAD R228, R72, R0, R228 ;  /* 0x0000000048e47224 */ /* 0x000fe400078e02e4 */
[----:B------:R-:W-:Y:S01]  /*6e70*/  IMAD.HI.U32 R0, R74, R236, RZ ;  /* 0x000000ec4a007227 */ /* 0x000fe200078e00ff */
[----:B------:R-:W-:Y:S01]  /*6e80*/  ISETP.GT.U32.AND P5, PT, R72, R216, PT ;  /* 0x000000d84800720c */ /* 0x000fe20003fa4070 */
[----:B------:R4:W-:Y:S01]  /*6e90*/  STL [R1+0x8ec], R7 ;  /* 0x0008ec0701007387 */ /* 0x0009e20000100800 */
[----:B---3--:R-:W-:Y:S01]  /*6ea0*/  LOP3.LUT R9, R73, 0x156, RZ, 0xfc, !PT ;  /* 0x0000015649097812 */ /* 0x008fe200078efcff */
[----:B------:R-:W-:-:S02]  /*6eb0*/  IMAD.MOV R2, RZ, RZ, -R2 ;  /* 0x000000ffff027224 */ /* 0x000fc400078e0a02 */
[----:B------:R-:W-:Y:S01]  /*6ec0*/  @!P1 IMAD.MOV R209, RZ, RZ, -R209 ;  /* 0x000000ffffd19224 */ /* 0x000fe200078e0ad1 */
[----:B------:R-:W-:Y:S01]  /*6ed0*/  ISETP.GT.U32.AND P1, PT, R72, R211, PT ;  /* 0x000000d34800720c */ /* 0x000fe20003f24070 */
[----:B------:R-:W-:Y:S01]  /*6ee0*/  @!P2 IMAD.IADD R82, R82, 0x1, -R72 ;  /* 0x000000015252a824 */ /* 0x000fe200078e0a48 */
[----:B------:R-:W-:Y:S01]  /*6ef0*/  ISETP.GE.AND P2, PT, R217, RZ, PT ;  /* 0x000000ffd900720c */ /* 0x000fe20003f46270 */
[----:B------:R-:W-:Y:S01]  /*6f00*/  IMAD.MOV R0, RZ, RZ, -R0 ;  /* 0x000000ffff007224 */ /* 0x000fe200078e0a00 */
[----:B------:R-:W-:Y:S01]  /*6f10*/  IABS R217, R217 ;  /* 0x000000d900d97213 */ /* 0x000fe20000000000 */
[C---:B------:R-:W-:Y:S01]  /*6f20*/  IMAD R86, R72.reuse, R2, R86 ;  /* 0x0000000248567224 */ /* 0x040fe200078e0256 */
[----:B-1----:R-:W-:Y:S01]  /*6f30*/  LOP3.LUT R8, R73, 0x15a, RZ, 0xfc, !PT ;  /* 0x0000015a49087812 */ /* 0x002fe200078efcff */
[----:B------:R-:W-:Y:S01]  /*6f40*/  IMAD R236, R72, R0, R236 ;  /* 0x0000000048ec7224 */ /* 0x000fe200078e02ec */
[----:B------:R-:W-:Y:S01]  /*6f50*/  IABS R0, R6 ;  /* 0x0000000600007213 */ /* 0x000fe20000000000 */
[----:B------:R-:W-:Y:S01]  /*6f60*/  @!P5 IMAD.IADD R216, R216, 0x1, -R72 ;  /* 0x00000001d8d8d824 */ /* 0x000fe200078e0a48 */
[----:B------:R-:W-:Y:S01]  /*6f70*/  ISETP.GT.U32.AND P5, PT, R72, R86, PT ;  /* 0x000000564800720c */ /* 0x000fe20003fa4070 */
[----:B------:R-:W-:Y:S01]  /*6f80*/  IMAD.HI.U32 R6, R74, R217, RZ ;  /* 0x000000d94a067227 */ /* 0x000fe200078e00ff */
[----:B------:R-:W-:Y:S01]  /*6f90*/  STL [R1+0x214], R12 ;  /* 0x0002140c01007387 */ /* 0x000fe20000100800 */
[----:B------:R-:W-:-:S02]  /*6fa0*/  IABS R94, R8 ;  /* 0x00000008005e7213 */ /* 0x000fc40000000000 */
[----:B------:R-:W-:Y:S01]  /*6fb0*/  IMAD.MOV R6, RZ, RZ, -R6 ;  /* 0x000000ffff067224 */ /* 0x000fe200078e0a06 */
[----:B------:R-:W-:Y:S01]  /*6fc0*/  STL [R1+0x8dc], R11 ;  /* 0x0008dc0b01007387 */ /* 0x000fe20000100800 */
[----:B------:R-:W-:Y:S01]  /*6fd0*/  @!P6 IMAD.MOV R216, RZ, RZ, -R216 ;  /* 0x000000ffffd8e224 */ /* 0x000fe200078e0ad8 */
[----:B------:R-:W-:Y:S01]  /*6fe0*/  ISETP.GT.U32.AND P6, PT, R72, R236, PT ;  /* 0x000000ec4800720c */ /* 0x000fe20003fc4070 */
[----:B------:R-:W-:Y:S01]  /*6ff0*/  @!P1 IMAD.IADD R211, R211, 0x1, -R72 ;  /* 0x00000001d3d39824 */ /* 0x000fe200078e0a48 */
[----:B------:R-:W-:Y:S01]  /*7000*/  STL [R1+0x8e0], R9 ;  /* 0x0008e00901007387 */ /* 0x000fe20000100800 */
[----:B------:R-:W-:-:S03]  /*7010*/  IMAD.HI.U32 R2, R74, R245, RZ ;  /* 0x000000f54a027227 */ /* 0x000fc600078e00ff */
[C---:B------:R-:W-:Y:S01]  /*7020*/  ISETP.GT.U32.AND P1, PT, R72.reuse, R211, PT ;  /* 0x000000d34800720c */ /* 0x040fe20003f24070 */
[----:B------:R-:W-:Y:S01]  /*7030*/  IMAD R217, R72, R6, R217 ;  /* 0x0000000648d97224 */ /* 0x000fe200078e02d9 */
[----:B------:R1:W-:Y:S01]  /*7040*/  STL [R1+0x21c], R8 ;  /* 0x00021c0801007387 */ /* 0x0003e20000100800 */
[----:B------:R-:W-:Y:S02]  /*7050*/  IMAD.MOV R2, RZ, RZ, -R2 ;  /* 0x000000ffff027224 */ /* 0x000fe400078e0a02 */
[----:B------:R-:W-:Y:S01]  /*7060*/  IMAD.HI.U32 R5, R74, R237, RZ ;  /* 0x000000ed4a057227 */ /* 0x000fe200078e00ff */
[----:B------:R-:W-:Y:S03]  /*7070*/  STL [R1+0x8cc], R17 ;  /* 0x0008cc1101007387 */ /* 0x000fe60000100800 */
[----:B------:R-:W-:Y:S01]  /*7080*/  @!P5 IMAD.IADD R86, R86, 0x1, -R72 ;  /* 0x000000015656d824 */ /* 0x000fe200078e0a48 */
[C---:B------:R-:W-:Y:S01]  /*7090*/  ISETP.GT.U32.AND P5, PT, R72.reuse, R217, PT ;  /* 0x000000d94800720c */ /* 0x040fe20003fa4070 */
[----:B------:R-:W-:Y:S01]  /*70a0*/  IMAD R245, R72, R2, R245 ;  /* 0x0000000248f57224 */ /* 0x000fe200078e02f5 */
[----:B------:R3:W-:Y:S01]  /*70b0*/  STL [R1+0x8d0], R16 ;  /* 0x0008d01001007387 */ /* 0x0007e20000100800 */
[----:B------:R-:W-:-:S02]  /*70c0*/  IMAD.MOV R5, RZ, RZ, -R5 ;  /* 0x000000ffff057224 */ /* 0x000fc400078e0a05 */
[----:B------:R-:W-:Y:S01]  /*70d0*/  @!P6 IMAD.IADD R236, R236, 0x1, -R72 ;  /* 0x00000001ecece824 */ /* 0x000fe200078e0a48 */
[C---:B------:R-:W-:Y:S01]  /*70e0*/  ISETP.GT.U32.AND P6, PT, R72.reuse, R245, PT ;  /* 0x000000f54800720c */ /* 0x040fe20003fc4070 */
[----:B------:R-:W-:Y:S01]  /*70f0*/  IMAD R237, R72, R5, R237 ;  /* 0x0000000548ed7224 */ /* 0x000fe200078e02ed */
[----:B------:R-:W-:Y:S01]  /*7100*/  STL [R1+0x234], R14 ;  /* 0x0002340e01007387 */ /* 0x000fe20000100800 */
[----:B------:R-:W-:-:S04]  /*7110*/  IMAD.HI.U32 R5, R74, R88, RZ ;  /* 0x000000584a057227 */ /* 0x000fc800078e00ff */
[----:B------:R-:W-:Y:S01]  /*7120*/  @!P1 IMAD.IADD R211, R211, 0x1, -R72 ;  /* 0x00000001d3d39824 */ /* 0x000fe200078e0a48 */
[----:B------:R-:W-:Y:S01]  /*7130*/  ISETP.GT.U32.AND P1, PT, R72, R228, PT ;  /* 0x000000e44800720c */ /* 0x000fe20003f24070 */
[----:B------:R-:W-:-:S04]  /*7140*/  IMAD.HI.U32 R2, R74, R0, RZ ;  /* 0x000000004a027227 */ /* 0x000fc800078e00ff */
[----:B------:R-:W-:Y:S02]  /*7150*/  IMAD.MOV R5, RZ, RZ, -R5 ;  /* 0x000000ffff057224 */ /* 0x000fe400078e0a05 */
[----:B------:R-:W-:Y:S02]  /*7160*/  @!P5 IMAD.IADD R217, R217, 0x1, -R72 ;  /* 0x00000001d9d9d824 */ /* 0x000fe400078e0a48 */
[----:B------:R-:W-:Y:S01]  /*7170*/  @!P0 IMAD.MOV R211, RZ, RZ, -R211 ;  /* 0x000000ffffd38224 */ /* 0x000fe200078e0ad3 */
[----:B------:R-:W-:Y:S01]  /*7180*/  ISETP.GE.AND P0, PT, R218, RZ, PT ;  /* 0x000000ffda00720c */ /* 0x000fe20003f06270 */
[----:B------:R-:W-:Y:S01]  /*7190*/  IMAD.MOV R2, RZ, RZ, -R2 ;  /* 0x000000ffff027224 */ /* 0x000fe200078e0a02 */
[----:B------:R-:W-:Y:S01]  /*71a0*/  IABS R218, R218 ;  /* 0x000000da00da7213 */ /* 0x000fe20000000000 */
[C---:B------:R-:W-:Y:S01]  /*71b0*/  IMAD R88, R72.reuse, R5, R88 ;  /* 0x0000000548587224 */ /* 0x040fe200078e0258 */
[----:B------:R-:W-:Y:S01]  /*71c0*/  ISETP.GT.U32.AND P5, PT, R72, R217, PT ;  /* 0x000000d94800720c */ /* 0x000fe20003fa4070 */
[----:B------:R-:W-:-:S04]  /*71d0*/  IMAD.HI.U32 R3, R74, R244, RZ ;  /* 0x000000f44a037227 */ /* 0x000fc800078e00ff */
[C---:B------:R-:W-:Y:S01]  /*71e0*/  IMAD R10, R72.reuse, R2, R0 ;  /* 0x00000002480a7224 */ /* 0x040fe200078e0200 */
[----:B------:R-:W-:Y:S01]  /*71f0*/  IABS R2, R7 ;  /* 0x0000000700027213 */ /* 0x000fe20000000000 */
[----:B------:R-:W-:Y:S01]  /*7200*/  @!P6 IMAD.IADD R245, R245, 0x1, -R72 ;  /* 0x00000001f5f5e824 */ /* 0x000fe200078e0a48 */
[----:B------:R-:W-:Y:S01]  /*7210*/  ISETP.GT.U32.AND P6, PT, R72, R88, PT ;  /* 0x000000584800720c */ /* 0x000fe20003fc4070 */
[----:B----4-:R-:W-:-:S04]  /*7220*/  IMAD.HI.U32 R7, R74, R218, RZ ;  /* 0x000000da4a077227 */ /* 0x010fc800078e00ff */
[----:B------:R-:W-:Y:S02]  /*7230*/  IMAD.MOV R3, RZ, RZ, -R3 ;  /* 0x000000ffff037224 */ /* 0x000fe400078e0a03 */
[----:B------:R-:W-:Y:S02]  /*7240*/  IMAD.MOV R7, RZ, RZ, -R7 ;  /* 0x000000ffff077224 */ /* 0x000fe400078e0a07 */
[----:B------:R-:W-:Y:S01]  /*7250*/  @!P1 IMAD.IADD R228, R228, 0x1, -R72 ;  /* 0x00000001e4e49824 */ /* 0x000fe200078e0a48 */
[C---:B------:R-:W-:Y:S01]  /*7260*/  ISETP.GT.U32.AND P1, PT, R72.reuse, R237, PT ;  /* 0x000000ed4800720c */ /* 0x040fe20003f24070 */
[C---:B------:R-:W-:Y:S02]  /*7270*/  IMAD R244, R72.reuse, R3, R244 ;  /* 0x0000000348f47224 */ /* 0x040fe400078e02f4 */
[C---:B------:R-:W-:Y:S01]  /*7280*/  IMAD R218, R72.reuse, R7, R218 ;  /* 0x0000000748da7224 */ /* 0x040fe200078e02da */
[----:B------:R-:W-:Y:S01]  /*7290*/  IABS R7, R11 ;  /* 0x0000000b00077213 */ /* 0x000fe20000000000 */
[--C-:B------:R-:W-:Y:S01]  /*72a0*/  @!P5 IMAD.IADD R217, R217, 0x1, -R72.reuse ;  /* 0x00000001d9d9d824 */ /* 0x100fe200078e0a48 */
[----:B------:R-:W-:Y:S01]  /*72b0*/  ISETP.GT.U32.AND P5, PT, R72, R244, PT ;  /* 0x000000f44800720c */ /* 0x000fe20003fa4070 */
[----:B------:R-:W-:Y:S01]  /*72c0*/  @!P6 IMAD.IADD R88, R88, 0x1, -R72 ;  /* 0x000000015858e824 */ /* 0x000fe200078e0a48 */
[----:B------:R-:W-:Y:S01]  /*72d0*/  ISETP.GT.U32.AND P6, PT, R72, R218, PT ;  /* 0x000000da4800720c */ /* 0x000fe20003fc4070 */
[----:B------:R-:W-:-:S04]  /*72e0*/  IMAD.HI.U32 R5, R74, R252, RZ ;  /* 0x000000fc4a057227 */ /* 0x000fc800078e00ff */
[----:B------:R-:W-:Y:S01]  /*72f0*/  @!P1 IMAD.IADD R237, R237, 0x1, -R72 ;  /* 0x00000001eded9824 */ /* 0x000fe200078e0a48 */
[----:B------:R-:W-:Y:S01]  /*7300*/  ISETP.GE.AND P1, PT, R224, RZ, PT ;  /* 0x000000ffe000720c */ /* 0x000fe20003f26270 */
[----:B------:R-:W-:Y:S01]  /*7310*/  IMAD.HI.U32 R3, R74, R2, RZ ;  /* 0x000000024a037227 */ /* 0x000fe200078e00ff */
[----:B------:R-:W-:-:S03]  /*7320*/  IABS R224, R224 ;  /* 0x000000e000e07213 */ /* 0x000fc60000000000 */
[----:B------:R-:W-:Y:S01]  /*7330*/  @!P5 IMAD.IADD R244, R244, 0x1, -R72 ;  /* 0x00000001f4f4d824 */ /* 0x000fe200078e0a48 */
[----:B------:R-:W-:Y:S01]  /*7340*/  ISETP.GT.U32.AND P5, PT, R72, R10, PT ;  /* 0x0000000a4800720c */ /* 0x000fe20003fa4070 */
[----:B------:R-:W-:-:S04]  /*7350*/  IMAD.HI.U32 R0, R74, R224, RZ ;  /* 0x000000e04a007227 */ /* 0x000fc800078e00ff */
[----:B------:R-:W-:Y:S02]  /*7360*/  @!P6 IMAD.IADD R218, R218, 0x1, -R72 ;  /* 0x00000001dadae824 */ /* 0x000fe400078e0a48 */
[----:B------:R-:W-:Y:S02]  /*7370*/  IMAD.MOV R0, RZ, RZ, -R0 ;  /* 0x000000ffff007224 */ /* 0x000fe400078e0a00 */
[----:B------:R-:W-:Y:S01]  /*7380*/  IMAD.MOV R5, RZ, RZ, -R5 ;  /* 0x000000ffff057224 */ /* 0x000fe200078e0a05 */
[C---:B------:R-:W-:Y:S01]  /*7390*/  ISETP.GT.U32.AND P6, PT, R72.reuse, R218, PT ;  /* 0x000000da4800720c */ /* 0x040fe20003fc4070 */
[----:B------:R-:W-:Y:S02]  /*73a0*/  IMAD R224, R72, R0, R224 ;  /* 0x0000000048e07224 */ /* 0x000fe400078e02e0 */
[----:B------:R-:W-:Y:S02]  /*73b0*/  @!P5 IMAD.IADD R10, R10, 0x1, -R72 ;  /* 0x000000010a0ad824 */ /* 0x000fe400078e0a48 */
[----:B------:R-:W-:Y:S01]  /*73c0*/  IMAD.HI.U32 R6, R74, R90, RZ ;  /* 0x0000005a4a067227 */ /* 0x000fe200078e00ff */
[----:B------:R-:W-:-:S02]  /*73d0*/  ISETP.GT.U32.AND P5, PT, R72, R224, PT ;  /* 0x000000e04800720c */ /* 0x000fc40003fa4070 */
[----:B------:R4:W-:Y:S01]  /*73e0*/  STL [R1], R10 ;  /* 0x0000000a01007387 */ /* 0x0009e20000100800 */
[----:B------:R-:W-:Y:S02]  /*73f0*/  IMAD.MOV R3, RZ, RZ, -R3 ;  /* 0x000000ffff037224 */ /* 0x000fe400078e0a03 */
[C---:B------:R-:W-:Y:S01]  /*7400*/  IMAD R252, R72.reuse, R5, R252 ;  /* 0x0000000548fc7224 */ /* 0x040fe200078e02fc */
[----:B------:R-:W-:Y:S01]  /*7410*/  LOP3.LUT R5, R73, 0x158, RZ, 0xfc, !PT ;  /* 0x0000015849057812 */ /* 0x000fe200078efcff */
[----:B------:R-:W-:Y:S02]  /*7420*/  IMAD.MOV R6, RZ, RZ, -R6 ;  /* 0x000000ffff067224 */ /* 0x000fe400078e0a06 */
[----:B------:R-:W-:Y:S01]  /*7430*/  IMAD R13, R72, R3, R2 ;  /* 0x00000003480d7224 */ /* 0x000fe200078e0202 */
[----:B------:R-:W-:Y:S01]  /*7440*/  IABS R225, R5 ;  /* 0x0000000500e17213 */ /* 0x000fe20000000000 */
[----:B------:R-:W-:Y:S01]  /*7450*/  @!P6 IMAD.IADD R218, R218, 0x1, -R72 ;  /* 0x00000001dadae824 */ /* 0x000fe200078e0a48 */
[----:B------:R-:W-:Y:S01]  /*7460*/  IABS R2, R9 ;  /* 0x0000000900027213 */ /* 0x000fe20000000000 */
[C---:B------:R-:W-:Y:S01]  /*7470*/  IMAD R90, R72.reuse, R6, R90 ;  /* 0x00000006485a7224 */ /* 0x040fe200078e025a */
[C---:B------:R-:W-:Y:S01]  /*7480*/  ISETP.GT.U32.AND P6, PT, R72.reuse, R252, PT ;  /* 0x000000fc4800720c */ /* 0x040fe20003fc4070 */
[----:B------:R-:W-:Y:S01]  /*7490*/  @!P0 IMAD.MOV R218, RZ, RZ, -R218 ;  /* 0x000000ffffda8224 */ /* 0x000fe200078e0ada */
[----:B------:R-:W-:Y:S01]  /*74a0*/  ISETP.GT.U32.AND P0, PT, R72, R13, PT ;  /* 0x0000000d4800720c */ /* 0x000fe20003f04070 */
[----:B-1----:R-:W-:-:S04]  /*74b0*/  IMAD.HI.U32 R8, R74, R7, RZ ;  /* 0x000000074a087227 */ /* 0x002fc800078e00ff */
[----:B------:R-:W-:-:S04]  /*74c0*/  IMAD.HI.U32 R0, R74, R225, RZ ;  /* 0x000000e14a007227 */ /* 0x000fc800078e00ff */
[----:B------:R-:W-:Y:S01]  /*74d0*/  @!P2 IMAD.MOV R217, RZ, RZ, -R217 ;  /* 0x000000ffffd9a224 */ /* 0x000fe200078e0ad9 */
[----:B------:R-:W-:Y:S01]  /*74e0*/  ISETP.GT.U32.AND P2, PT, R72, R90, PT ;  /* 0x0000005a4800720c */ /* 0x000fe20003f44070 */
[----:B------:R-:W-:Y:S02]  /*74f0*/  @!P5 IMAD.IADD R224, R224, 0x1, -R72 ;  /* 0x00000001e0e0d824 */ /* 0x000fe400078e0a48 */
[----:B------:R-:W-:-:S03]  /*7500*/  IMAD.HI.U32 R9, R74, R92, RZ ;  /* 0x0000005c4a097227 */ /* 0x000fc600078e00ff */
[----:B------:R-:W-:Y:S01]  /*7510*/  ISETP.GT.U32.AND P5, PT, R72, R224, PT ;  /* 0x000000e04800720c */ /* 0x000fe20003fa4070 */
[----:B------:R-:W-:Y:S02]  /*7520*/  IMAD.MOV R8, RZ, RZ, -R8 ;  /* 0x000000ffff087224 */ /* 0x000fe400078e0a08 */
[----:B------:R-:W-:Y:S02]  /*7530*/  IMAD.MOV R0, RZ, RZ, -R0 ;  /* 0x000000ffff007224 */ /* 0x000fe400078e0a00 */
[----:B------:R-:W-:-:S04]  /*7540*/  IMAD.HI.U32 R6, R74, R2, RZ ;  /* 0x000000024a067227 */ /* 0x000fc800078e00ff */
[----:B------:R-:W-:Y:S02]  /*7550*/  IMAD.MOV R9, RZ, RZ, -R9 ;  /* 0x000000ffff097224 */ /* 0x000fe400078e0a09 */
[C---:B------:R-:W-:Y:S01]  /*7560*/  IMAD R12, R72.reuse, R8, R7 ;  /* 0x00000008480c7224 */ /* 0x040fe200078e0207 */
[----:B------:R-:W-:Y:S01]  /*7570*/  IABS R7, R17 ;  /* 0x0000001100077213 */ /* 0x000fe20000000000 */
[----:B------:R-:W-:Y:S01]  /*7580*/  IMAD R225, R72, R0, R225 ;  /* 0x0000000048e17224 */ /* 0x000fe200078e02e1 */
[----:B------:R-:W-:Y:S01]  /*7590*/  LOP3.LUT R0, R73, 0x160, RZ, 0xfc, !PT ;  /* 0x0000016049007812 */ /* 0x000fe200078efcff */
[----:B------:R-:W-:-:S03]  /*75a0*/  IMAD.HI.U32 R3, R74, R94, RZ ;  /* 0x0000005e4a037227 */ /* 0x000fc600078e00ff */
[----:B------:R-:W-:Y:S01]  /*75b0*/  IABS R226, R0 ;  /* 0x0000000000e27213 */ /* 0x000fe20000000000 */
[----:B------:R-:W-:Y:S02]  /*75c0*/  IMAD.MOV R6, RZ, RZ, -R6 ;  /* 0x000000ffff067224 */ /* 0x000fe400078e0a06 */
[C---:B------:R-:W-:Y:S02]  /*75d0*/  IMAD R92, R72.reuse, R9, R92 ;  /* 0x00000009485c7224 */ /* 0x040fe400078e025c */
[----:B------:R-:W-:Y:S01]  /*75e0*/  @!P0 IMAD.IADD R13, R13, 0x1, -R72 ;  /* 0x000000010d0d8824 */ /* 0x000fe200078e0a48 */
[C---:B------:R-:W-:Y:S01]  /*75f0*/  ISETP.GT.U32.AND P0, PT, R72.reuse, R12, PT ;  /* 0x0000000c4800720c */ /* 0x040fe20003f04070 */
[----:B------:R-:W-:Y:S02]  /*7600*/  IMAD.MOV R3, RZ, RZ, -R3 ;  /* 0x000000ffff037224 */ /* 0x000fe400078e0a03 */
[----:B------:R-:W-:Y:S01]  /*7610*/  IMAD R11, R72, R6, R2 ;  /* 0x00000006480b7224 */ /* 0x000fe200078e0202 */
[----:B------:R-:W-:Y:S01]  /*7620*/  STL [R1+0x20], R13 ;  /* 0x0000200d01007387 */ /* 0x000fe20000100800 */
[----:B------:R-:W-:Y:S01]  /*7630*/  @!P2 IMAD.IADD R90, R90, 0x1, -R72 ;  /* 0x000000015a5aa824 */ /* 0x000fe200078e0a48 */
[C---:B------:R-:W-:Y:S01]  /*7640*/  ISETP.GT.U32.AND P2, PT, R72.reuse, R92, PT ;  /* 0x0000005c4800720c */ /* 0x040fe20003f44070 */
[----:B------:R-:W-:Y:S01]  /*7650*/  IMAD R94, R72, R3, R94 ;  /* 0x00000003485e7224 */ /* 0x000fe200078e025e */
[----:B------:R-:W-:Y:S01]  /*7660*/  IABS R3, R16 ;  /* 0x0000001000037213 */ /* 0x000fe20000000000 */
[----:B------:R-:W-:Y:S01]  /*7670*/  IMAD.HI.U32 R2, R74, R226, RZ ;  /* 0x000000e24a027227 */ /* 0x000fe200078e00ff */
[----:B---3--:R-:W-:-:S03]  /*7680*/  LEA.HI R16, R15, 0x1c, RZ, 0x1a ;  /* 0x0000001c0f107811 */ /* 0x008fc600078fd0ff */
[----:B------:R-:W-:Y:S01]  /*7690*/  @!P5 IMAD.IADD R224, R224, 0x1, -R72 ;  /* 0x00000001e0e0d824 */ /* 0x000fe200078e0a48 */
[----:B------:R-:W-:Y:S01]  /*76a0*/  ISETP.GT.U32.AND P5, PT, R72, R11, PT ;  /* 0x0000000b4800720c */ /* 0x000fe20003fa4070 */
[----:B------:R-:W-:-:S04]  /*76b0*/  IMAD.HI.U32 R8, R74, R7, RZ ;  /* 0x000000074a087227 */ /* 0x000fc800078e00ff */
[----:B------:R-:W-:Y:S02]  /*76c0*/  IMAD.MOV R2, RZ, RZ, -R2 ;  /* 0x000000ffff027224 */ /* 0x000fe400078e0a02 */
[----:B------:R-:W-:Y:S01]  /*76d0*/  @!P6 IMAD.IADD R252, R252, 0x1, -R72 ;  /* 0x00000001fcfce824 */ /* 0x000fe200078e0a48 */
[----:B------:R-:W-:Y:S01]  /*76e0*/  ISETP.GT.U32.AND P6, PT, R72, R225, PT ;  /* 0x000000e14800720c */ /* 0x000fe20003fc4070 */
[----:B------:R-:W-:-:S04]  /*76f0*/  IMAD.HI.U32 R6, R74, R3, RZ ;  /* 0x000000034a067227 */ /* 0x000fc800078e00ff */
[----:B------:R-:W-:Y:S02]  /*7700*/  IMAD.MOV R8, RZ, RZ, -R8 ;  /* 0x000000ffff087224 */ /* 0x000fe400078e0a08 */
[----:B------:R-:W-:Y:S02]  /*7710*/  IMAD R226, R72, R2, R226 ;  /* 0x0000000248e27224 */ /* 0x000fe400078e02e2 */
[----:B------:R-:W-:Y:S01]  /*7720*/  @!P0 IMAD.IADD R12, R12, 0x1, -R72 ;  /* 0x000000010c0c8824 */ /* 0x000fe200078e0a48 */
[----:B------:R-:W-:Y:S01]  /*7730*/  ISETP.GT.U32.AND P0, PT, R72, R94, PT ;  /* 0x0000005e4800720c */ /* 0x000fe20003f04070 */
[----:B------:R-:W-:Y:S02]  /*7740*/  IMAD.MOV R6, RZ, RZ, -R6 ;  /* 0x000000ffff067224 */ /* 0x000fe400078e0a06 */
[----:B------:R-:W-:-:S04]  /*7750*/  IMAD.HI.U32 R2, R74, R96, RZ ;  /* 0x000000604a027227 */ /* 0x000fc800078e00ff */
[----:B----4-:R-:W-:Y:S01]  /*7760*/  IMAD R10, R72, R8, R7 ;  /* 0x00000008480a7224 */ /* 0x010fe200078e0207 */
[C---:B------:R-:W-:Y:S01]  /*7770*/  LOP3.LUT R8, R73.reuse, 0x166, RZ, 0xfc, !PT ;  /* 0x0000016649087812 */ /* 0x040fe200078efcff */
[----:B------:R-:W-:Y:S01]  /*7780*/  @!P2 IMAD.IADD R92, R92, 0x1, -R72 ;  /* 0x000000015c5ca824 */ /* 0x000fe200078e0a48 */
[C---:B------:R-:W-:Y:S01]  /*7790*/  ISETP.GT.U32.AND P2, PT, R72.reuse, R226, PT ;  /* 0x000000e24800720c */ /* 0x040fe20003f44070 */
[C---:B------:R-:W-:Y:S01]  /*77a0*/  IMAD R9, R72.reuse, R6, R3 ;  /* 0x0000000648097224 */ /* 0x040fe200078e0203 */
[C---:B------:R-:W-:Y:S01]  /*77b0*/  LOP3.LUT R6, R73.reuse, 0x164, RZ, 0xfc, !PT ;  /* 0x0000016449067812 */ /* 0x040fe200078efcff */
[----:B------:R-:W-:Y:S01]  /*77c0*/  IMAD.MOV R2, RZ, RZ, -R2 ;  /* 0x000000ffff027224 */ /* 0x000fe200078e0a02 */
[----:B------:R-:W-:Y:S01]  /*77d0*/  LOP3.LUT R3, R73, 0x168, RZ, 0xfc, !PT ;  /* 0x0000016849037812 */ /* 0x000fe200078efcff */
[--C-:B------:R-:W-:Y:S01]  /*77e0*/  @!P5 IMAD.IADD R11, R11, 0x1, -R72.reuse ;  /* 0x000000010b0bd824 */ /* 0x100fe200078e0a48 */
[C---:B------:R-:W-:Y:S01]  /*77f0*/  ISETP.GT.U32.AND P5, PT, R72.reuse, R10, PT ;  /* 0x0000000a4800720c */ /* 0x040fe20003fa4070 */
[----:B------:R-:W-:Y:S01]  /*7800*/  @!P6 IMAD.IADD R225, R225, 0x1, -R72 ;  /* 0x00000001e1e1e824 */ /* 0x000fe200078e0a48 */
[----:B------:R1:W-:Y:S01]  /*7810*/  STL [R1+0x8c4], R6 ;  /* 0x0008c40601007387 */ /* 0x0003e20000100800 */
[----:B------:R-:W-:Y:S01]  /*7820*/  IMAD R96, R72, R2, R96 ;  /* 0x0000000248607224 */ /* 0x000fe200078e0260 */
[----:B------:R-:W-:Y:S01]  /*7830*/  IABS R2, R6 ;  /* 0x0000000600027213 */ /* 0x000fe20000000000 */
[--C-:B------:R-:W-:Y:S01]  /*7840*/  @!P0 IMAD.IADD R94, R94, 0x1, -R72.reuse ;  /* 0x000000015e5e8824 */ /* 0x100fe200078e0a48 */
[----:B------:R-:W-:Y:S01]  /*7850*/  ISETP.GT.U32.AND P6, PT, R72, R225, PT ;  /* 0x000000e14800720c */ /* 0x000fe20003fc4070 */
[----:B------:R-:W-:Y:S01]  /*7860*/  @!P2 IMAD.IADD R226, R226, 0x1, -R72 ;  /* 0x00000001e2e2a824 */ /* 0x000fe200078e0a48 */
[C---:B------:R-:W-:Y:S01]  /*7870*/  ISETP.GT.U32.AND P0, PT, R72.reuse, R96, PT ;  /* 0x000000604800720c */ /* 0x040fe20003f04070 */
[----:B------:R-:W-:Y:S01]  /*7880*/  @!P1 IMAD.MOV R224, RZ, RZ, -R224 ;  /* 0x000000ffffe09224 */ /* 0x000fe200078e0ae0 */
[----:B------:R-:W-:Y:S01]  /*7890*/  ISETP.GT.U32.AND P1, PT, R72, R9, PT ;  /* 0x000000094800720c */ /* 0x000fe20003f24070 */
[----:B------:R-:W-:Y:S01]  /*78a0*/  STL [R1+0x1c], R12 ;  /* 0x00001c0c01007387 */ /* 0x000fe20000100800 */
[----:B-1----:R-:W-:Y:S01]  /*78b0*/  IMAD.HI.U32 R6, R74, R2, RZ ;  /* 0x000000024a067227 */ /* 0x002fe200078e00ff */
[----:B------:R-:W-:-:S02]  /*78c0*/  ISETP.GT.U32.AND P2, PT, R72, R226, PT ;  /* 0x000000e24800720c */ /* 0x000fc40003f44070 */
[----:B------:R-:W-:Y:S01]  /*78d0*/  IABS R227, R3 ;  /* 0x0000000300e37213 */ /* 0x000fe20000000000 */
[----:B------:R-:W-:Y:S01]  /*78e0*/  IMAD.MOV R6, RZ, RZ, -R6 ;  /* 0x000000ffff067224 */ /* 0x000fe200078e0a06 */
[----:B------:R-:W-:Y:S01]  /*78f0*/  LOP3.LUT R7, R73, 0x16a, RZ, 0xfc, !PT ;  /* 0x0000016a49077812 */ /* 0x000fe200078efcff */
[----:B------:R-:W-:Y:S01]  /*7900*/  @!P5 IMAD.IADD R10, R10, 0x1, -R72 ;  /* 0x000000010a0ad824 */ /* 0x000fe200078e0a48 */
[----:B------:R-:W-:Y:S01]  /*7910*/  ISETP.GE.AND P5, PT, R5, RZ, PT ;  /* 0x000000ff0500720c */ /* 0x000fe20003fa6270 */
[----:B------:R-:W-:Y:S01]  /*7920*/  IMAD R5, R72, R6, R2 ;  /* 0x0000000648057224 */ /* 0x000fe200078e0202 */
[----:B------:R-:W-:Y:S01]  /*7930*/  STL [R1+0x40], R11 ;  /* 0x0000400b01007387 */ /* 0x000fe20000100800 */
[--C-:B------:R-:W-:Y:S01]  /*7940*/  @!P6 IMAD.IADD R225, R225, 0x1, -R72.reuse ;  /* 0x00000001e1e1e824 */ /* 0x100fe200078e0a48 */
[----:B------:R-:W-:Y:S01]  /*7950*/  ISETP.GE.AND P6, PT, R4, RZ, PT ;  /* 0x000000ff0400720c */ /* 0x000fe20003fc6270 */
[----:B------:R-:W-:Y:S01]  /*7960*/  @!P0 IMAD.IADD R96, R96, 0x1, -R72 ;  /* 0x0000000160608824 */ /* 0x000fe200078e0a48 */
[----:B------:R-:W-:Y:S01]  /*7970*/  ISETP.GT.U32.AND P0, PT, R72, R5, PT ;  /* 0x000000054800720c */ /* 0x000fe20003f04070 */
[----:B------:R-:W-:Y:S01]  /*7980*/  IMAD.HI.U32 R4, R74, R227, RZ ;  /* 0x000000e34a047227 */ /* 0x000fe200078e00ff */
[----:B------:R1:W-:Y:S01]  /*7990*/  STL [R1+0x3c], R10 ;  /* 0x00003c0a01007387 */ /* 0x0003e20000100800 */
[----:B------:R-:W-:-:S02]  /*79a0*/  IABS R98, R7 ;  /* 0x0000000700627213 */ /* 0x000fc40000000000 */
[----:B------:R-:W-:Y:S01]  /*79b0*/  IMAD.MOV R4, RZ, RZ, -R4 ;  /* 0x000000ffff047224 */ /* 0x000fe200078e0a04 */
[----:B------:R-:W-:Y:S01]  /*79c0*/  LOP3.LUT R6, R73, 0x170, RZ, 0xfc, !PT ;  /* 0x0000017049067812 */ /* 0x000fe200078efcff */
[--C-:B------:R-:W-:Y:S01]  /*79d0*/  @!P1 IMAD.IADD R9, R9, 0x1, -R72.reuse ;  /* 0x0000000109099824 */ /* 0x100fe200078e0a48 */
[----:B------:R-:W-:Y:S01]  /*79e0*/  ISETP.GE.AND P1, PT, R0, RZ, PT ;  /* 0x000000ff0000720c */ /* 0x000fe20003f26270 */
[--C-:B------:R-:W-:Y:S01]  /*79f0*/  @!P2 IMAD.IADD R226, R226, 0x1, -R72.reuse ;  /* 0x00000001e2e2a824 */ /* 0x100fe200078e0a48 */
[----:B------:R-:W-:Y:S01]  /*7a00*/  ISETP.GE.AND P2, PT, R3, RZ, PT ;  /* 0x000000ff0300720c */ /* 0x000fe20003f46270 */
[C---:B------:R-:W-:Y:S01]  /*7a10*/  IMAD R227, R72.reuse, R4, R227 ;  /* 0x0000000448e37224 */ /* 0x040fe200078e02e3 */
[----:B------:R-:W-:Y:S01]  /*7a20*/  LOP3.LUT R3, R73, 0x16c, RZ, 0xfc, !PT ;  /* 0x0000016c49037812 */ /* 0x000fe200078efcff */
[----:B------:R3:W-:Y:S01]  /*7a30*/  STL [R1+0x60], R9 ;  /* 0x0000600901007387 */ /* 0x0007e20000100800 */
[----:B------:R-:W-:Y:S01]  /*7a40*/  IABS R0, R8 ;  /* 0x0000000800007213 */ /* 0x000fe20000000000 */
[----:B------:R-:W-:Y:S01]  /*7a50*/  @!P0 IMAD.IADD R5, R5, 0x1, -R72 ;  /* 0x0000000105058824 */ /* 0x000fe200078e0a48 */
[----:B------:R-:W-:Y:S01]  /*7a60*/  IABS R4, R3 ;  /* 0x0000000300047213 */ /* 0x000fe20000000000 */
[----:B------:R-:W-:Y:S01]  /*7a70*/  STL [R1+0x8b0], R8 ;  /* 0x0008b00801007387 */ /* 0x000fe20000100800 */
[----:B------:R-:W-:Y:S01]  /*7a80*/  ISETP.GT.U32.AND P0, PT, R72, R227, PT ;  /* 0x000000e34800720c */ /* 0x000fe20003f04070 */
[----:B------:R-:W-:Y:S01]  /*7a90*/  @!P5 IMAD.MOV R225, RZ, RZ, -R225 ;  /* 0x000000ffffe1d224 */ /* 0x000fe200078e0ae1 */
[----:B------:R-:W-:Y:S01]  /*7aa0*/  IABS R232, R6 ;  /* 0x0000000600e87213 */ /* 0x000fe20000000000 */
[----:B------:R4:W-:Y:S01]  /*7ab0*/  STL [R1+0x23c], R7 ;  /* 0x00023c0701007387 */ /* 0x0009e20000100800 */
[C---:B------:R-:W-:Y:S01]  /*7ac0*/  LOP3.LUT R2, R73.reuse, 0x16e, RZ, 0xfc, !PT ;  /* 0x0000016e49027812 */ /* 0x040fe200078efcff */
[----:B------:R-:W-:Y:S01]  /*7ad0*/  @!P1 IMAD.MOV R226, RZ, RZ, -R226 ;  /* 0x000000ffffe29224 */ /* 0x000fe200078e0ae2 */
[C---:B-1----:R-:W-:Y:S01]  /*7ae0*/  LOP3.LUT R10, R73.reuse, 0x174, RZ, 0xfc, !PT ;  /* 0x00000174490a7812 */ /* 0x042fe200078efcff */
[----:B------:R1:W-:Y:S01]  /*7af0*/  STL [R1+0x8b8], R3 ;  /* 0x0008b80301007387 */ /* 0x0003e20000100800 */
[----:B------:R-:W-:Y:S01]  /*7b00*/  ISETP.GE.AND P5, PT, R6, RZ, PT ;  /* 0x000000ff0600720c */ /* 0x000fe20003fa6270 */
[----:B------:R-:W-:Y:S01]  /*7b10*/  IMAD R17, R16, UR14, RZ ;  /* 0x0000000e10117c24 */ /* 0x000fe2000f8e02ff */
[C---:B------:R-:W-:Y:S01]  /*7b20*/  LOP3.LUT R11, R73.reuse, 0x172, RZ, 0xfc, !PT ;  /* 0x00000172490b7812 */ /* 0x040fe200078efcff */
[----:B------:R5:W-:Y:S01]  /*7b30*/  STL [R1+0x8bc], R2 ;  /* 0x0008bc0201007387 */ /* 0x000be20000100800 */
[----:B---3--:R-:W-:Y:S01]  /*7b40*/  LOP3.LUT R9, R73, 0x176, RZ, 0xfc, !PT ;  /* 0x0000017649097812 */ /* 0x008fe200078efcff */
[----:B------:R-:W-:Y:S01]  /*7b50*/  @!P0 IMAD.IADD R227, R227, 0x1, -R72 ;  /* 0x00000001e3e38824 */ /* 0x000fe200078e0a48 */
[----:B------:R-:W-:Y:S01]  /*7b60*/  IABS R100, R11 ;  /* 0x0000000b00647213 */ /* 0x000fe20000000000 */
[----:B----4-:R-:W-:Y:S01]  /*7b70*/  IMAD.HI.U32 R7, R74, R98, RZ ;  /* 0x000000624a077227 */ /* 0x010fe200078e00ff */
[----:B------:R3:W-:Y:S02]  /*7b80*/  STL [R1+0x5c], R5 ;  /* 0x00005c0501007387 */ /* 0x0007e40000100800 */
[----:B------:R-:W-:Y:S01]  /*7b90*/  ISETP.GT.U32.AND P1, PT, R72, R227, PT ;  /* 0x000000e34800720c */ /* 0x000fe20003f24070 */
[----:B-1----:R-:W-:Y:S01]  /*7ba0*/  IMAD.HI.U32 R3, R74, R0, RZ ;  /* 0x000000004a037227 */ /* 0x002fe200078e00ff */
[----:B------:R-:W-:Y:S01]  /*7bb0*/  STL [R1+0x254], R11 ;  /* 0x0002540b01007387 */ /* 0x000fe20000100800 */
[----:B-----5:R-:W-:-:S02]  /*7bc0*/  IABS R2, R2 ;  /* 0x0000000200027213 */ /* 0x020fc40000000000 */
[----:B------:R-:W-:Y:S01]  /*7bd0*/  IMAD.MOV R3, RZ, RZ, -R3 ;  /* 0x000000ffff037224 */ /* 0x000fe200078e0a03 */
[----:B------:R1:W-:Y:S01]  /*7be0*/  STL [R1+0x8a4], R10 ;  /* 0x0008a40a01007387 */ /* 0x0003e20000100800 */
[----:B------:R-:W-:Y:S02]  /*7bf0*/  IMAD.MOV R7, RZ, RZ, -R7 ;  /* 0x000000ffff077224 */ /* 0x000fe400078e0a07 */
[C---:B------:R-:W-:Y:S01]  /*7c00*/  IMAD R13, R72.reuse, R3, R0 ;  /* 0x00000003480d7224 */ /* 0x040fe200078e0200 */
[----:B------:R-:W-:Y:S01]  /*7c10*/  STL [R1+0x8a8], R9 ;  /* 0x0008a80901007387 */ /* 0x000fe20000100800 */
[----:B------:R-:W-:Y:S02]  /*7c20*/  IMAD R98, R72, R7, R98 ;  /* 0x0000000748627224 */ /* 0x000fe400078e0262 */
[----:B------:R-:W-:Y:S01]  /*7c30*/  IMAD.HI.U32 R0, R74, R232, RZ ;  /* 0x000000e84a007227 */ /* 0x000fe200078e00ff */
[----:B------:R-:W-:-:S03]  /*7c40*/  ISETP.GT.U32.AND P0, PT, R72, R13, PT ;  /* 0x0000000d4800720c */ /* 0x000fc60003f04070 */
[----:B------:R-:W-:Y:S02]  /*7c50*/  IMAD.MOV R0, RZ, RZ, -R0 ;  /* 0x000000ffff007224 */ /* 0x000fe400078e0a00 */
[----:B---3--:R-:W-:-:S04]  /*7c60*/  IMAD.HI.U32 R5, R74, R4, RZ ;  /* 0x000000044a057227 */ /* 0x008fc800078e00ff */
[C---:B------:R-:W-:Y:S01]  /*7c70*/  IMAD R232, R72.reuse, R0, R232 ;  /* 0x0000000048e87224 */ /* 0x040fe200078e02e8 */
[----:B------:R-:W-:Y:S01]  /*7c80*/  LOP3.LUT R0, R73, 0x17a, RZ, 0xfc, !PT ;  /* 0x0000017a49007812 */ /* 0x000fe200078efcff */
[----:B------:R-:W-:Y:S02]  /*7c90*/  IMAD.MOV R5, RZ, RZ, -R5 ;  /* 0x000000ffff057224 */ /* 0x000fe400078e0a05 */
[----:B------:R-:W-:Y:S01]  /*7ca0*/  @!P0 IMAD.IADD R13, R13, 0x1, -R72 ;  /* 0x000000010d0d8824 */ /* 0x000fe200078e0a48 */
[C---:B------:R-:W-:Y:S01]  /*7cb0*/  ISETP.GT.U32.AND P0, PT, R72.reuse, R98, PT ;  /* 0x000000624800720c */ /* 0x040fe20003f04070 */
[----:B------:R-:W-:Y:S01]  /*7cc0*/  IMAD R8, R72, R5, R4 ;  /* 0x0000000548087224 */ /* 0x000fe200078e0204 */
[----:B------:R-:W-:Y:S01]  /*7cd0*/  IABS R5, R10 ;  /* 0x0000000a00057213 */ /* 0x000fe20000000000 */
[--C-:B------:R-:W-:Y:S01]  /*7ce0*/  @!P1 IMAD.IADD R227, R227, 0x1, -R72.reuse ;  /* 0x00000001e3e39824 */ /* 0x100fe200078e0a48 */
[----:B------:R-:W-:Y:S01]  /*7cf0*/  ISETP.GE.AND P1, PT, R233, RZ, PT ;  /* 0x000000ffe900720c */ /* 0x000fe20003f26270 */
[----:B------:R-:W-:Y:S01]  /*7d00*/  IMAD.HI.U32 R3, R74, R2, RZ ;  /* 0x000000024a037227 */ /* 0x000fe200078e00ff */
[----:B------:R-:W-:Y:S01]  /*7d10*/  IABS R233, R233 ;  /* 0x000000e900e97213 */ /* 0x000fe20000000000 */
[----:B------:R3:W-:Y:S01]  /*7d20*/  STL [R1+0x80], R13 ;  /* 0x0000800d01007387 */ /* 0x0007e20000100800 */
[----:B------:R-:W-:Y:S01]  /*7d30*/  IABS R102, R0 ;  /* 0x0000000000667213 */ /* 0x000fe20000000000 */
[----:B------:R-:W-:Y:S01]  /*7d40*/  @!P2 IMAD.MOV R227, RZ, RZ, -R227 ;  /* 0x000000ffffe3a224 */ /* 0x000fe200078e0ae3 */
[----:B------:R-:W-:Y:S01]  /*7d50*/  ISETP.GT.U32.AND P2, PT, R72, R8, PT ;  /* 0x000000084800720c */ /* 0x000fe20003f44070 */
[----:B------:R-:W-:Y:S01]  /*7d60*/  IMAD.MOV R3, RZ, RZ, -R3 ;  /* 0x000000ffff037224 */ /* 0x000fe200078e0a03 */
[----:B------:R-:W-:Y:S01]  /*7d70*/  STL [R1+0x25c], R0 ;  /* 0x00025c0001007387 */ /* 0x000fe20000100800 */
[----:B------:R-:W-:Y:S01]  /*7d80*/  @!P0 IMAD.IADD R98, R98, 0x1, -R72 ;  /* 0x0000000162628824 */ /* 0x000fe200078e0a48 */
[----:B------:R-:W-:Y:S01]  /*7d90*/  ISETP.GT.U32.AND P0, PT, R72, R232, PT ;  /* 0x000000e84800720c */ /* 0x000fe20003f04070 */
[----:B------:R-:W-:Y:S01]  /*7da0*/  IMAD.HI.U32 R6, R74, R5, RZ ;  /* 0x000000054a067227 */ /* 0x000fe200078e00ff */
[----:B-1----:R-:W-:-:S02]  /*7db0*/  LOP3.LUT R10, R73, 0x17c, RZ, 0xfc, !PT ;  /* 0x0000017c490a7812 */ /* 0x002fc400078efcff */
[----:B---3--:R-:W-:Y:S01]  /*7dc0*/  LOP3.LUT R13, R73, 0x18e, RZ, 0xfc, !PT ;  /* 0x0000018e490d7812 */ /* 0x008fe200078efcff */
[----:B------:R-:W-:Y:S01]  /*7dd0*/  IMAD R12, R72, R3, R2 ;  /* 0x00000003480c7224 */ /* 0x000fe200078e0202 */
[----:B------:R-:W-:Y:S01]  /*7de0*/  IABS R3, R9 ;  /* 0x0000000900037213 */ /* 0x000fe20000000000 */
[----:B------:R-:W-:Y:S02]  /*7df0*/  IMAD.MOV R6, RZ, RZ, -R6 ;  /* 0x000000ffff067224 */ /* 0x000fe400078e0a06 */
[--C-:B------:R-:W-:Y:S01]  /*7e00*/  @!P2 IMAD.IADD R8, R8, 0x1, -R72.reuse ;  /* 0x000000010808a824 */ /* 0x100fe200078e0a48 */
[C---:B------:R-:W-:Y:S01]  /*7e10*/  ISETP.GT.U32.AND P2, PT, R72.reuse, R12, PT ;  /* 0x0000000c4800720c */ /* 0x040fe20003f44070 */
[----:B------:R-:W-:Y:S02]  /*7e20*/  IMAD R9, R72, R6, R5 ;  /* 0x0000000648097224 */ /* 0x000fe400078e0205 */
[----:B------:R-:W-:Y:S01]  /*7e30*/  @!P0 IMAD.IADD R232, R232, 0x1, -R72 ;  /* 0x00000001e8e88824 */ /* 0x000fe200078e0a48 */
[----:B------:R1:W-:Y:S01]  /*7e40*/  STL [R1+0x7c], R8 ;  /* 0x00007c0801007387 */ /* 0x0003e20000100800 */
[----:B------:R-:W-:-:S03]  /*7e50*/  IMAD.HI.U32 R7, R74, R100, RZ ;  /* 0x000000644a077227 */ /* 0x000fc600078e00ff */
[----:B------:R-:W-:Y:S01]  /*7e60*/  ISETP.GT.U32.AND P0, PT, R72, R232, PT ;  /* 0x000000e84800720c */ /* 0x000fe20003f04070 */
[----:B------:R-:W-:Y:S01]  /*7e70*/  IMAD.HI.U32 R4, R74, R3, RZ ;  /* 0x000000034a047227 */ /* 0x000fe200078e00ff */
[----:B------:R-:W-:Y:S03]  /*7e80*/  STL [R1+0x894], R10 ;  /* 0x0008940a01007387 */ /* 0x000fe60000100800 */
[----:B------:R-:W-:Y:S01]  /*7e90*/  IMAD.MOV R7, RZ, RZ, -R7 ;  /* 0x000000ffff077224 */ /* 0x000fe200078e0a07 */
[----:B-1----:R-:W-:Y:S01]  /*7ea0*/  LOP3.LUT R8, R73, 0x17e, RZ, 0xfc, !PT ;  /* 0x0000017e49087812 */ /* 0x002fe200078efcff */
[----:B------:R-:W-:Y:S02]  /*7eb0*/  IMAD.MOV R4, RZ, RZ, -R4 ;  /* 0x000000ffff047224 */ /* 0x000fe400078e0a04 */
[C---:B------:R-:W-:Y:S01]  /*7ec0*/  IMAD R100, R72.reuse, R7, R100 ;  /* 0x0000000748647224 */ /* 0x040fe200078e0264 */
[----:B------:R-:W-:Y:S01]  /*7ed0*/  IABS R7, R10 ;  /* 0x0000000a00077213 */ /* 0x000fe20000000000 */
[----:B------:R-:W-:Y:S01]  /*7ee0*/  IMAD R11, R72, R4, R3 ;  /* 0x00000004480b7224 */ /* 0x000fe200078e0203 */
[----:B------:R-:W-:Y:S01]  /*7ef0*/  IABS R5, R8 ;  /* 0x0000000800057213 */ /* 0x000fe20000000000 */
[--C-:B------:R-:W-:Y:S01]  /*7f00*/  @!P0 IMAD.IADD R232, R232, 0x1, -R72.reuse ;  /* 0x00000001e8e88824 */ /* 0x100fe200078e0a48 */
[----:B------:R-:W-:Y:S01]  /*7f10*/  ISETP.GE.AND P0, PT, R234, RZ, PT ;  /* 0x000000ffea00720c */ /* 0x000fe20003f06270 */
[----:B------:R-:W-:Y:S01]  /*7f20*/  @!P2 IMAD.IADD R12, R12, 0x1, -R72 ;  /* 0x000000010c0ca824 */ /* 0x000fe200078e0a48 */
[C---:B------:R-:W-:Y:S01]  /*7f30*/  ISETP.GT.U32.AND P2, PT, R72.reuse, R100, PT ;  /* 0x000000644800720c */ /* 0x040fe20003f44070 */
[----:B------:R-:W-:Y:S01]  /*7f40*/  @!P5 IMAD.MOV R232, RZ, RZ, -R232 ;  /* 0x000000ffffe8d224 */ /* 0x000fe200078e0ae8 */
[----:B------:R-:W-:Y:S01]  /*7f50*/  ISETP.GT.U32.AND P5, PT, R72, R9, PT ;  /* 0x000000094800720c */ /* 0x000fe20003fa4070 */
[----:B------:R-:W-:Y:S01]  /*7f60*/  IMAD.HI.U32 R2, R74, R233, RZ ;  /* 0x000000e94a027227 */ /* 0x000fe200078e00ff */
[----:B------:R1:W-:Y:S01]  /*7f70*/  STL [R1+0xa0], R12 ;  /* 0x0000a00c01007387 */ /* 0x0003e20000100800 */
[----:B------:R-:W-:-:S02]  /*7f80*/  IABS R234, R234 ;  /* 0x000000ea00ea7213 */ /* 0x000fc40000000000 */
[----:B------:R-:W-:Y:S01]  /*7f90*/  IMAD.HI.U32 R0, R74, R102, RZ ;  /* 0x000000664a007227 */ /* 0x000fe200078e00ff */
[----:B------:R3:W-:Y:S03]  /*7fa0*/  STL [R1+0x89c], R8 ;  /* 0x00089c0801007387 */ /* 0x0007e60000100800 */
[----:B------:R-:W-:Y:S02]  /*7fb0*/  IMAD.MOV R2, RZ, RZ, -R2 ;  /* 0x000000ffff027224 */ /* 0x000fe400078e0a02 */
[----:B------:R-:W-:Y:S01]  /*7fc0*/  IMAD.MOV R0, RZ, RZ, -R0 ;  /* 0x000000ffff007224 */ /* 0x000fe200078e0a00 */
[----:B-1----:R-:W-:Y:S01]  /*7fd0*/  LOP3.LUT R12, R73, 0x192, RZ, 0xfc, !PT ;  /* 0x00000192490c7812 */ /* 0x002fe200078efcff */
[----:B------:R-:W-:Y:S01]  /*7fe0*/  @!P5 IMAD.IADD R9, R9, 0x1, -R72 ;  /* 0x000000010909d824 */ /* 0x000fe200078e0a48 */
[C---:B------:R-:W-:Y:S01]  /*7ff0*/  ISETP.GT.U32.AND P5, PT, R72.reuse, R11, PT ;  /* 0x0000000b4800720c */ /* 0x040fe20003fa4070 */
[C---:B------:R-:W-:Y:S01]  /*8000*/  IMAD R233, R72.reuse, R2, R233 ;  /* 0x0000000248e97224 */ /* 0x040fe200078e02e9 */
[C---:B------:R-:W-:Y:S01]  /*8010*/  LOP3.LUT R2, R73.reuse, 0x182, RZ, 0xfc, !PT ;  /* 0x0000018249027812 */ /* 0x040fe200078efcff */
[----:B------:R-:W-:Y:S01]  /*8020*/  IMAD R102, R72, R0, R102 ;  /* 0x0000000048667224 */ /* 0x000fe200078e0266 */
[----:B------:R-:W-:Y:S01]  /*8030*/  LOP3.LUT R0, R73, 0x184, RZ, 0xfc, !PT ;  /* 0x0000018449007812 */ /* 0x000fe200078efcff */
[----:B------:R-:W-:Y:S01]  /*8040*/  @!P2 IMAD.IADD R100, R100, 0x1, -R72 ;  /* 0x000000016464a824 */ /* 0x000fe200078e0a48 */
[----:B------:R-:W-:Y:S01]  /*8050*/  ISETP.GT.U32.AND P2, PT, R72, R233, PT ;  /* 0x000000e94800720c */ /* 0x000fe20003f44070 */
[----:B---3--:R-:W-:Y:S01]  /*8060*/  IMAD.HI.U32 R8, R74, R7, RZ ;  /* 0x000000074a087227 */ /* 0x008fe200078e00ff */
[----:B------:R-:W-:Y:S01]  /*8070*/  IABS R104, R2 ;  /* 0x0000000200687213 */ /* 0x000fe20000000000 */
[----:B------:R1:W-:Y:S01]  /*8080*/  STL [R1+0x274], R2 ;  /* 0x0002740201007387 */ /* 0x0003e20000100800 */
[----:B------:R-:W-:Y:S01]  /*8090*/  IABS R108, R12 ;  /* 0x0000000c006c7213 */ /* 0x000fe20000000000 */
[----:B------:R-:W-:-:S02]  /*80a0*/  IMAD.MOV R8, RZ, RZ, -R8 ;  /* 0x000000ffff087224 */ /* 0x000fc400078e0a08 */
[----:B------:R-:W-:Y:S01]  /*80b0*/  @!P5 IMAD.IADD R11, R11, 0x1, -R72 ;  /* 0x000000010b0bd824 */ /* 0x000fe200078e0a48 */
[C---:B------:R-:W-:Y:S01]  /*80c0*/  ISETP.GT.U32.AND P5, PT, R72.reuse, R102, PT ;  /* 0x000000664800720c */ /* 0x040fe20003fa4070 */
[----:B------:R-:W-:Y:S01]  /*80d0*/  IMAD R10, R72, R8, R7 ;  /* 0x00000008480a7224 */ /* 0x000fe200078e0207 */
[----:B------:R3:W-:Y:S01]  /*80e0*/  STL [R1+0x8a0], R0 ;  /* 0x0008a00001007387 */ /* 0x0007e20000100800 */
[----:B------:R-:W-:-:S03]  /*80f0*/  IMAD.HI.U32 R6, R74, R5, RZ ;  /* 0x000000054a067227 */ /* 0x000fc600078e00ff */
[----:B------:R4:W-:Y:S01]  /*8100*/  STL [R1+0x9c], R9 ;  /* 0x00009c0901007387 */ /* 0x0009e20000100800 */
[--C-:B------:R-:W-:Y:S02]  /*8110*/  @!P2 IMAD.IADD R233, R233, 0x1, -R72.reuse ;  /* 0x00000001e9e9a824 */ /* 0x100fe400078e0a48 */
[----:B-1----:R-:W-:Y:S01]  /*8120*/  IMAD.HI.U32 R2, R74, R104, RZ ;  /* 0x000000684a027227 */ /* 0x002fe200078e00ff */
[----:B------:R1:W-:Y:S02]  /*8130*/  STL [R1+0xc0], R11 ;  /* 0x0000c00b01007387 */ /* 0x0003e40000100800 */
[----:B------:R-:W-:Y:S01]  /*8140*/  ISETP.GT.U32.AND P2, PT, R72, R233, PT ;  /* 0x000000e94800720c */ /* 0x000fe20003f44070 */
[----:B------:R-:W-:Y:S01]  /*8150*/  @!P5 IMAD.IADD R102, R102, 0x1, -R72 ;  /* 0x000000016666d824 */ /* 0x000fe200078e0a48 */
[----:B------:R-:W-:Y:S01]  /*8160*/  ISETP.GT.U32.AND P5, PT, R72, R10, PT ;  /* 0x0000000a4800720c */ /* 0x000fe20003fa4070 */
[----:B------:R-:W-:Y:S01]  /*8170*/  IMAD.MOV R6, RZ, RZ, -R6 ;  /* 0x000000ffff067224 */ /* 0x000fe200078e0a06 */
[----:B---3--:R-:W-:Y:S01]  /*8180*/  IABS R0, R0 ;  /* 0x0000000000007213 */ /* 0x008fe20000000000 */
[----:B------:R-:W-:-:S02]  /*8190*/  IMAD.MOV R2, RZ, RZ, -R2 ;  /* 0x000000ffff027224 */ /* 0x000fc400078e0a02 */
[----:B----4-:R-:W-:Y:S01]  /*81a0*/  IMAD R9, R72, R6, R5 ;  /* 0x0000000648097224 */ /* 0x010fe200078e0205 */
[C---:B------:R-:W-:Y:S01]  /*81b0*/  LOP3.LUT R6, R73.reuse, 0x188, RZ, 0xfc, !PT ;  /* 0x0000018849067812 */ /* 0x040fe200078efcff */
[----:B------:R-:W-:Y:S01]  /*81c0*/  IMAD.HI.U32 R4, R74, R234, RZ ;  /* 0x000000ea4a047227 */ /* 0x000fe200078e00ff */
[C---:B------:R-:W-:Y:S02]  /*81d0*/  LOP3.LUT R5, R73.reuse, 0x18a, RZ, 0xfc, !PT ;  /* 0x0000018a49057812 */ /* 0x040fe400078efcff */
[----:B------:R-:W-:Y:S01]  /*81e0*/  IABS R235, R6 ;  /* 0x0000000600eb7213 */ /* 0x000fe20000000000 */
[----:B------:R-:W-:Y:S01]  /*81f0*/  IMAD R104, R72, R2, R104 ;  /* 0x0000000248687224 */ /* 0x000fe200078e0268 */
[----:B------:R-:W-:Y:S01]  /*8200*/  IABS R106, R5 ;  /* 0x00000005006a7213 */ /* 0x000fe20000000000 */
[----:B------:R-:W-:Y:S01]  /*8210*/  IMAD.MOV R4, RZ, RZ, -R4 ;  /* 0x000000ffff047224 */ /* 0x000fe200078e0a04 */
[----:B------:R-:W-:Y:S01]  /*8220*/  LOP3.LUT R2, R73, 0x18c, RZ, 0xfc, !PT ;  /* 0x0000018c49027812 */ /* 0x000fe200078efcff */
[--C-:B------:R-:W-:Y:S01]  /*8230*/  @!P2 IMAD.IADD R233, R233, 0x1, -R72.reuse ;  /* 0x00000001e9e9a824 */ /* 0x100fe200078e0a48 */
[C---:B-1----:R-:W-:Y:S01]  /*8240*/  LOP3.LUT R11, R73.reuse, 0x194, RZ, 0xfc, !PT ;  /* 0x00000194490b7812 */ /* 0x042fe200078efcff */
[----:B------:R-:W-:Y:S01]  /*8250*/  @!P5 IMAD.IADD R10, R10, 0x1, -R72 ;  /* 0x000000010a0ad824 */ /* 0x000fe200078e0a48 */
[C---:B------:R-:W-:Y:S01]  /*8260*/  ISETP.GT.U32.AND P5, PT, R72.reuse, R104, PT ;  /* 0x000000684800720c */ /* 0x040fe20003fa4070 */
[----:B------:R-:W-:Y:S01]  /*8270*/  IMAD R234, R72, R4, R234 ;  /* 0x0000000448ea7224 */ /* 0x000fe200078e02ea */
[----:B------:R-:W-:Y:S01]  /*8280*/  LOP3.LUT R4, R73, 0x186, RZ, 0xfc, !PT ;  /* 0x0000018649047812 */ /* 0x000fe200078efcff */
[----:B------:R-:W-:-:S03]  /*8290*/  IMAD.HI.U32 R7, R74, R235, RZ ;  /* 0x000000eb4a077227 */ /* 0x000fc600078e00ff */
[C---:B------:R-:W-:Y:S01]  /*82a0*/  ISETP.GT.U32.AND P2, PT, R72.reuse, R234, PT ;  /* 0x000000ea4800720c */ /* 0x040fe20003f44070 */
[----:B------:R-:W-:Y:S01]  /*82b0*/  @!P1 IMAD.MOV R233, RZ, RZ, -R233 ;  /* 0x000000ffffe99224 */ /* 0x000fe200078e0ae9 */
[----:B------:R-:W-:Y:S01]  /*82c0*/  ISETP.GT.U32.AND P1, PT, R72, R9, PT ;  /* 0x000000094800720c */ /* 0x000fe20003f24070 */
[----:B------:R-:W-:Y:S01]  /*82d0*/  IMAD.MOV R7, RZ, RZ, -R7 ;  /* 0x000000ffff077224 */ /* 0x000fe200078e0a07 */
[----:B------:R1:W-:Y:S01]  /*82e0*/  STL [R1+0x888], R4 ;  /* 0x0008880401007387 */ /* 0x0003e20000100800 */
[----:B------:R-:W-:-:S03]  /*82f0*/  IMAD.HI.U32 R3, R74, R0, RZ ;  /* 0x000000004a037227 */ /* 0x000fc600078e00ff */
[----:B------:R3:W-:Y:S01]  /*8300*/  STL [R1+0x280], R5 ;  /* 0x0002800501007387 */ /* 0x0007e20000100800 */
[----:B------:R-:W-:Y:S02]  /*8310*/  IMAD R235, R72, R7, R235 ;  /* 0x0000000748eb7224 */ /* 0x000fe400078e02eb */
[--C-:B------:R-:W-:Y:S01]  /*8320*/  @!P5 IMAD.IADD R104, R104, 0x1, -R72.reuse ;  /* 0x000000016868d824 */ /* 0x100fe200078e0a48 */
[----:B------:R-:W-:Y:S01]  /*8330*/  STL [R1+0x890], R2 ;  /* 0x0008900201007387 */ /* 0x000fe20000100800 */
[----:B------:R-:W-:Y:S01]  /*8340*/  IMAD.MOV R3, RZ, RZ, -R3 ;  /* 0x000000ffff037224 */ /* 0x000fe200078e0a03 */
[----:B-1----:R-:W-:Y:S01]  /*8350*/  IABS R4, R4 ;  /* 0x0000000400047213 */ /* 0x002fe20000000000 */
[----:B------:R-:W-:Y:S01]  /*8360*/  @!P1 IMAD.IADD R9, R9, 0x1, -R72 ;  /* 0x0000000109099824 */ /* 0x000fe200078e0a48 */
[C---:B------:R-:W-:Y:S01]  /*8370*/  ISETP.GT.U32.AND P5, PT, R72.reuse, R235, PT ;  /* 0x000000eb4800720c */ /* 0x040fe20003fa4070 */
[----:B------:R-:W-:Y:S01]  /*8380*/  IMAD R14, R72, R3, R0 ;  /* 0x00000003480e7224 */ /* 0x000fe200078e0200 */
[----:B------:R1:W-:Y:S01]  /*8390*/  STL [R1+0xbc], R10 ;  /* 0x0000bc0a01007387 */ /* 0x0003e20000100800 */
[----:B---3--:R-:W-:Y:S01]  /*83a0*/  IMAD.HI.U32 R5, R74, R4, RZ ;  /* 0x000000044a057227 */ /* 0x008fe200078e00ff */
[----:B------:R-:W-:-:S02]  /*83b0*/  IABS R0, R2 ;  /* 0x0000000200007213 */ /* 0x000fc40000000000 */
[----:B------:R3:W-:Y:S01]  /*83c0*/  STL [R1+0xe0], R9 ;  /* 0x0000e00901007387 */ /* 0x0007e20000100800 */
[--C-:B------:R-:W-:Y:S01]  /*83d0*/  @!P2 IMAD.IADD R234, R234, 0x1, -R72.reuse ;  /* 0x00000001eaeaa824 */ /* 0x100fe200078e0a48 */
[----:B------:R-:W-:Y:S01]  /*83e0*/  ISETP.GT.U32.AND P1, PT, R72, R14, PT ;  /* 0x0000000e4800720c */ /* 0x000fe20003f24070 */
[----:B------:R-:W-:Y:S01]  /*83f0*/  IMAD.MOV R5, RZ, RZ, -R5 ;  /* 0x000000ffff057224 */ /* 0x000fe200078e0a05 */
[----:B------:R-:W-:Y:S01]  /*8400*/  STL [R1+0x878], R13 ;  /* 0x0008780d01007387 */ /* 0x000fe20000100800 */
[----:B------:R-:W-:Y:S01]  /*8410*/  IMAD.HI.U32 R3, R74, R106, RZ ;  /* 0x0000006a4a037227 */ /* 0x000fe200078e00ff */
[C---:B------:R-:W-:Y:S02]  /*8420*/  ISETP.GT.U32.AND P2, PT, R72.reuse, R234, PT ;  /* 0x000000ea4800720c */ /* 0x040fe40003f44070 */
[----:B-1----:R-:W-:Y:S01]  /*8430*/  LOP3.LUT R10, R73, 0x196, RZ, 0xfc, !PT ;  /* 0x00000196490a7812 */ /* 0x002fe200078efcff */
[----:B------:R-:W-:Y:S01]  /*8440*/  @!P5 IMAD.IADD R235, R235, 0x1, -R72 ;  /* 0x00000001ebebd824 */ /* 0x000fe200078e0a48 */
[----:B------:R1:W-:Y:S01]  /*8450*/  STL [R1+0x2d8], R12 ;  /* 0x0002d80c01007387 */ /* 0x0003e20000100800 */
[----:B---3--:R-:W-:-:S02]  /*8460*/  IMAD R9, R72, R5, R4 ;  /* 0x0000000548097224 */ /* 0x008fc400078e0204 */
[----:B------:R-:W-:Y:S01]  /*8470*/  IMAD.MOV R3, RZ, RZ, -R3 ;  /* 0x000000ffff037224 */ /* 0x000fe200078e0a03 */
[----:B------:R-:W-:Y:S01]  /*8480*/  STL [R1+0x880], R11 ;  /* 0x0008800b01007387 */ /* 0x000fe20000100800 */
[----:B------:R-:W-:Y:S01]  /*8490*/  @!P1 IMAD.IADD R14, R14, 0x1, -R72 ;  /* 0x000000010e0e9824 */ /* 0x000fe200078e0a48 */
[C---:B------:R-:W-:Y:S01]  /*84a0*/  ISETP.GT.U32.AND P5, PT, R72.reuse, R9, PT ;  /* 0x000000094800720c */ /* 0x040fe20003fa4070 */
[----:B------:R-:W-:Y:S01]  /*84b0*/  IMAD R106, R72, R3, R106 ;  /* 0x00000003486a7224 */ /* 0x000fe200078e026a */
[----:B------:R-:W-:Y:S01]  /*84c0*/  ISETP.GE.AND P1, PT, R240, RZ, PT ;  /* 0x000000fff000720c */ /* 0x000fe20003f26270 */
[----:B------:R-:W-:Y:S01]  /*84d0*/  @!P2 IMAD.IADD R234, R234, 0x1, -R72 ;  /* 0x00000001eaeaa824 */ /* 0x000fe200078e0a48 */
[----:B------:R-:W-:Y:S01]  /*84e0*/  IABS R240, R240 ;  /* 0x000000f000f07213 */ /* 0x000fe20000000000 */
[----:B------:R-:W-:Y:S01]  /*84f0*/  IMAD.HI.U32 R2, R74, R0, RZ ;  /* 0x000000004a027227 */ /* 0x000fe200078e00ff */
[----:B------:R-:W-:Y:S01]  /*8500*/  ISETP.GE.AND P2, PT, R6, RZ, PT ;  /* 0x000000ff0600720c */ /* 0x000fe20003f46270 */
[----:B------:R-:W-:Y:S01]  /*8510*/  STL [R1+0xdc], R14 ;  /* 0x0000dc0e01007387 */ /* 0x000fe20000100800 */
[----:B------:R-:W-:Y:S01]  /*8520*/  IABS R3, R11 ;  /* 0x0000000b00037213 */ /* 0x000fe20000000000 */
[----:B------:R-:W-:Y:S01]  /*8530*/  @!P0 IMAD.MOV R234, RZ, RZ, -R234 ;  /* 0x000000ffffea8224 */ /* 0x000fe200078e0aea */
[----:B------:R-:W-:Y:S01]  /*8540*/  ISETP.GT.U32.AND P0, PT, R72, R235, PT ;  /* 0x000000eb4800720c */ /* 0x000fe20003f04070 */
[----:B------:R-:W-:Y:S01]  /*8550*/  IMAD.HI.U32 R6, R74, R240, RZ ;  /* 0x000000f04a067227 */ /* 0x000fe200078e00ff */
[----:B------:R3:W-:Y:S01]  /*8560*/  STL [R1+0x884], R10 ;  /* 0x0008840a01007387 */ /* 0x0007e20000100800 */
[----:B-1----:R-:W-:-:S02]  /*8570*/  LOP3.LUT R12, R73, 0x1a2, RZ, 0xfc, !PT ;  /* 0x000001a2490c7812 */ /* 0x002fc400078efcff */
[----:B------:R-:W-:Y:S01]  /*8580*/  @!P5 IMAD.IADD R9, R9, 0x1, -R72 ;  /* 0x000000010909d824 */ /* 0x000fe200078e0a48 */
[C---:B------:R-:W-:Y:S01]  /*8590*/  ISETP.GT.U32.AND P5, PT, R72.reuse, R106, PT ;  /* 0x0000006a4800720c */ /* 0x040fe20003fa4070 */
[----:B------:R-:W-:Y:S01]  /*85a0*/  IMAD.MOV R2, RZ, RZ, -R2 ;  /* 0x000000ffff027224 */ /* 0x000fe200078e0a02 */
[----:B------:R-:W-:Y:S01]  /*85b0*/  IABS R112, R12 ;  /* 0x0000000c00707213 */ /* 0x000fe20000000000 */
[----:B------:R-:W-:Y:S01]  /*85c0*/  IMAD.MOV R6, RZ, RZ, -R6 ;  /* 0x000000ffff067224 */ /* 0x000fe200078e0a06 */
[----:B------:R-:W-:Y:S01]  /*85d0*/  STL [R1+0x100], R9 ;  /* 0x0001000901007387 */ /* 0x000fe20000100800 */
[C---:B------:R-:W-:Y:S01]  /*85e0*/  IMAD R8, R72.reuse, R2, R0 ;  /* 0x0000000248087224 */ /* 0x040fe200078e0200 */
[----:B------:R-:W-:Y:S01]  /*85f0*/  IABS R2, R13 ;  /* 0x0000000d00027213 */ /* 0x000fe20000000000 */
[C---:B------:R-:W-:Y:S01]  /*8600*/  IMAD R240, R72.reuse, R6, R240 ;  /* 0x0000000648f07224 */ /* 0x040fe200078e02f0 */
[----:B------:R-:W-:Y:S01]  /*8610*/  IABS R0, R10 ;  /* 0x0000000a00007213 */ /* 0x000fe20000000000 */
[----:B------:R-:W-:Y:S01]  /*8620*/  @!P0 IMAD.IADD R235, R235, 0x1, -R72 ;  /* 0x00000001ebeb8824 */ /* 0x000fe200078e0a48 */
[----:B------:R-:W-:Y:S01]  /*8630*/  ISETP.GT.U32.AND P0, PT, R72, R8, PT ;  /* 0x000000084800720c */ /* 0x000fe20003f04070 */
[----:B------:R-:W-:Y:S01]  /*8640*/  IMAD.HI.U32 R4, R74, R3, RZ ;  /* 0x000000034a047227 */ /* 0x000fe200078e00ff */
[----:B---3--:R-:W-:-:S02]  /*8650*/  LOP3.LUT R10, R73, 0x1a4, RZ, 0xfc, !PT ;  /* 0x000001a4490a7812 */ /* 0x008fc400078efcff */
[----:B------:R-:W-:Y:S01]  /*8660*/  LEA.HI R14, R15, 0x2c, RZ, 0x1a ;  /* 0x0000002c0f0e7811 */ /* 0x000fe200078fd0ff */
[----:B------:R-:W-:Y:S01]  /*8670*/  @!P5 IMAD.IADD R106, R106, 0x1, -R72 ;  /* 0x000000016a6ad824 */ /* 0x000fe200078e0a48 */
[C---:B------:R-:W-:Y:S01]  /*8680*/  ISETP.GT.U32.AND P5, PT, R72.reuse, R240, PT ;  /* 0x000000f04800720c */ /* 0x040fe20003fa4070 */
[----:B------:R-:W-:Y:S02]  /*8690*/  IMAD.MOV R4, RZ, RZ, -R4 ;  /* 0x000000ffff047224 */ /* 0x000fe400078e0a04 */
[----:B------:R-:W-:Y:S02]  /*86a0*/  @!P2 IMAD.MOV R235, RZ, RZ, -R235 ;  /* 0x000000ffffeba224 */ /* 0x000fe400078e0aeb */
[----:B------:R-:W-:Y:S01]  /*86b0*/  IMAD R13, R72, R4, R3 ;  /* 0x00000004480d7224 */ /* 0x000fe200078e0203 */
[----:B------:R-:W-:Y:S01]  /*86c0*/  LOP3.LUT R4, R73, 0x19a, RZ, 0xfc, !PT ;  /* 0x0000019a49047812 */ /* 0x000fe200078efcff */
[----:B------:R-:W-:Y:S01]  /*86d0*/  @!P0 IMAD.IADD R8, R8, 0x1, -R72 ;  /* 0x0000000108088824 */ /* 0x000fe200078e0a48 */
[----:B------:R-:W-:Y:S01]  /*86e0*/  ISETP.GE.AND P0, PT, R241, RZ, PT ;  /* 0x000000fff100720c */ /* 0x000fe20003f06270 */
[----:B------:R-:W-:Y:S01]  /*86f0*/  IMAD.HI.U32 R7, R74, R2, RZ ;  /* 0x000000024a077227 */ /* 0x000fe200078e00ff */
[----:B------:R-:W-:-:S02]  /*8700*/  IABS R241, R241 ;  /* 0x000000f100f17213 */ /* 0x000fc40000000000 */
[----:B------:R-:W-:Y:S01]  /*8710*/  STL [R1+0xfc], R8 ;  /* 0x0000fc0801007387 */ /* 0x000fe20000100800 */
[----:B------:R-:W-:Y:S01]  /*8720*/  @!P5 IMAD.IADD R240, R240, 0x1, -R72 ;  /* 0x00000001f0f0d824 */ /* 0x000fe200078e0a48 */
[----:B------:R-:W-:Y:S01]  /*8730*/  IABS R110, R4 ;  /* 0x00000004006e7213 */ /* 0x000fe20000000000 */
[----:B------:R-:W-:Y:S01]  /*8740*/  IMAD.MOV R7, RZ, RZ, -R7 ;  /* 0x000000ffff077224 */ /* 0x000fe200078e0a07 */
[----:B------:R1:W-:Y:S01]  /*8750*/  STL [R1+0x2fc], R4 ;  /* 0x0002fc0401007387 */ /* 0x0003e20000100800 */
[----:B------:R-:W-:Y:S01]  /*8760*/  IMAD.HI.U32 R5, R74, R108, RZ ;  /* 0x0000006c4a057227 */ /* 0x000fe200078e00ff */
[C---:B------:R-:W-:Y:S02]  /*8770*/  ISETP.GT.U32.AND P2, PT, R72.reuse, R240, PT ;  /* 0x000000f04800720c */ /* 0x040fe40003f44070 */
[----:B------:R-:W-:Y:S01]  /*8780*/  LOP3.LUT R3, R73, 0x19e, RZ, 0xfc, !PT ;  /* 0x0000019e49037812 */ /* 0x000fe200078efcff */
[----:B------:R-:W-:Y:S02]  /*8790*/  IMAD R7, R72, R7, R2 ;  /* 0x0000000748077224 */ /* 0x000fe400078e0202 */
[----:B------:R-:W-:-:S03]  /*87a0*/  IMAD.HI.U32 R2, R74, R0, RZ ;  /* 0x000000004a027227 */ /* 0x000fc600078e00ff */
[----:B------:R-:W-:Y:S01]  /*87b0*/  ISETP.GT.U32.AND P5, PT, R72, R7, PT ;  /* 0x000000074800720c */ /* 0x000fe20003fa4070 */
[----:B-1----:R-:W-:-:S04]  /*87c0*/  IMAD.HI.U32 R4, R74, R241, RZ ;  /* 0x000000f14a047227 */ /* 0x002fc800078e00ff */
[----:B------:R-:W-:Y:S02]  /*87d0*/  IMAD.MOV R4, RZ, RZ, -R4 ;  /* 0x000000ffff047224 */ /* 0x000fe400078e0a04 */
[----:B------:R-:W-:Y:S02]  /*87e0*/  @!P2 IMAD.IADD R240, R240, 0x1, -R72 ;  /* 0x00000001f0f0a824 */ /* 0x000fe400078e0a48 */
[C---:B------:R-:W-:Y:S02]  /*87f0*/  IMAD R241, R72.reuse, R4, R241 ;  /* 0x0000000448f17224 */ /* 0x040fe400078e02f1 */
[----:B------:R-:W-:Y:S02]  /*8800*/  IMAD.MOV R2, RZ, RZ, -R2 ;  /* 0x000000ffff027224 */ /* 0x000fe400078e0a02 */
[----:B------:R-:W-:Y:S01]  /*8810*/  IMAD.MOV R5, RZ, RZ, -R5 ;  /* 0x000000ffff057224 */ /* 0x000fe200078e0a05 */
[C---:B------:R-:W-:Y:S01]  /*8820*/  ISETP.GT.U32.AND P2, PT, R72.reuse, R241, PT ;  /* 0x000000f14800720c */ /* 0x040fe20003f44070 */
[----:B------:R-:W-:Y:S01]  /*8830*/  IMAD R11, R72, R2, R0 ;  /* 0x00000002480b7224 */ /* 0x000fe200078e0200 */
[----:B------:R-:W-:Y:S01]  /*8840*/  LOP3.LUT R0, R73, 0x1a0, RZ, 0xfc, !PT ;  /* 0x000001a049007812 */ /* 0x000fe200078efcff */
[----:B------:R-:W-:-:S03]  /*8850*/  IMAD.HI.U32 R2, R74, R110, RZ ;  /* 0x0000006e4a027227 */ /* 0x000fc600078e00ff */
[----:B------:R-:W-:Y:S01]  /*8860*/  IABS R243, R0 ;  /* 0x0000000000f37213 */ /* 0x000fe20000000000 */
[----:B------:R-:W-:Y:S02]  /*8870*/  IMAD.MOV R2, RZ, RZ, -R2 ;  /* 0x000000ffff027224 */ /* 0x000fe400078e0a02 */
[C---:B------:R-:W-:Y:S01]  /*8880*/  IMAD R108, R72.reuse, R5, R108 ;  /* 0x00000005486c7224 */ /* 0x040fe200078e026c */
[----:B------:R-:W-:Y:S01]  /*8890*/  LOP3.LUT R5, R73, 0x19c, RZ, 0xfc, !PT ;  /* 0x0000019c49057812 */ /* 0x000fe200078efcff */
[----:B------:R-:W-:Y:S02]  /*88a0*/  IMAD R110, R72, R2, R110 ;  /* 0x00000002486e7224 */ /* 0x000fe400078e026e */
[--C-:B------:R-:W-:Y:S02]  /*88b0*/  @!P2 IMAD.IADD R241, R241, 0x1, -R72.reuse ;  /* 0x00000001f1f1a824 */ /* 0x100fe400078e0a48 */
[----:B------:R-:W-:Y:S01]  /*88c0*/  IMAD.HI.U32 R2, R74, R243, RZ ;  /* 0x000000f34a027227 */ /* 0x000fe200078e00ff */
[----:B------:R1:W-:Y:S02]  /*88d0*/  STL [R1+0x868], R5 ;  /* 0x0008680501007387 */ /* 0x0003e40000100800 */
[C---:B------:R-:W-:Y:S01]  /*88e0*/  ISETP.GT.U32.AND P2, PT, R72.reuse, R241, PT ;  /* 0x000000f14800720c */ /* 0x040fe20003f44070 */
[----:B------:R-:W-:Y:S01]  /*88f0*/  @!P5 IMAD.IADD R7, R7, 0x1, -R72 ;  /* 0x000000010707d824 */ /* 0x000fe200078e0a48 */
[C---:B------:R-:W-:Y:S01]  /*8900*/  ISETP.GT.U32.AND P5, PT, R72.reuse, R108, PT ;  /* 0x0000006c4800720c */ /* 0x040fe20003fa4070 */
[----:B------:R-:W-:Y:S01]  /*8910*/  IMAD.MOV R2, RZ, RZ, -R2 ;  /* 0x000000ffff027224 */ /* 0x000fe200078e0a02 */
[----:B------:R3:W-:Y:S01]  /*8920*/  STL [R1+0x86c], R3 ;  /* 0x00086c0301007387 */ /* 0x0007e20000100800 */
[----:B------:R-:W-:Y:S01]  /*8930*/  @!P1 IMAD.MOV R240, RZ, RZ, -R240 ;  /* 0x000000fffff09224 */ /* 0x000fe200078e0af0 */
[C---:B------:R-:W-:Y:S01]  /*8940*/  ISETP.GT.U32.AND P1, PT, R72.reuse, R13, PT ;  /* 0x0000000d4800720c */ /* 0x040fe20003f24070 */
[----:B------:R-:W-:Y:S01]  /*8950*/  IMAD R243, R72, R2, R243 ;  /* 0x0000000248f37224 */ /* 0x000fe200078e02f3 */
[----:B-1----:R-:W-:Y:S01]  /*8960*/  IABS R5, R5 ;  /* 0x0000000500057213 */ /* 0x002fe20000000000 */
[----:B------:R1:W-:Y:S01]  /*8970*/  STL [R1+0x120], R7 ;  /* 0x0001200701007387 */ /* 0x0003e20000100800 */
[----:B------:R-:W-:-:S03]  /*8980*/  IMAD R25, R14, UR14, RZ ;  /* 0x0000000e0e197c24 */ /* 0x000fc6000f8e02ff */
[--C-:B------:R-:W-:Y:S01]  /*8990*/  @!P2 IMAD.IADD R241, R241, 0x1, -R72.reuse ;  /* 0x00000001f1f1a824 */ /* 0x100fe200078e0a48 */
[----:B------:R-:W-:Y:S01]  /*89a0*/  ISETP.GT.U32.AND P2, PT, R72, R243, PT ;  /* 0x000000f34800720c */ /* 0x000fe20003f44070 */
[----:B------:R-:W-:Y:S01]  /*89b0*/  @!P5 IMAD.IADD R108, R108, 0x1, -R72 ;  /* 0x000000016c6cd824 */ /* 0x000fe200078e0a48 */
[----:B------:R-:W-:Y:S01]  /*89c0*/  ISETP.GT.U32.AND P5, PT, R72, R11, PT ;  /* 0x0000000b4800720c */ /* 0x000fe20003fa4070 */
[C---:B------:R-:W-:Y:S01]  /*89d0*/  IMAD.HI.U32 R6, R74.reuse, R5, RZ ;  /* 0x000000054a067227 */ /* 0x040fe200078e00ff */
[----:B---3--:R-:W-:Y:S01]  /*89e0*/  IABS R3, R3 ;  /* 0x0000000300037213 */ /* 0x008fe20000000000 */
[----:B------:R3:W-:Y:S01]  /*89f0*/  STL [R1+0x2f4], R12 ;  /* 0x0002f40c01007387 */ /* 0x0007e20000100800 */
[----:B-1----:R-:W-:Y:S01]  /*8a00*/  LOP3.LUT R7, R73, 0x1a6, RZ, 0xfc, !PT ;  /* 0x000001a649077812 */ /* 0x002fe200078efcff */
[----:B------:R-:W-:Y:S02]  /*8a10*/  IMAD.MOV R6, RZ, RZ, -R6 ;  /* 0x000000ffff067224 */ /* 0x000fe400078e0a06 */
[----:B------:R-:W-:Y:S01]  /*8a20*/  STL [R1+0x85c], R10 ;  /* 0x00085c0a01007387 */ /* 0x000fe20000100800 */
[----:B------:R-:W-:Y:S01]  /*8a30*/  IMAD.HI.U32 R4, R74, R3, RZ ;  /* 0x000000034a047227 */ /* 0x000fe200078e00ff */
[----:B------:R-:W-:-:S02]  /*8a40*/  IABS R2, R7 ;  /* 0x0000000700027213 */ /* 0x000fc40000000000 */
[----:B------:R1:W-:Y:S01]  /*8a50*/  STL [R1+0x858], R7 ;  /* 0x0008580701007387 */ /* 0x0003e20000100800 */
[C---:B------:R-:W-:Y:S01]  /*8a60*/  IMAD R9, R72.reuse, R6, R5 ;  /* 0x0000000648097224 */ /* 0x040fe200078e0205 */
[----:B------:R-:W-:Y:S01]  /*8a70*/  LOP3.LUT R6, R73, 0x1a8, RZ, 0xfc, !PT ;  /* 0x000001a849067812 */ /* 0x000fe200078efcff */
[--C-:B------:R-:W-:Y:S01]  /*8a80*/  @!P2 IMAD.IADD R243, R243, 0x1, -R72.reuse ;  /* 0x00000001f3f3a824 */ /* 0x100fe200078e0a48 */
[----:B---3--:R-:W-:Y:S01]  /*8a90*/  LEA.HI R12, R15, 0x3c, RZ, 0x1a ;  /* 0x0000003c0f0c7811 */ /* 0x008fe200078fd0ff */
[--C-:B------:R-:W-:Y:S01]  /*8aa0*/  @!P5 IMAD.IADD R11, R11, 0x1, -R72.reuse ;  /* 0x000000010b0bd824 */ /* 0x100fe200078e0a48 */
[C---:B------:R-:W-:Y:S01]  /*8ab0*/  ISETP.GT.U32.AND P5, PT, R72.reuse, R9, PT ;  /* 0x000000094800720c */ /* 0x040fe20003fa4070 */
[----:B------:R-:W-:Y:S01]  /*8ac0*/  @!P1 IMAD.IADD R13, R13, 0x1, -R72 ;  /* 0x000000010d0d9824 */ /* 0x000fe200078e0a48 */
[C---:B------:R-:W-:Y:S01]  /*8ad0*/  ISETP.GT.U32.AND P2, PT, R72.reuse, R243, PT ;  /* 0x000000f34800720c */ /* 0x040fe20003f44070 */
[----:B------:R-:W-:Y:S01]  /*8ae0*/  IMAD.MOV R4, RZ, RZ, -R4 ;  /* 0x000000ffff047224 */ /* 0x000fe200078e0a04 */
[----:B------:R-:W-:Y:S01]  /*8af0*/  ISETP.GT.U32.AND P1, PT, R72, R110, PT ;  /* 0x0000006e4800720c */ /* 0x000fe20003f24070 */
[----:B-1----:R-:W-:Y:S01]  /*8b00*/  IMAD.HI.U32 R7, R74, R112, RZ ;  /* 0x000000704a077227 */ /* 0x002fe200078e00ff */
[----:B------:R-:W-:Y:S01]  /*8b10*/  IABS R248, R6 ;  /* 0x0000000600f87213 */ /* 0x000fe20000000000 */
[----:B------:R-:W-:Y:S02]  /*8b20*/  STL [R1+0x11c], R13 ;  /* 0x00011c0d01007387 */ /* 0x000fe40000100800 */
[----:B------:R-:W-:-:S02]  /*8b30*/  IMAD.MOV R7, RZ, RZ, -R7 ;  /* 0x000000ffff077224 */ /* 0x000fc400078e0a07 */
[C---:B------:R-:W-:Y:S01]  /*8b40*/  IMAD R8, R72.reuse, R4, R3 ;  /* 0x0000000448087224 */ /* 0x040fe200078e0203 */
[----:B------:R-:W-:Y:S01]  /*8b50*/  IABS R4, R10 ;  /* 0x0000000a00047213 */ /* 0x000fe20000000000 */
[----:B------:R-:W-:Y:S01]  /*8b60*/  IMAD R112, R72, R7, R112 ;  /* 0x0000000748707224 */ /* 0x000fe200078e0270 */
[----:B------:R1:W-:Y:S01]  /*8b70*/  STL [R1+0x184], R11 ;  /* 0x0001840b01007387 */ /* 0x0003e20000100800 */
[--C-:B------:R-:W-:Y:S01]  /*8b80*/  @!P5 IMAD.IADD R9, R9, 0x1, -R72.reuse ;  /* 0x000000010909d824 */ /* 0x100fe200078e0a48 */
[----:B------:R-:W-:Y:S01]  /*8b90*/  ISETP.GE.AND P5, PT, R0, RZ, PT ;  /* 0x000000ff0000720c */ /* 0x000fe20003fa6270 */
[----:B------:R-:W-:Y:S01]  /*8ba0*/  @!P2 IMAD.IADD R243, R243, 0x1, -R72 ;  /* 0x00000001f3f3a824 */ /* 0x000fe200078e0a48 */
[----:B------:R-:W-:Y:S01]  /*8bb0*/  ISETP.GT.U32.AND P2, PT, R72, R112, PT ;  /* 0x000000704800720c */ /* 0x000fe20003f44070 */
[----:B------:R-:W-:Y:S01]  /*8bc0*/  IMAD.HI.U32 R5, R74, R4, RZ ;  /* 0x000000044a057227 */ /* 0x000fe200078e00ff */
[----:B------:R3:W-:Y:S01]  /*8bd0*/  STL [R1+0x180], R9 ;  /* 0x0001800901007387 */ /* 0x0007e20000100800 */
[----:B------:R-:W-:-:S02]  /*8be0*/  LOP3.LUT R10, R73, 0x1ac, RZ, 0xfc, !PT ;  /* 0x000001ac490a7812 */ /* 0x000fc400078efcff */
[----:B------:R-:W-:Y:S01]  /*8bf0*/  IMAD.HI.U32 R0, R74, R248, RZ ;  /* 0x000000f84a007227 */ /* 0x000fe200078e00ff */
[----:B-1----:R-:W-:-:S03]  /*8c00*/  LOP3.LUT R11, R73, 0x1aa, RZ, 0xfc, !PT ;  /* 0x000001aa490b7812 */ /* 0x002fc600078efcff */
[----:B------:R-:W-:Y:S01]  /*8c10*/  @!P1 IMAD.IADD R110, R110, 0x1, -R72 ;  /* 0x000000016e6e9824 */ /* 0x000fe200078e0a48 */
[C---:B------:R-:W-:Y:S01]  /*8c20*/  ISETP.GT.U32.AND P1, PT, R72.reuse, R8, PT ;  /* 0x000000084800720c */ /* 0x040fe20003f24070 */
[----:B------:R-:W-:Y:S01]  /*8c30*/  IMAD.MOV R5, RZ, RZ, -R5 ;  /* 0x000000ffff057224 */ /* 0x000fe200078e0a05 */
[----:B------:R-:W-:Y:S01]  /*8c40*/  IABS R114, R11 ;  /* 0x0000000b00727213 */ /* 0x000fe20000000000 */
[----:B------:R-:W-:Y:S01]  /*8c50*/  IMAD.MOV R0, RZ, RZ, -R0 ;  /* 0x000000ffff007224 */ /* 0x000fe200078e0a00 */
[----:B---3--:R-:W-:Y:S01]  /*8c60*/  LOP3.LUT R9, R73, 0x1ae, RZ, 0xfc, !PT ;  /* 0x000001ae49097812 */ /* 0x008fe200078efcff */
[C---:B------:R-:W-:Y:S02]  /*8c70*/  IMAD R5, R72.reuse, R5, R4 ;  /* 0x0000000548057224 */ /* 0x040fe400078e0204 */
[C---:B------:R-:W-:Y:S01]  /*8c80*/  IMAD R248, R72.reuse, R0, R248 ;  /* 0x0000000048f87224 */ /* 0x040fe200078e02f8 */
[----:B------:R-:W-:Y:S01]  /*8c90*/  IABS R4, R9 ;  /* 0x0000000900047213 */ /* 0x000fe20000000000 */
[----:B------:R-:W-:Y:S01]  /*8ca0*/  @!P5 IMAD.MOV R243, RZ, RZ, -R243 ;  /* 0x000000fffff3d224 */ /* 0x000fe200078e0af3 */
[----:B------:R-:W-:Y:S01]  /*8cb0*/  ISETP.GT.U32.AND P5, PT, R72, R5, PT ;  /* 0x000000054800720c */ /* 0x000fe20003fa4070 */
[----:B------:R-:W-:Y:S01]  /*8cc0*/  @!P2 IMAD.IADD R112, R112, 0x1, -R72 ;  /* 0x000000017070a824 */ /* 0x000fe200078e0a48 */
[----:B------:R-:W-:Y:S01]  /*8cd0*/  ISETP.GT.U32.AND P2, PT, R72, R248, PT ;  /* 0x000000f84800720c */ /* 0x000fe20003f44070 */
[----:B------:R-:W-:-:S04]  /*8ce0*/  IMAD.HI.U32 R3, R74, R2, RZ ;  /* 0x000000024a037227 */ /* 0x000fc800078e00ff */
[--C-:B------:R-:W-:Y:S01]  /*8cf0*/  @!P1 IMAD.IADD R8, R8, 0x1, -R72.reuse ;  /* 0x0000000108089824 */ /* 0x100fe200078e0a48 */
[----:B------:R-:W-:Y:S01]  /*8d00*/  ISETP.GE.AND P1, PT, R6, RZ, PT ;  /* 0x000000ff0600720c */ /* 0x000fe20003f26270 */
[----:B------:R-:W-:Y:S01]  /*8d10*/  IMAD.MOV R3, RZ, RZ, -R3 ;  /* 0x000000ffff037224 */ /* 0x000fe200078e0a03 */
[----:B------:R-:W-:Y:S01]  /*8d20*/  IABS R6, R10 ;  /* 0x0000000a00067213 */ /* 0x000fe20000000000 */
[----:B------:R-:W-:Y:S01]  /*8d30*/  @!P0 IMAD.MOV R241, RZ, RZ, -R241 ;  /* 0x000000fffff18224 */ /* 0x000fe200078e0af1 */
[----:B------:R1:W-:Y:S01]  /*8d40*/  STL [R1+0x17c], R8 ;  /* 0x00017c0801007387 */ /* 0x0003e20000100800 */
[--C-:B------:R-:W-:Y:S01]  /*8d50*/  @!P5 IMAD.IADD R5, R5, 0x1, -R72.reuse ;  /* 0x000000010505d824 */ /* 0x100fe200078e0a48 */
[----:B------:R-:W-:Y:S01]  /*8d60*/  ISETP.GE.AND P0, PT, R249, RZ, PT ;  /* 0x000000fff900720c */ /* 0x000fe20003f06270 */
[----:B------:R-:W-:Y:S01]  /*8d70*/  @!P2 IMAD.IADD R248, R248, 0x1, -R72 ;  /* 0x00000001f8f8a824 */ /* 0x000fe200078e0a48 */
[----:B------:R-:W-:Y:S01]  /*8d80*/  IABS R249, R249 ;  /* 0x000000f900f97213 */ /* 0x000fe20000000000 */
[----:B------:R-:W-:Y:S01]  /*8d90*/  IMAD.HI.U32 R0, R74, R114, RZ ;  /* 0x000000724a007227 */ /* 0x000fe200078e00ff */
[----:B------:R-:W-:Y:S02]  /*8da0*/  STL [R1+0x2e0], R11 ;  /* 0x0002e00b01007387 */ /* 0x000fe40000100800 */
[C---:B------:R-:W-:Y:S01]  /*8db0*/  ISETP.GT.U32.AND P2, PT, R72.reuse, R248, PT ;  /* 0x000000f84800720c */ /* 0x040fe20003f44070 */
[----:B------:R-:W-:Y:S01]  /*8dc0*/  IMAD.MOV R0, RZ, RZ, -R0 ;  /* 0x000000ffff007224 */ /* 0x000fe200078e0a00 */
[----:B------:R-:W-:Y:S01]  /*8dd0*/  STL [R1+0x848], R10 ;  /* 0x0008480a01007387 */ /* 0x000fe20000100800 */
[----:B-1----:R-:W-:Y:S01]  /*8de0*/  IMAD R8, R72, R3, R2 ;  /* 0x0000000348087224 */ /* 0x002fe200078e0202 */
[----:B------:R-:W-:Y:S01]  /*8df0*/  LOP3.LUT R3, R73, 0x1b8, RZ, 0xfc, !PT ;  /* 0x000001b849037812 */ /* 0x000fe200078efcff */
[----:B------:R-:W-:Y:S01]  /*8e00*/  IMAD.HI.U32 R2, R74, R249, RZ ;  /* 0x000000f94a027227 */ /* 0x000fe200078e00ff */
[----:B------:R-:W-:Y:S02]  /*8e10*/  STL [R1+0x850], R9 ;  /* 0x0008500901007387 */ /* 0x000fe40000100800 */
[C---:B------:R-:W-:Y:S01]  /*8e20*/  ISETP.GT.U32.AND P5, PT, R72.reuse, R8, PT ;  /* 0x000000084800720c */ /* 0x040fe20003fa4070 */
[----:B------:R-:W-:Y:S01]  /*8e30*/  IMAD R114, R72, R0, R114 ;  /* 0x0000000048727224 */ /* 0x000fe200078e0272 */
[----:B------:R1:W-:Y:S01]  /*8e40*/  STL [R1+0x160], R5 ;  /* 0x0001600501007387 */ /* 0x0003e20000100800 */
[----:B------:R-:W-:Y:S01]  /*8e50*/  IMAD.MOV R2, RZ, RZ, -R2 ;  /* 0x000000ffff027224 */ /* 0x000fe200078e0a02 */
[----:B------:R-:W-:Y:S01]  /*8e60*/  IABS R250, R3 ;  /* 0x0000000300fa7213 */ /* 0x000fe20000000000 */
[----:B------:R-:W-:-:S04]  /*8e70*/  IMAD.HI.U32 R7, R74, R6, RZ ;  /* 0x000000064a077227 */ /* 0x000fc800078e00ff */
[----:B------:R-:W-:Y:S01]  /*8e80*/  IMAD R249, R72, R2, R249 ;  /* 0x0000000248f97224 */ /* 0x000fe200078e02f9 */
[----:B------:R-:W-:Y:S01]  /*8e90*/  LOP3.LUT R2, R73, 0x1c0, RZ, 0xfc, !PT ;  /* 0x000001c049027812 */ /* 0x000fe200078efcff */
[--C-:B------:R-:W-:Y:S02]  /*8ea0*/  @!P2 IMAD.IADD R248, R248, 0x1, -R72.reuse ;  /* 0x00000001f8f8a824 */ /* 0x100fe400078e0a48 */
[----:B------:R-:W-:Y:S01]  /*8eb0*/  @!P5 IMAD.IADD R8, R8, 0x1, -R72 ;  /* 0x000000010808d824 */ /* 0x000fe200078e0a48 */
[C---:B------:R-:W-:Y:S01]  /*8ec0*/  ISETP.GT.U32.AND P5, PT, R72.reuse, R114, PT ;  /* 0x000000724800720c */ /* 0x040fe20003fa4070 */
[----:B------:R-:W-:Y:S01]  /*8ed0*/  IMAD.MOV R7, RZ, RZ, -R7 ;  /* 0x000000ffff077224 */ /* 0x000fe200078e0a07 */
[----:B------:R-:W-:Y:S01]  /*8ee0*/  ISETP.GT.U32.AND P2, PT, R72, R249, PT ;  /* 0x000000f94800720c */ /* 0x000fe20003f44070 */
[----:B-1----:R-:W-:Y:S01]  /*8ef0*/  IMAD.HI.U32 R5, R74, R4, RZ ;  /* 0x000000044a057227 */ /* 0x002fe200078e00ff */
[----:B------:R1:W-:Y:S01]  /*8f00*/  STL [R1+0x15c], R8 ;  /* 0x00015c0801007387 */ /* 0x0003e20000100800 */
[----:B------:R-:W-:-:S02]  /*8f10*/  IABS R251, R2 ;  /* 0x0000000200fb7213 */ /* 0x000fc40000000000 */
[----:B------:R-:W-:Y:S01]  /*8f20*/  IMAD R9, R72, R7, R6 ;  /* 0x0000000748097224 */ /* 0x000fe200078e0206 */
[C---:B------:R-:W-:Y:S01]  /*8f30*/  LOP3.LUT R6, R73.reuse, 0x1b2, RZ, 0xfc, !PT ;  /* 0x000001b249067812 */ /* 0x040fe200078efcff */
[----:B------:R-:W-:Y:S02]  /*8f40*/  IMAD.MOV R5, RZ, RZ, -R5 ;  /* 0x000000ffff057224 */ /* 0x000fe400078e0a05 */
[----:B------:R-:W-:Y:S01]  /*8f50*/  IMAD.HI.U32 R0, R74, R250, RZ ;  /* 0x000000fa4a007227 */ /* 0x000fe200078e00ff */
[----:B------:R-:W-:Y:S01]  /*8f60*/  IABS R116, R6 ;  /* 0x0000000600747213 */ /* 0x000fe20000000000 */
[----:B------:R3:W-:Y:S02]  /*8f70*/  STL [R1+0x2b4], R6 ;  /* 0x0002b40601007387 */ /* 0x0007e40000100800 */
[----:B------:R-:W-:Y:S01]  /*8f80*/  @!P5 IMAD.IADD R114, R114, 0x1, -R72 ;  /* 0x000000017272d824 */ /* 0x000fe200078e0a48 */
[C---:B------:R-:W-:Y:S01]  /*8f90*/  ISETP.GT.U32.AND P5, PT, R72.reuse, R9, PT ;  /* 0x000000094800720c */ /* 0x040fe20003fa4070 */
[----:B------:R-:W-:Y:S01]  /*8fa0*/  IMAD R10, R72, R5, R4 ;  /* 0x00000005480a7224 */ /* 0x000fe200078e0204 */
[----:B------:R-:W-:Y:S01]  /*8fb0*/  LOP3.LUT R5, R73, 0x1b4, RZ, 0xfc, !PT ;  /* 0x000001b449057812 */ /* 0x000fe200078efcff */
[----:B------:R-:W-:Y:S01]  /*8fc0*/  @!P2 IMAD.IADD R249, R249, 0x1, -R72 ;  /* 0x00000001f9f9a824 */ /* 0x000fe200078e0a48 */
[----:B------:R-:W-:Y:S01]  /*8fd0*/  LOP3.LUT R4, R73, 0x1ba, RZ, 0xfc, !PT ;  /* 0x000001ba49047812 */ /* 0x000fe200078efcff */
[----:B-1----:R-:W-:Y:S01]  /*8fe0*/  IMAD.HI.U32 R8, R74, R116, RZ ;  /* 0x000000744a087227 */ /* 0x002fe200078e00ff */
[C---:B------:R-:W-:Y:S01]  /*8ff0*/  ISETP.GT.U32.AND P2, PT, R72.reuse, R10, PT ;  /* 0x0000000a4800720c */ /* 0x040fe20003f44070 */
[----:B------:R1:W-:Y:S01]  /*9000*/  STL [R1+0x838], R5 ;  /* 0x0008380501007387 */ /* 0x0003e20000100800 */
[----:B---3--:R-:W-:Y:S01]  /*9010*/  IABS R6, R5 ;  /* 0x0000000500067213 */ /* 0x008fe20000000000 */
[----:B------:R-:W-:Y:S01]  /*9020*/  IMAD.MOV R8, RZ, RZ, -R8 ;  /* 0x000000ffff087224 */ /* 0x000fe200078e0a08 */
[----:B------:R-:W-:Y:S01]  /*9030*/  IABS R118, R4 ;  /* 0x0000000400767213 */ /* 0x000fe20000000000 */
[----:B------:R-:W-:Y:S01]  /*9040*/  @!P1 IMAD.MOV R248, RZ, RZ, -R248 ;  /* 0x000000fffff89224 */ /* 0x000fe200078e0af8 */
[----:B------:R-:W-:Y:S01]  /*9050*/  ISETP.GT.U32.AND P1, PT, R72, R249, PT ;  /* 0x000000f94800720c */ /* 0x000fe20003f24070 */
[----:B------:R-:W-:Y:S01]  /*9060*/  IMAD.HI.U32 R7, R74, R6, RZ ;  /* 0x000000064a077227 */ /* 0x000fe200078e00ff */
[----:B------:R-:W-:Y:S03]  /*9070*/  STL [R1+0x2dc], R4 ;  /* 0x0002dc0401007387 */ /* 0x000fe60000100800 */
[----:B------:R-:W-:-:S02]  /*9080*/  @!P5 IMAD.IADD R9, R9, 0x1, -R72 ;  /* 0x000000010909d824 */ /* 0x000fc400078e0a48 */
[----:B------:R-:W-:Y:S02]  /*9090*/  IMAD.MOV R0, RZ, RZ, -R0 ;  /* 0x000000ffff007224 */ /* 0x000fe400078e0a00 */
[C---:B------:R-:W-:Y:S01]  /*90a0*/  IMAD R116, R72.reuse, R8, R116 ;  /* 0x0000000848747224 */ /* 0x040fe200078e0274 */
[----:B------:R3:W-:Y:S01]  /*90b0*/  STL [R1+0x140], R9 ;  /* 0x0001400901007387 */ /* 0x0007e20000100800 */
[----:B------:R-:W-:Y:S01]  /*90c0*/  IMAD.MOV R7, RZ, RZ, -R7 ;  /* 0x000000ffff077224 */ /* 0x000fe200078e0a07 */
[C---:B------:R-:W-:Y:S01]  /*90d0*/  LOP3.LUT R8, R73.reuse, 0x1c2, RZ, 0xfc, !PT ;  /* 0x000001c249087812 */ /* 0x040fe200078efcff */
[----:B------:R-:W-:Y:S01]  /*90e0*/  IMAD R250, R72, R0, R250 ;  /* 0x0000000048fa7224 */ /* 0x000fe200078e02fa */
[----:B------:R-:W-:Y:S01]  /*90f0*/  LOP3.LUT R0, R73, 0x1c8, RZ, 0xfc, !PT ;  /* 0x000001c849007812 */ /* 0x000fe200078efcff */
[----:B-1----:R-:W-:Y:S01]  /*9100*/  IMAD.HI.U32 R5, R74, R118, RZ ;  /* 0x000000764a057227 */ /* 0x002fe200078e00ff */
[----:B------:R-:W-:Y:S02]  /*9110*/  IABS R120, R8 ;  /* 0x0000000800787213 */ /* 0x000fe40000000000 */
[----:B------:R-:W-:Y:S01]  /*9120*/  ISETP.GT.U32.AND P5, PT, R72, R250, PT ;  /* 0x000000fa4800720c */ /* 0x000fe20003fa4070 */
[----:B------:R-:W-:Y:S01]  /*9130*/  @!P2 IMAD.IADD R10, R10, 0x1, -R72 ;  /* 0x000000010a0aa824 */ /* 0x000fe200078e0a48 */
[C---:B------:R-:W-:Y:S01]  /*9140*/  ISETP.GT.U32.AND P2, PT, R72.reuse, R116, PT ;  /* 0x000000744800720c */ /* 0x040fe20003f44070 */
[----:B---3--:R-:W-:Y:S01]  /*9150*/  IMAD R9, R72, R7, R6 ;  /* 0x0000000748097224 */ /* 0x008fe200078e0206 */
[----:B------:R-:W-:Y:S01]  /*9160*/  IABS R4, R0 ;  /* 0x0000000000047213 */ /* 0x000fe20000000000 */
[----:B------:R-:W-:Y:S01]  /*9170*/  IMAD.HI.U32 R6, R74, R251, RZ ;  /* 0x000000fb4a067227 */ /* 0x000fe200078e00ff */
[----:B------:R-:W-:Y:S03]  /*9180*/  STL [R1+0x13c], R10 ;  /* 0x00013c0a01007387 */ /* 0x000fe60000100800 */
[----:B------:R-:W-:Y:S01]  /*9190*/  IMAD.MOV R7, RZ, RZ, -R5 ;  /* 0x000000ffff077224 */ /* 0x000fe200078e0a05 */
[----:B------:R-:W-:Y:S01]  /*91a0*/  STL [R1+0x29c], R8 ;  /* 0x00029c0801007387 */ /* 0x000fe20000100800 */
[----:B------:R-:W-:-:S02]  /*91b0*/  IMAD.MOV R5, RZ, RZ, -R6 ;  /* 0x000000ffff057224 */ /* 0x000fc400078e0a06 */
[----:B------:R-:W-:Y:S01]  /*91c0*/  @!P1 IMAD.IADD R249, R249, 0x1, -R72 ;  /* 0x00000001f9f99824 */ /* 0x000fe200078e0a48 */
[C---:B------:R-:W-:Y:S01]  /*91d0*/  ISETP.GT.U32.AND P1, PT, R72.reuse, R9, PT ;  /* 0x000000094800720c */ /* 0x040fe20003f24070 */
[C---:B------:R-:W-:Y:S02]  /*91e0*/  IMAD R118, R72.reuse, R7, R118 ;  /* 0x0000000748767224 */ /* 0x040fe400078e0276 */
[C---:B------:R-:W-:Y:S01]  /*91f0*/  IMAD R251, R72.reuse, R5, R251 ;  /* 0x0000000548fb7224 */ /* 0x040fe200078e02fb */
[----:B------:R-:W-:Y:S01]  /*9200*/  LOP3.LUT R5, R73, 0x1ca, RZ, 0xfc, !PT ;  /* 0x000001ca49057812 */ /* 0x000fe200078efcff */
[----:B------:R-:W-:Y:S01]  /*9210*/  @!P0 IMAD.MOV R249, RZ, RZ, -R249 ;  /* 0x000000fffff98224 */ /* 0x000fe200078e0af9 */
[----:B------:R-:W-:Y:S01]  /*9220*/  ISETP.GT.U32.AND P0, PT, R72, R118, PT ;  /* 0x000000764800720c */ /* 0x000fe20003f04070 */
[----:B------:R-:W-:Y:S01]  /*9230*/  IMAD.HI.U32 R6, R74, R4, RZ ;  /* 0x000000044a067227 */ /* 0x000fe200078e00ff */
[----:B------:R-:W-:-:S03]  /*9240*/  IABS R122, R5 ;  /* 0x00000005007a7213 */ /* 0x000fc60000000000 */
[--C-:B------:R-:W-:Y:S01]  /*9250*/  @!P2 IMAD.IADD R116, R116, 0x1, -R72.reuse ;  /* 0x000000017474a824 */ /* 0x100fe200078e0a48 */
[----:B------:R-:W-:Y:S01]  /*9260*/  ISETP.GT.U32.AND P2, PT, R72, R251, PT ;  /* 0x000000fb4800720c */ /* 0x000fe20003f44070 */
[----:B------:R-:W-:Y:S02]  /*9270*/  @!P5 IMAD.IADD R250, R250, 0x1, -R72 ;  /* 0x00000001fafad824 */ /* 0x000fe400078e0a48 */
[----:B------:R-:W-:Y:S02]  /*9280*/  IMAD.MOV R6, RZ, RZ, -R6 ;  /* 0x000000ffff067224 */ /* 0x000fe400078e0a06 */
[----:B------:R-:W-:Y:S01]  /*9290*/  @!P1 IMAD.IADD R9, R9, 0x1, -R72 ;  /* 0x0000000109099824 */ /* 0x000fe200078e0a48 */
[C---:B------:R-:W-:Y:S01]  /*92a0*/  ISETP.GT.U32.AND P5, PT, R72.reuse, R250, PT ;  /* 0x000000fa4800720c */ /* 0x040fe20003fa4070 */
[----:B------:R-:W-:Y:S01]  /*92b0*/  IMAD R4, R72, R6, R4 ;  /* 0x0000000648047224 */ /* 0x000fe200078e0204 */
[----:B------:R-:W-:Y:S01]  /*92c0*/  ISETP.GE.AND P1, PT, R3, RZ, PT ;  /* 0x000000ff0300720c */ /* 0x000fe20003f26270 */
[--C-:B------:R-:W-:Y:S01]  /*92d0*/  @!P0 IMAD.IADD R118, R118, 0x1, -R72.reuse ;  /* 0x0000000176768824 */ /* 0x100fe200078e0a48 */
[----:B------:R1:W-:Y:S01]  /*92e0*/  STL [R1+0x188], R9 ;  /* 0x0001880901007387 */ /* 0x0003e20000100800 */
[----:B------:R-:W-:Y:S01]  /*92f0*/  LOP3.LUT R3, R73, 0x1d8, RZ, 0xfc, !PT ;  /* 0x000001d849037812 */ /* 0x000fe200078efcff */
[----:B------:R-:W-:Y:S01]  /*9300*/  IMAD.HI.U32 R7, R74, R120, RZ ;  /* 0x000000784a077227 */ /* 0x000fe200078e00ff */
[----:B------:R-:W-:Y:S01]  /*9310*/  ISETP.GT.U32.AND P0, PT, R72, R4, PT ;  /* 0x000000044800720c */ /* 0x000fe20003f04070 */
[----:B------:R3:W-:Y:S02]  /*9320*/  STL [R1+0x2c0], R5 ;  /* 0x0002c00501007387 */ /* 0x0007e40000100800 */
[----:B------:R-:W-:-:S02]  /*9330*/  @!P2 IMAD.IADD R251, R251, 0x1, -R72 ;  /* 0x00000001fbfba824 */ /* 0x000fc400078e0a48 */
[----:B------:R-:W-:Y:S02]  /*9340*/  IMAD.MOV R7, RZ, RZ, -R7 ;  /* 0x000000ffff077224 */ /* 0x000fe400078e0a07 */
[--C-:B------:R-:W-:Y:S01]  /*9350*/  @!P5 IMAD.IADD R250, R250, 0x1, -R72.reuse ;  /* 0x00000001fafad824 */ /* 0x100fe200078e0a48 */
[----:B------:R-:W-:Y:S01]  /*9360*/  ISETP.GT.U32.AND P2, PT, R72, R251, PT ;  /* 0x000000fb4800720c */ /* 0x000fe20003f44070 */
[----:B-1----:R-:W-:Y:S01]  /*9370*/  IMAD.HI.U32 R9, R74, R122, RZ ;  /* 0x0000007a4a097227 */ /* 0x002fe200078e00ff */
[----:B------:R-:W-:Y:S02]  /*9380*/  ISETP.GE.AND P5, PT, R2, RZ, PT ;  /* 0x000000ff0200720c */ /* 0x000fe40003fa6270 */
[----:B---3--:R-:W-:Y:S01]  /*9390*/  IABS R5, R3 ;  /* 0x0000000300057213 */ /* 0x008fe20000000000 */
[----:B------:R-:W-:Y:S01]  /*93a0*/  @!P0 IMAD.IADD R4, R4, 0x1, -R72 ;  /* 0x0000000104048824 */ /* 0x000fe200078e0a48 */
[----:B------:R-:W-:Y:S01]  /*93b0*/  LOP3.LUT R2, R73, 0x1d0, RZ, 0xfc, !PT ;  /* 0x000001d049027812 */ /* 0x000fe200078efcff */
[----:B------:R-:W-:-:S02]  /*93c0*/  IMAD.MOV R9, RZ, RZ, -R9 ;  /* 0x000000ffff097224 */ /* 0x000fc400078e0a09 */
[----:B------:R-:W-:Y:S01]  /*93d0*/  IMAD.HI.U32 R8, R74, R5, RZ ;  /* 0x000000054a087227 */ /* 0x000fe200078e00ff */
[----:B------:R-:W-:Y:S02]  /*93e0*/  ISETP.GT.U32.AND P0, PT, R72, R4, PT ;  /* 0x000000044800720c */ /* 0x000fe40003f04070 */
[----:B------:R-:W-:Y:S01]  /*93f0*/  IABS R6, R2 ;  /* 0x0000000200067213 */ /* 0x000fe20000000000 */
[----:B------:R-:W-:Y:S01]  /*9400*/  @!P2 IMAD.IADD R251, R251, 0x1, -R72 ;  /* 0x00000001fbfba824 */ /* 0x000fe200078e0a48 */
[----:B------:R-:W-:Y:S01]  /*9410*/  ISETP.GE.AND P2, PT, R0, RZ, PT ;  /* 0x000000ff0000720c */ /* 0x000fe20003f46270 */
[C---:B------:R-:W-:Y:S02]  /*9420*/  IMAD R122, R72.reuse, R9, R122 ;  /* 0x00000009487a7224 */ /* 0x040fe400078e027a */
[----:B------:R-:W-:Y:S02]  /*9430*/  @!P5 IMAD.MOV R251, RZ, RZ, -R251 ;  /* 0x000000fffffbd224 */ /* 0x000fe400078e0afb */
[C---:B------:R-:W-:Y:S01]  /*9440*/  IMAD R120, R72.reuse, R7, R120 ;  /* 0x0000000748787224 */ /* 0x040fe200078e0278 */
[----:B------:R-:W-:Y:S01]  /*9450*/  ISETP.GT.U32.AND P5, PT, R72, R122, PT ;  /* 0x0000007a4800720c */ /* 0x000fe20003fa4070 */
[----:B------:R-:W-:-:S02]  /*9460*/  IMAD.MOV R8, RZ, RZ, -R8 ;  /* 0x000000ffff087224 */ /* 0x000fc400078e0a08 */
[----:B------:R-:W-:Y:S01]  /*9470*/  @!P0 IMAD.IADD R4, R4, 0x1, -R72 ;  /* 0x0000000104048824 */ /* 0x000fe200078e0a48 */
[----:B------:R-:W-:Y:S01]  /*9480*/  ISETP.GE.AND P0, PT, R2, RZ, PT ;  /* 0x000000ff0200720c */ /* 0x000fe20003f06270 */
[----:B------:R-:W-:Y:S01]  /*9490*/  @!P1 IMAD.MOV R250, RZ, RZ, -R250 ;  /* 0x000000fffffa9224 */ /* 0x000fe200078e0afa */
[C---:B------:R-:W-:Y:S01]  /*94a0*/  ISETP.GT.U32.AND P1, PT, R72.reuse, R120, PT ;  /* 0x000000784800720c */ /* 0x040fe20003f24070 */
[----:B------:R-:W-:Y:S01]  /*94b0*/  IMAD R2, R72, R8, R5 ;  /* 0x0000000848027224 */ /* 0x000fe200078e0205 */
[----:B------:R-:W-:Y:S01]  /*94c0*/  LOP3.LUT R8, R73, 0x1d2, RZ, 0xfc, !PT ;  /* 0x000001d249087812 */ /* 0x000fe200078efcff */
[----:B------:R-:W-:-:S03]  /*94d0*/  IMAD.HI.U32 R7, R74, R6, RZ ;  /* 0x000000064a077227 */ /* 0x000fc600078e00ff */
[----:B------:R-:W-:Y:S01]  /*94e0*/  IABS R124, R8 ;  /* 0x00000008007c7213 */ /* 0x000fe20000000000 */
[----:B------:R-:W-:Y:S01]  /*94f0*/  @!P5 IMAD.IADD R122, R122, 0x1, -R72 ;  /* 0x000000017a7ad824 */ /* 0x000fe200078e0a48 */
[C---:B------:R-:W-:Y:S01]  /*9500*/  ISETP.GT.U32.AND P5, PT, R72.reuse, R2, PT ;  /* 0x000000024800720c */ /* 0x040fe20003fa4070 */
[----:B------:R-:W-:Y:S02]  /*9510*/  IMAD.MOV R7, RZ, RZ, -R7 ;  /* 0x000000ffff077224 */ /* 0x000fe400078e0a07 */
[----:B------:R-:W-:Y:S01]  /*9520*/  IMAD.MOV.U32 R10, RZ, RZ, R4 ;  /* 0x000000ffff0a7224 */ /* 0x000fe200078e0004 */
[C---:B------:R-:W-:Y:S01]  /*9530*/  LOP3.LUT R4, R73.reuse, 0x1e8, RZ, 0xfc, !PT ;  /* 0x000001e849047812 */ /* 0x040fe200078efcff */
[----:B------:R-:W-:Y:S01]  /*9540*/  IMAD R0, R72, R7, R6 ;  /* 0x0000000748007224 */ /* 0x000fe200078e0206 */
[C---:B------:R-:W-:Y:S01]  /*9550*/  LOP3.LUT R7, R73.reuse, 0x1e0, RZ, 0xfc, !PT ;  /* 0x000001e049077812 */ /* 0x040fe200078efcff */
[----:B------:R-:W-:Y:S01]  /*9560*/  @!P1 IMAD.IADD R120, R120, 0x1, -R72 ;  /* 0x0000000178789824 */ /* 0x000fe200078e0a48 */
[----:B------:R-:W-:Y:S01]  /*9570*/  LOP3.LUT R6, R73, 0x1da, RZ, 0xfc, !PT ;  /* 0x000001da49067812 */ /* 0x000fe200078efcff */
[----:B------:R-:W-:Y:S01]  /*9580*/  @!P2 IMAD.MOV R10, RZ, RZ, -R10 ;  /* 0x000000ffff0aa224 */ /* 0x000fe200078e0a0a */
[----:B------:R-:W-:Y:S01]  /*9590*/  ISETP.GT.U32.AND P1, PT, R72, R0, PT ;  /* 0x000000004800720c */ /* 0x000fe20003f24070 */
[----:B------:R-:W-:Y:S01]  /*95a0*/  IMAD.HI.U32 R9, R74, R124, RZ ;  /* 0x0000007c4a097227 */ /* 0x000fe200078e00ff */
[----:B------:R-:W-:-:S02]  /*95b0*/  IABS R5, R7 ;  /* 0x0000000700057213 */ /* 0x000fc40000000000 */
[----:B------:R1:W-:Y:S01]  /*95c0*/  STL [R1+0xc], R10 ;  /* 0x00000c0a01007387 */ /* 0x0003e20000100800 */
[--C-:B------:R-:W-:Y:S01]  /*95d0*/  @!P5 IMAD.IADD R2, R2, 0x1, -R72.reuse ;  /* 0x000000010202d824 */ /* 0x100fe200078e0a48 */
[----:B------:R-:W-:Y:S01]  /*95e0*/  IABS R126, R6 ;  /* 0x00000006007e7213 */ /* 0x000fe20000000000 */
[----:B------:R-:W-:Y:S01]  /*95f0*/  IMAD.MOV R9, RZ, RZ, -R9 ;  /* 0x000000ffff097224 */ /* 0x000fe200078e0a09 */
[----:B------:R3:W-:Y:S01]  /*9600*/  STL [R1+0x27c], R8 ;  /* 0x00027c0801007387 */ /* 0x0007e20000100800 */
[----:B------:R-:W-:Y:S01]  /*9610*/  ISETP.GE.AND P2, PT, R3, RZ, PT ;  /* 0x000000ff0300720c */ /* 0x000fe20003f46270 */
[----:B------:R-:W-:Y:S01]  /*9620*/  IMAD.U32 R13, RZ, RZ, UR14 ;  /* 0x0000000eff0d7e24 */ /* 0x000fe2000f8e00ff */
[----:B------:R-:W-:Y:S01]  /*9630*/  ISETP.GT.U32.AND P5, PT, R72, R2, PT ;  /* 0x000000024800720c */ /* 0x000fe20003fa4070 */
[----:B------:R4:W-:Y:S01]  /*9640*/  STL [R1+0x298], R6 ;  /* 0x0002980601007387 */ /* 0x0009e20000100800 */
[----:B------:R-:W-:Y:S01]  /*9650*/  @!P1 IMAD.IADD R0, R0, 0x1, -R72 ;  /* 0x0000000100009824 */ /* 0x000fe200078e0a48 */
[----:B------:R-:W-:Y:S01]  /*9660*/  IABS R3, R4 ;  /* 0x0000000400037213 */ /* 0x000fe20000000000 */
[----:B------:R-:W-:Y:S01]  /*9670*/  IMAD R124, R72, R9, R124 ;  /* 0x00000009487c7224 */ /* 0x000fe200078e027c */
[----:B-1----:R-:W-:Y:S01]  /*9680*/  LOP3.LUT R10, R73, 0x1e2, RZ, 0xfc, !PT ;  /* 0x000001e2490a7812 */ /* 0x002fe200078efcff */
[----:B------:R-:W-:Y:S01]  /*9690*/  IMAD R33, R12, UR14, RZ ;  /* 0x0000000e0c217c24 */ /* 0x000fe2000f8e02ff */
[----:B------:R-:W-:Y:S01]  /*96a0*/  ISETP.GT.U32.AND P1, PT, R72, R0, PT ;  /* 0x000000004800720c */ /* 0x000fe20003f24070 */
[C---:B---3--:R-:W-:Y:S01]  /*96b0*/  IMAD.HI.U32 R8, R74.reuse, R126, RZ ;  /* 0x0000007e4a087227 */ /* 0x048fe200078e00ff */
[----:B------:R-:W-:Y:S01]  /*96c0*/  IABS R128, R10 ;  /* 0x0000000a00807213 */ /* 0x000fe20000000000 */
[----:B------:R1:W-:Y:S01]  /*96d0*/  STL [R1+0x2bc], R10 ;  /* 0x0002bc0a01007387 */ /* 0x0003e20000100800 */
[----:B------:R-:W-:Y:S01]  /*96e0*/  LEA.HI R9, R15, 0xc, RZ, 0x1a ;  /* 0x0000000c0f097811 */ /* 0x000fe200078fd0ff */
[----:B----4-:R-:W-:-:S04]  /*96f0*/  IMAD.HI.U32 R6, R74, R5, RZ ;  /* 0x000000054a067227 */ /* 0x010fc800078e00ff */
[----:B------:R-:W-:Y:S02]  /*9700*/  IMAD.MOV R6, RZ, RZ, -R6 ;  /* 0x000000ffff067224 */ /* 0x000fe400078e0a06 */
[----:B------:R-:W-:Y:S01]  /*9710*/  @!P5 IMAD.IADD R2, R2, 0x1, -R72 ;  /* 0x000000010202d824 */ /* 0x000fe200078e0a48 */
[C---:B------:R-:W-:Y:S01]  /*9720*/  ISETP.GT.U32.AND P5, PT, R72.reuse, R124, PT ;  /* 0x0000007c4800720c */ /* 0x040fe20003fa4070 */
[----:B------:R-:W-:Y:S01]  /*9730*/  IMAD R5, R72, R6, R5 ;  /* 0x0000000648057224 */ /* 0x000fe200078e0205 */
[----:B-1----:R-:W-:Y:S01]  /*9740*/  LOP3.LUT R10, R73, 0x1ea, RZ, 0xfc, !PT ;  /* 0x000001ea490a7812 */ /* 0x002fe200078efcff */
[----:B------:R-:W-:-:S03]  /*9750*/  IMAD.HI.U32 R6, R74, R3, RZ ;  /* 0x000000034a067227 */ /* 0x000fc600078e00ff */
[----:B------:R-:W-:Y:S01]  /*9760*/  IABS R130, R10 ;  /* 0x0000000a00827213 */ /* 0x000fe20000000000 */
[----:B------:R-:W-:Y:S01]  /*9770*/  IMAD.MOV R6, RZ, RZ, -R6 ;  /* 0x000000ffff067224 */ /* 0x000fe200078e0a06 */
[----:B------:R1:W-:Y:S01]  /*9780*/  STL [R1+0x2a0], R10 ;  /* 0x0002a00a01007387 */ /* 0x0003e20000100800 */
[----:B------:R-:W-:Y:S02]  /*9790*/  IMAD.MOV R8, RZ, RZ, -R8 ;  /* 0x000000ffff087224 */ /* 0x000fe400078e0a08 */
[----:B------:R-:W-:Y:S01]  /*97a0*/  @!P1 IMAD.IADD R0, R0, 0x1, -R72 ;  /* 0x0000000100009824 */ /* 0x000fe200078e0a48 */
[C---:B------:R-:W-:Y:S01]  /*97b0*/  ISETP.GT.U32.AND P1, PT, R72.reuse, R5, PT ;  /* 0x000000054800720c */ /* 0x040fe20003f24070 */
[C---:B------:R-:W-:Y:S02]  /*97c0*/  IMAD R3, R72.reuse, R6, R3 ;  /* 0x0000000648037224 */ /* 0x040fe400078e0203 */
[----:B------:R-:W-:Y:S02]  /*97d0*/  IMAD R126, R72, R8, R126 ;  /* 0x00000008487e7224 */ /* 0x000fe400078e027e */
[----:B------:R-:W-:Y:S01]  /*97e0*/  IMAD.MOV.U32 R11, RZ, RZ, R0 ;  /* 0x000000ffff0b7224 */ /* 0x000fe200078e0000 */
[----:B------:R-:W-:Y:S01]  /*97f0*/  LOP3.LUT R0, R73, 0x1f0, RZ, 0xfc, !PT ;  /* 0x000001f049007812 */ /* 0x000fe200078efcff */
[----:B------:R-:W-:Y:S01]  /*9800*/  @!P5 IMAD.IADD R124, R124, 0x1, -R72 ;  /* 0x000000017c7cd824 */ /* 0x000fe200078e0a48 */
[C---:B------:R-:W-:Y:S01]  /*9810*/  ISETP.GT.U32.AND P5, PT, R72.reuse, R3, PT ;  /* 0x000000034800720c */ /* 0x040fe20003fa4070 */
[----:B------:R-:W-:Y:S01]  /*9820*/  @!P0 IMAD.MOV R11, RZ, RZ, -R11 ;  /* 0x000000ffff0b8224 */ /* 0x000fe200078e0a0b */
[----:B------:R-:W-:Y:S01]  /*9830*/  ISETP.GT.U32.AND P0, PT, R72, R126, PT ;  /* 0x0000007e4800720c */ /* 0x000fe20003f04070 */
[----:B------:R-:W-:Y:S01]  /*9840*/  IMAD.MOV.U32 R8, RZ, RZ, R2 ;  /* 0x000000ffff087224 */ /* 0x000fe200078e0002 */
[----:B------:R-:W-:Y:S01]  /*9850*/  IABS R2, R0 ;  /* 0x0000000000027213 */ /* 0x000fe20000000000 */
[----:B------:R-:W-:Y:S01]  /*9860*/  @!P1 IMAD.IADD R5, R5, 0x1, -R72 ;  /* 0x0000000105059824 */ /* 0x000fe200078e0a48 */
[----:B------:R-:W-:Y:S01]  /*9870*/  STL [R1+0x10], R11 ;  /* 0x0000100b01007387 */ /* 0x000fe20000100800 */
[----:B------:R-:W-:Y:S01]  /*9880*/  @!P2 IMAD.MOV R8, RZ, RZ, -R8 ;  /* 0x000000ffff08a224 */ /* 0x000fe200078e0a08 */
[----:B------:R-:W-:Y:S01]  /*9890*/  ISETP.GE.AND P2, PT, R7, RZ, PT ;  /* 0x000000ff0700720c */ /* 0x000fe20003f46270 */
[----:B------:R-:W-:Y:S01]  /*98a0*/  IMAD.HI.U32 R6, R74, R128, RZ ;  /* 0x000000804a067227 */ /* 0x000fe200078e00ff */
[----:B------:R-:W-:-:S02]  /*98b0*/  ISETP.GT.U32.AND P1, PT, R72, R5, PT ;  /* 0x000000054800720c */ /* 0x000fc40003f24070 */
[----:B------:R3:W-:Y:S01]  /*98c0*/  STL [R1+0x14], R8 ;  /* 0x0000140801007387 */ /* 0x0007e20000100800 */
[--C-:B------:R-:W-:Y:S01]  /*98d0*/  @!P5 IMAD.IADD R3, R3, 0x1, -R72.reuse ;  /* 0x000000010303d824 */ /* 0x100fe200078e0a48 */
[----:B------:R-:W-:Y:S01]  /*98e0*/  LOP3.LUT R7, R73, 0x1f2, RZ, 0xfc, !PT ;  /* 0x000001f249077812 */ /* 0x000fe200078efcff */
[----:B------:R-:W-:Y:S01]  /*98f0*/  @!P0 IMAD.IADD R126, R126, 0x1, -R72 ;  /* 0x000000017e7e8824 */ /* 0x000fe200078e0a48 */
[----:B------:R-:W-:Y:S01]  /*9900*/  ISETP.GE.AND P0, PT, R4, RZ, PT ;  /* 0x000000ff0400720c */ /* 0x000fe20003f06270 */
[----:B------:R-:W-:Y:S01]  /*9910*/  IMAD.HI.U32 R4, R74, R2, RZ ;  /* 0x000000024a047227 */ /* 0x000fe200078e00ff */
[----:B------:R-:W-:Y:S02]  /*9920*/  ISETP.GT.U32.AND P5, PT, R72, R3, PT ;  /* 0x000000034800720c */ /* 0x000fe40003fa4070 */
[----:B------:R-:W-:Y:S01]  /*9930*/  IABS R132, R7 ;  /* 0x0000000700847213 */ /* 0x000fe20000000000 */
[----:B------:R-:W-:Y:S01]  /*9940*/  IMAD.MOV R4, RZ, RZ, -R4 ;  /* 0x000000ffff047224 */ /* 0x000fe200078e0a04 */
[----:B-1----:R-:W-:Y:S01]  /*9950*/  LEA.HI R10, R15, 0x4c, RZ, 0x1a ;  /* 0x0000004c0f0a7811 */ /* 0x002fe200078fd0ff */
[----:B------:R-:W-:-:S02]  /*9960*/  @!P1 IMAD.IADD R5, R5, 0x1, -R72 ;  /* 0x0000000105059824 */ /* 0x000fc400078e0a48 */
[C---:B------:R-:W-:Y:S02]  /*9970*/  IMAD R2, R72.reuse, R4, R2 ;  /* 0x0000000448027224 */ /* 0x040fe400078e0202 */
[----:B------:R-:W-:Y:S02]  /*9980*/  IMAD.MOV R6, RZ, RZ, -R6 ;  /* 0x000000ffff067224 */ /* 0x000fe400078e0a06 */
[----:B---3--:R-:W-:Y:S01]  /*9990*/  IMAD.MOV.U32 R8, RZ, RZ, R5 ;  /* 0x000000ffff087224 */ /* 0x008fe200078e0005 */
[----:B------:R-:W-:Y:S01]  /*99a0*/  LOP3.LUT R5, R73, 0x1fa, RZ, 0xfc, !PT ;  /* 0x000001fa49057812 */ /* 0x000fe200078efcff */
[----:B------:R-:W-:Y:S01]  /*99b0*/  @!P5 IMAD.IADD R3, R3, 0x1, -R72 ;  /* 0x000000010303d824 */ /* 0x000fe200078e0a48 */
[C---:B------:R-:W-:Y:S01]  /*99c0*/  ISETP.GT.U32.AND P5, PT, R72.reuse, R2, PT ;  /* 0x000000024800720c */ /* 0x040fe20003fa4070 */
[----:B------:R-:W-:Y:S01]  /*99d0*/  IMAD R128, R72, R6, R128 ;  /* 0x0000000648807224 */ /* 0x000fe200078e0280 */
[----:B------:R-:W-:Y:S01]  /*99e0*/  IABS R134, R5 ;  /* 0x0000000500867213 */ /* 0x000fe20000000000 */
[----:B------:R-:W-:Y:S01]  /*99f0*/  @!P2 IMAD.MOV R8, RZ, RZ, -R8 ;  /* 0x000000ffff08a224 */ /* 0x000fe200078e0a08 */
[----:B------:R-:W-:Y:S01]  /*9a00*/  ISETP.GE.AND P2, PT, R0, RZ, PT ;  /* 0x000000ff0000720c */ /* 0x000fe20003f46270 */
[----:B------:R-:W-:Y:S01]  /*9a10*/  @!P0 IMAD.MOV R3, RZ, RZ, -R3 ;  /* 0x000000ffff038224 */ /* 0x000fe200078e0a03 */
[----:B------:R-:W-:Y:S01]  /*9a20*/  ISETP.GT.U32.AND P1, PT, R72, R128, PT ;  /* 0x000000804800720c */ /* 0x000fe20003f24070 */
[----:B------:R-:W-:Y:S01]  /*9a30*/  IMAD.HI.U32 R6, R74, R130, RZ ;  /* 0x000000824a067227 */ /* 0x000fe200078e00ff */
[----:B------:R1:W-:Y:S01]  /*9a40*/  STL [R1+0x18], R8 ;  /* 0x0000180801007387 */ /* 0x0003e20000100800 */
[----:B------:R-:W-:-:S02]  /*9a50*/  LOP3.LUT R0, R73, 0x1f8, RZ, 0xfc, !PT ;  /* 0x000001f849007812 */ /* 0x000fc400078efcff */
[----:B------:R-:W-:Y:S01]  /*9a60*/  IMAD.MOV R6, RZ, RZ, -R6 ;  /* 0x000000ffff067224 */ /* 0x000fe200078e0a06 */
[----:B------:R-:W-:Y:S01]  /*9a70*/  STL [R1+0x294], R7 ;  /* 0x0002940701007387 */ /* 0x000fe20000100800 */
[----:B------:R-:W-:Y:S02]  /*9a80*/  @!P5 IMAD.IADD R2, R2, 0x1, -R72 ;  /* 0x000000010202d824 */ /* 0x000fe400078e0a48 */
[C---:B------:R-:W-:Y:S01]  /*9a90*/  IMAD R130, R72.reuse, R6, R130 ;  /* 0x0000000648827224 */ /* 0x040fe200078e0282 */
[----:B------:R3:W-:Y:S01]  /*9aa0*/  STL [R1+0x2b8], R5 ;  /* 0x0002b80501007387 */ /* 0x0007e20000100800 */
[----:B------:R-:W-:Y:S01]  /*9ab0*/  IMAD.U32 R11, RZ, RZ, UR14 ;  /* 0x0000000eff0b7e24 */ /* 0x000fe2000f8e00ff */
[----:B------:R-:W-:Y:S01]  /*9ac0*/  ISETP.GT.U32.AND P5, PT, R72, R2, PT ;  /* 0x000000024800720c */ /* 0x000fe20003fa4070 */
[----:B------:R-:W-:Y:S01]  /*9ad0*/  @!P1 IMAD.IADD R128, R128, 0x1, -R72 ;  /* 0x0000000180809824 */ /* 0x000fe200078e0a48 */
[----:B------:R-:W-:Y:S01]  /*9ae0*/  ISETP.GE.AND P1, PT, R0, RZ, PT ;  /* 0x000000ff0000720c */ /* 0x000fe20003f26270 */
[----:B------:R4:W-:Y:S01]  /*9af0*/  STL [R1+0x2c], R3 ;  /* 0x00002c0301007387 */ /* 0x0009e20000100800 */
[----:B------:R-:W-:Y:S01]  /*9b00*/  IABS R0, R0 ;  /* 0x0000000000007213 */ /* 0x000fe20000000000 */
[----:B------:R-:W-:Y:S01]  /*9b10*/  IMAD R9, R9, UR14, RZ ;  /* 0x0000000e09097c24 */ /* 0x000fe2000f8e02ff */
[----:B------:R-:W-:Y:S01]  /*9b20*/  ISETP.GT.U32.AND P0, PT, R72, R130, PT ;  /* 0x000000824800720c */ /* 0x000fe20003f04070 */
[----:B------:R-:W-:Y:S01]  /*9b30*/  IMAD R41, R10, UR14, RZ ;  /* 0x0000000e0a297c24 */ /* 0x000fe2000f8e02ff */
[C---:B-1----:R-:W-:Y:S01]  /*9b40*/  LEA.HI R8, R15.reuse, 0x5c, RZ, 0x1a ;  /* 0x0000005c0f087811 */ /* 0x042fe200078fd0ff */
[----:B---3--:R-:W-:Y:S01]  /*9b50*/  IMAD.HI.U32 R5, R74, R132, RZ ;  /* 0x000000844a057227 */ /* 0x008fe200078e00ff */
[----:B------:R-:W-:-:S03]  /*9b60*/  LEA.HI R6, R15, 0x6c, RZ, 0x1a ;  /* 0x0000006c0f067811 */ /* 0x000fc600078fd0ff */
[----:B------:R-:W-:Y:S02]  /*9b70*/  IMAD.MOV R5, RZ, RZ, -R5 ;  /* 0x000000ffff057224 */ /* 0x000fe400078e0a05 */
[----:B------:R-:W-:Y:S02]  /*9b80*/  @!P5 IMAD.IADD R2, R2, 0x1, -R72 ;  /* 0x000000010202d824 */ /* 0x000fe400078e0a48 */
[----:B------:R-:W-:Y:S02]  /*9b90*/  IMAD R132, R72, R5, R132 ;  /* 0x0000000548847224 */ /* 0x000fe400078e0284 */
[----:B------:R-:W-:-:S03]  /*9ba0*/  IMAD.HI.U32 R4, R74, R0, RZ ;  /* 0x000000004a047227 */ /* 0x000fc600078e00ff */
[----:B------:R-:W-:Y:S01]  /*9bb0*/  ISETP.GT.U32.AND P5, PT, R72, R132, PT ;  /* 0x000000844800720c */ /* 0x000fe20003fa4070 */
[----:B------:R-:W-:Y:S02]  /*9bc0*/  IMAD.MOV R4, RZ, RZ, -R4 ;  /* 0x000000ffff047224 */ /* 0x000fe400078e0a04 */
[----:B----4-:R-:W-:-:S04]  /*9bd0*/  IMAD.HI.U32 R3, R74, R134, RZ ;  /* 0x000000864a037227 */ /* 0x010fc800078e00ff */
[----:B------:R-:W-:Y:S02]  /*9be0*/  IMAD R0, R72, R4, R0 ;  /* 0x0000000448007224 */ /* 0x000fe400078e0200 */
[----:B------:R-:W-:Y:S02]  /*9bf0*/  IMAD.MOV.U32 R7, RZ, RZ, R2 ;  /* 0x000000ffff077224 */ /* 0x000fe400078e0002 */
[----:B------:R-:W-:Y:S02]  /*9c00*/  IMAD.MOV R3, RZ, RZ, -R3 ;  /* 0x000000ffff037224 */ /* 0x000fe400078e0a03 */
[----:B------:R-:W-:Y:S01]  /*9c10*/  @!P5 IMAD.IADD R132, R132, 0x1, -R72 ;  /* 0x000000018484d824 */ /* 0x000fe200078e0a48 */
[C---:B------:R-:W-:Y:S01]  /*9c20*/  ISETP.GT.U32.AND P5, PT, R72.reuse, R0, PT ;  /* 0x000000004800720c */ /* 0x040fe20003fa4070 */
[----:B------:R-:W-:Y:S01]  /*9c30*/  @!P2 IMAD.MOV R7, RZ, RZ, -R7 ;  /* 0x000000ffff07a224 */ /* 0x000fe200078e0a07 */
[----:B------:R-:W-:Y:S01]  /*9c40*/  ISETP.NE.AND P2, PT, RZ, UR12, PT ;  /* 0x0000000cff007c0c */ /* 0x000fe2000bf45270 */
[----:B------:R-:W-:-:S02]  /*9c50*/  IMAD R134, R72, R3, R134 ;  /* 0x0000000348867224 */ /* 0x000fc400078e0286 */
[----:B------:R-:W-:Y:S01]  /*9c60*/  IMAD.U32 R5, RZ, RZ, UR14 ;  /* 0x0000000eff057e24 */ /* 0x000fe2000f8e00ff */
[----:B------:R1:W-:Y:S01]  /*9c70*/  STL [R1+0x30], R7 ;  /* 0x0000300701007387 */ /* 0x0003e20000100800 */
[----:B------:R-:W-:Y:S02]  /*9c80*/  IMAD R3, R219, UR14, RZ ;  /* 0x0000000edb037c24 */ /* 0x000fe4000f8e02ff */
[--C-:B------:R-:W-:Y:S01]  /*9c90*/  @!P0 IMAD.IADD R130, R130, 0x1, -R72.reuse ;  /* 0x0000000182828824 */ /* 0x100fe200078e0a48 */
[----:B------:R-:W-:Y:S01]  /*9ca0*/  LOP3.LUT P0, RZ, R15, 0xff, RZ, 0xc0, !PT ;  /* 0x000000ff0fff7812 */ /* 0x000fe2000780c0ff */
[----:B------:R-:W-:Y:S02]  /*9cb0*/  IMAD R5, R5, 0x4, R3 ;  /* 0x0000000405057824 */ /* 0x000fe400078e0203 */
[----:B------:R-:W-:Y:S02]  /*9cc0*/  @!P5 IMAD.IADD R0, R0, 0x1, -R72 ;  /* 0x000000010000d824 */ /* 0x000fe400078e0a48 */
[----:B------:R-:W-:-:S02]  /*9cd0*/  IMAD.U32 R15, RZ, RZ, UR14 ;  /* 0x0000000eff0f7e24 */ /* 0x000fc4000f8e00ff */
[----:B-1----:R-:W-:Y:S01]  /*9ce0*/  IMAD.U32 R7, RZ, RZ, UR14 ;  /* 0x0000000eff077e24 */ /* 0x002fe2000f8e00ff */
[----:B------:R-:W-:Y:S01]  /*9cf0*/  ISETP.GT.U32.AND P5, PT, R72, R0, PT ;  /* 0x000000004800720c */ /* 0x000fe20003fa4070 */
[----:B------:R-:W-:Y:S02]  /*9d00*/  IMAD R183, R6, UR14, RZ ;  /* 0x0000000e06b77c24 */ /* 0x000fe4000f8e02ff */
[----:B------:R-:W-:Y:S02]  /*9d10*/  IMAD R7, R7, 0x4, R5 ;  /* 0x0000000407077824 */ /* 0x000fe400078e0205 */
[----:B------:R-:W-:Y:S02]  /*9d20*/  IMAD R49, R8, UR14, RZ ;  /* 0x0000000e08317c24 */ /* 0x000fe4000f8e02ff */
[----:B------:R-:W-:-:S04]  /*9d30*/  IMAD R11, R11, 0x8, R7 ;  /* 0x000000080b0b7824 */ /* 0x000fc800078e0207 */
[----:B------:R-:W-:Y:S02]  /*9d40*/  IMAD R13, R13, 0x4, R11 ;  /* 0x000000040d0d7824 */ /* 0x000fe400078e020b */
[----:B------:R-:W-:Y:S01]  /*9d50*/  @!P5 IMAD.IADD R0, R0, 0x1, -R72 ;  /* 0x000000010000d824 */ /* 0x000fe200078e0a48 */
[----:B------:R-:W-:Y:S01]  /*9d60*/  ISETP.GT.U32.AND P5, PT, R72, R134, PT ;  /* 0x000000864800720c */ /* 0x000fe20003fa4070 */
[----:B------:R-:W-:Y:S02]  /*9d70*/  IMAD R15, R15, 0x4, R13 ;  /* 0x000000040f0f7824 */ /* 0x000fe400078e020d */
[----:B------:R-:W-:Y:S01]  /*9d80*/  @!P1 IMAD.MOV R0, RZ, RZ, -R0 ;  /* 0x000000ffff009224 */ /* 0x000fe200078e0a00 */
[----:B------:R-:W-:Y:S01]  /*9d90*/  IADD3 R65, P1, PT, R66, UR16, RZ ;  /* 0x0000001042417c10 */ /* 0x000fe2000ff3e0ff */
[----:B------:R-:W-:-:S03]  /*9da0*/  IMAD R19, R19, 0x8, R15 ;  /* 0x0000000813137824 */ /* 0x000fc600078e020f */
[----:B------:R1:W-:Y:S01]  /*9db0*/  STL [R1+0x34], R0 ;  /* 0x0000340001007387 */ /* 0x0003e20000100800 */
[----:B------:R-:W-:Y:S01]  /*9dc0*/  LEA.HI.X.SX32 R66, R66, UR17, 0x1, P1 ;  /* 0x0000001142427c11 */ /* 0x000fe200088f0eff */
[----:B------:R-:W-:Y:S01]  /*9dd0*/  IMAD R21, R21, 0x4, R19 ;  /* 0x0000000415157824 */ /* 0x000fe200078e0213 */
[CC--:B------:R-:W-:Y:S02]  /*9de0*/  IADD3 R2, P1, PT, R5.reuse, R65.reuse, RZ ;  /* 0x0000004105027210 */ /* 0x0c0fe40007f3e0ff */
[----:B------:R-:W-:Y:S02]  /*9df0*/  @!P5 IMAD.IADD R134, R134, 0x1, -R72 ;  /* 0x000000018686d824 */ /* 0x000fe400078e0a48 */
[-C--:B------:R-:W-:Y:S01]  /*9e00*/  LEA.HI.X.SX32 R5, R5, R66.reuse, 0x1, P1 ;  /* 0x0000004205057211 */ /* 0x080fe200008f0eff */
[----:B------:R-:W-:Y:S01]  /*9e10*/  IMAD R23, R23, 0x4, R21 ;  /* 0x0000000417177824 */ /* 0x000fe200078e0215 */
[-C--:B------:R-:W-:Y:S02]  /*9e20*/  IADD3 R6, P1, PT, R9, R65.reuse, RZ ;  /* 0x0000004109067210 */ /* 0x080fe40007f3e0ff */
[----:B-1----:R-:W-:Y:S01]  /*9e30*/  IADD3 R0, P5, PT, R3, R65, RZ ;  /* 0x0000004103007210 */ /* 0x002fe20007fbe0ff */
[----:B------:R-:W-:Y:S01]  /*9e40*/  IMAD R27, R27, 0x8, R23 ;  /* 0x000000081b1b7824 */ /* 0x000fe200078e0217 */
[----:B------:R-:W-:-:S02]  /*9e50*/  LEA.HI.X.SX32 R9, R9, R66, 0x1, P1 ;  /* 0x0000004209097211 */ /* 0x000fc400008f0eff */
[-C--:B------:R-:W-:Y:S01]  /*9e60*/  LEA.HI.X.SX32 R3, R3, R66.reuse, 0x1, P5 ;  /* 0x0000004203037211 */ /* 0x080fe200028f0eff */
[----:B------:R-:W-:Y:S01]  /*9e70*/  IMAD R29, R29, 0x4, R27 ;  /* 0x000000041d1d7824 */ /* 0x000fe200078e021b */
[-C--:B------:R-:W-:Y:S02]  /*9e80*/  IADD3 R4, P5, PT, R7, R65.reuse, RZ ;  /* 0x0000004107047210 */ /* 0x080fe40007fbe0ff */
[-C--:B------:R-:W-:Y:S01]  /*9e90*/  IADD3 R10, P1, PT, R13, R65.reuse, RZ ;  /* 0x000000410d0a7210 */ /* 0x080fe20007f3e0ff */
[----:B------:R-:W-:Y:S01]  /*9ea0*/  IMAD R31, R31, 0x4, R29 ;  /* 0x000000041f1f7824 */ /* 0x000fe200078e021d */
[-C--:B------:R-:W-:Y:S02]  /*9eb0*/  LEA.HI.X.SX32 R7, R7, R66.reuse, 0x1, P5 ;  /* 0x0000004207077211 */ /* 0x080fe400028f0eff */
[----:B------:R-:W-:Y:S01]  /*9ec0*/  IADD3 R8, P5, PT, R11, R65, RZ ;  /* 0x000000410b087210 */ /* 0x000fe20007fbe0ff */
        /* <DEDUP_REMOVED lines=11> */
[-C--:B------:R-:W-:Y:S01]  /*9f80*/  IADD3 R18, P1, PT, R21, R65.reuse, RZ ;  /* 0x0000004115127210 */ /* 0x080fe20007f3e0ff */
[----:B------:R-:W-:Y:S01]  /*9f90*/  IMAD R45, R45, 0x4, R43 ;  /* 0x000000042d2d7824 */ /* 0x000fe200078e022b */
[-C--:B------:R-:W-:Y:S02]  /*9fa0*/  LEA.HI.X.SX32 R19, R19, R66.reuse, 0x1, P5 ;  /* 0x0000004213137211 */ /* 0x080fe400028f0eff */
        /* <DEDUP_REMOVED lines=15> */
[-C--:B------:R-:W-:Y:S02]  /*a0a0*/  IADD3 R30, P1, PT, R33, R65.reuse, RZ ;  /* 0x00000041211e7210 */ /* 0x080fe40007f3e0ff */
[-C--:B------:R-:W-:Y:S02]  /*a0b0*/  LEA.HI.X.SX32 R31, R31, R66.reuse, 0x1, P5 ;  /* 0x000000421f1f7211 */ /* 0x080fe400028f0eff */
[-C--:B------:R-:W-:Y:S02]  /*a0c0*/  IADD3 R32, P5, PT, R35, R65.reuse, RZ ;  /* 0x0000004123207210 */ /* 0x080fe40007fbe0ff */
[-C--:B------:R-:W-:Y:S02]  /*a0d0*/  LEA.HI.X.SX32 R33, R33, R66.reuse, 0x1, P1 ;  /* 0x0000004221217211 */ /* 0x080fe400008f0eff */
[----:B------:R-:W-:Y:S02]  /*a0e0*/  IADD3 R34, P1, PT, R37, R65, RZ ;  /* 0x0000004125227210 */ /* 0x000fe40007f3e0ff */
        /* <DEDUP_REMOVED lines=19> */
[----:B------:R-:W-:Y:S02]  /*a220*/  IADD3 R71, P1, PT, R70, UR18, RZ ;  /* 0x0000001246477c10 */ /* 0x000fe4000ff3e0ff */
[----:B------:R-:W-:Y:S02]  /*a230*/  LEA.HI.X.SX32 R54, R56, R66, 0x1, P5 ;  /* 0x0000004238367211 */ /* 0x000fe400028f0eff */
[----:B------:R-:W-:Y:S02]  /*a240*/  IADD3 R55, P5, PT, R183, R65, RZ ;  /* 0x00000041b7377210 */ /* 0x000fe40007fbe0ff */
[----:B------:R-:W-:Y:S01]  /*a250*/  LEA.HI.X.SX32 R70, R70, UR19, 0x1, P1 ;  /* 0x0000001346467c11 */ /* 0x000fe200088f0eff */
[----:B0-2---:R-:W-:Y:S10]  /*a260*/  BRA.U UP0, `(.L_x_5) ;  /* 0x0000000100187547 */ /* 0x005ff4000b800000 */
[----:B------:R-:W-:Y:S01]  /*a270*/  ELECT P1, URZ, PT ;  /* 0x0000000000ff782f */ /* 0x000fe20003820000 */
[----:B------:R-:W-:Y:S01]  /*a280*/  IMAD.MOV.U32 R56, RZ, RZ, 0x1 ;  /* 0x00000001ff387424 */ /* 0x000fe200078e00ff */
[----:B------:R-:W-:Y:S01]  /*a290*/  UMOV UR4, 0x40 ;  /* 0x0000004000047882 */ /* 0x000fe20000000000 */
[----:B------:R-:W-:Y:S01]  /*a2a0*/  UVIRTCOUNT.DEALLOC.SMPOOL 0x80 ;  /* 0x000000800000784c */ /* 0x000fe20000000000 */
[----:B------:R-:W-:-:S09]  /*a2b0*/  ULEA UR4, UR6, UR4, 0x18 ;  /* 0x0000000406047291 */ /* 0x000fd2000f8ec0ff */
[----:B------:R0:W-:Y:S03]  /*a2c0*/  @P1 STS.U8 [UR4], R56 ;  /* 0x00000038ff001988 */ /* 0x0001e60008000004 */
.L_x_5:
[----:B------:R-:W-:Y:S01]  /*a2d0*/  STTM.x128 tmem[UR10], RZ ;  /* 0x000000ff000079ed */ /* 0x000fe200083c000a */
[----:B------:R-:W1:Y:S02]  /*a2e0*/  FENCE.VIEW.ASYNC.T ;  /* 0x00000000000073c6 */ /* 0x000e640000000200 */
[----:B-1----:R-:W-:Y:S01]  /*a2f0*/  VOTEU.ALL UP2, P0 ;  /* 0x0000000000ff7886 */ /* 0x002fe20000040000 */
[----:B------:R-:W-:Y:S01]  /*a300*/  VOTEU.ALL UP3, P0 ;  /* 0x0000000000ff7886 */ /* 0x000fe20000060000 */
[----:B------:R-:W-:Y:S01]  /*a310*/  PLOP3.LUT P1, PT, PT, PT, UP1, 0x80, 0x8 ;  /* 0x000000000008781c */ /* 0x000fe20003f2f018 */
[----:B------:R-:W-:Y:S01]  /*a320*/  STL.64 [R1+0xb78], R228 ;  /* 0x000b78e401007387 */ /* 0x000fe20000100a00 */
[----:B------:R-:W-:Y:S01]  /*a330*/  SEL R175, R75, R175, !P2 ;  /* 0x000000af4baf7207 */ /* 0x000fe20005000000 */
[----:B------:R-:W1:Y:S01]  /*a340*/  LDCU UR4, c[0x0][0x3b0] ;  /* 0x00007600ff0477ac */ /* 0x000e620008000800 */
[----:B------:R-:W-:-:S04]  /*a350*/  @!UP2 UIADD3 UR12, UPT, UPT, -UR5, 0x100000, URZ ;  /* 0x00100000050ca890 */ /* 0x000fc8000fffe1ff */
[----:B------:R-:W-:Y:S02]  /*a360*/  @!UP2 USHF.L.U32 UR13, UR12, 0xb, URZ ;  /* 0x0000000b0c0da899 */ /* 0x000fe400080006ff */
[----:B------:R-:W-:Y:S01]  /*a370*/  @!UP2 USHF.L.U32 UR12, UR12, 0x1, URZ ;  /* 0x000000010c0ca899 */ /* 0x000fe200080006ff */
[----:B------:R-:W-:Y:S01]  /*a380*/  BAR.SYNC.DEFER_BLOCKING 0x0 ;  /* 0x0000000000007b1d */ /* 0x000fe20000010000 */
[----:B------:R-:W-:Y:S01]  /*a390*/  ISETP.LT.AND P1, PT, R191, UR21, P1 ;  /* 0x00000015bf007c0c */ /* 0x000fe20008f21270 */
[----:B------:R-:W-:Y:S01]  /*a3a0*/  IMAD R191, R175, UR20, RZ ;  /* 0x00000014afbf7c24 */ /* 0x000fe2000f8e02ff */
[----:B0-----:R-:W-:Y:S02]  /*a3b0*/  LEA.HI.X.SX32 R56, R183, R66, 0x1, P5 ;  /* 0x00000042b7387211 */ /* 0x001fe400028f0eff */
[----:B------:R-:W-:Y:S01]  /*a3c0*/  SEL R183, R75, R57, !P2 ;  /* 0x000000394bb77207 */ /* 0x000fe20005000000 */
[----:B------:R-:W0:Y:S01]  /*a3d0*/  LDCU UR6, c[0x0][0x3b0] ;  /* 0x00007600ff0677ac */ /* 0x000e220008000800 */
[-C--:B------:R-:W-:Y:S01]  /*a3e0*/  IADD3 R57, P5, PT, R191, R71.reuse, RZ ;  /* 0x00000047bf397210 */ /* 0x080fe20007fbe0ff */
[----:B------:R-:W-:Y:S01]  /*a3f0*/  STL.64 [R1+0xb70], R236 ;  /* 0x000b70ec01007387 */ /* 0x000fe20000100a00 */
[----:B------:R-:W-:Y:S01]  /*a400*/  SEL R175, R75, R58, !P2 ;  /* 0x0000003a4baf7207 */ /* 0x000fe20005000000 */
[----:B------:R-:W-:Y:S01]  /*a410*/  IMAD R183, R183, UR20, RZ ;  /* 0x00000014b7b77c24 */ /* 0x000fe2000f8e02ff */
[----:B------:R-:W-:Y:S01]  /*a420*/  LEA.HI.X.SX32 R58, R191, R70, 0x1, P5 ;  /* 0x00000046bf3a7211 */ /* 0x000fe200028f0eff */
[----:B------:R-:W-:Y:S01]  /*a430*/  STL.64 [R1+0xb68], R244 ;  /* 0x000b68f401007387 */ /* 0x000fe20000100a00 */
[----:B------:R-:W-:Y:S01]  /*a440*/  PRMT R199, RZ, 0x7610, R199 ;  /* 0x00007610ffc77816 */ /* 0x000fe200000000c7 */
[----:B------:R-:W-:Y:S01]  /*a450*/  IMAD R207, R175, UR20, RZ ;  /* 0x00000014afcf7c24 */ /* 0x000fe2000f8e02ff */
[----:B------:R-:W-:Y:S01]  /*a460*/  IADD3 R175, P5, PT, R183, R71, RZ ;  /* 0x00000047b7af7210 */ /* 0x000fe20007fbe0ff */
[----:B------:R-:W-:Y:S01]  /*a470*/  @P1 IMAD.MOV.U32 R222, RZ, RZ, R57 ;  /* 0x000000ffffde1224 */ /* 0x000fe200078e0039 */
[----:B------:R-:W2:Y:S02]  /*a480*/  FENCE.VIEW.ASYNC.S ;  /* 0x00000000000073c6 */ /* 0x000ea40000000000 */
[----:B--2---:R2:W3:Y:S01]  /*a490*/  @!UP3 SYNCS.EXCH.64 URZ, [UR11], UR12 ;  /* 0x0000000c0bffb5b2 */ /* 0x0044e20008000100 */
[----:B------:R-:W-:Y:S01]  /*a4a0*/  @P1 IMAD.MOV.U32 R223, RZ, RZ, R58 ;  /* 0x000000ffffdf1224 */ /* 0x000fe200078e003a */
[----:B---3--:R-:W-:Y:S01]  /*a4b0*/  BAR.SYNC.DEFER_BLOCKING 0x0 ;  /* 0x0000000000007b1d */ /* 0x008fe20000010000 */
[----:B------:R-:W-:-:S02]  /*a4c0*/  SEL R191, R75, R174, !P2 ;  /* 0x000000ae4bbf7207 */ /* 0x000fc40005000000 */
[----:B------:R-:W-:Y:S02]  /*a4d0*/  LEA.HI.X.SX32 R174, R183, R70, 0x1, P5 ;  /* 0x00000046b7ae7211 */ /* 0x000fe400028f0eff */
[----:B------:R-:W-:Y:S01]  /*a4e0*/  PRMT R230, RZ, 0x7610, R230 ;  /* 0x00007610ffe67816 */ /* 0x000fe200000000e6 */
[----:B------:R-:W-:Y:S01]  /*a4f0*/  STL [R1+0xb60], R94 ;  /* 0x000b605e01007387 */ /* 0x000fe20000100800 */
[----:B------:R-:W-:Y:S01]  /*a500*/  PRMT R238, RZ, 0x7610, R238 ;  /* 0x00007610ffee7816 */ /* 0x000fe200000000ee */
[----:B--2---:R-:W2:Y:S02]  /*a510*/  LDCU UR12, c[0x0][0x3b0] ;  /* 0x00007600ff0c77ac */ /* 0x004ea40008000800 */
[----:B------:R-:W-:Y:S01]  /*a520*/  STL [R1+0xb5c], R30 ;  /* 0x000b5c1e01007387 */ /* 0x000fe20000100800 */
[----:B------:R-:W-:Y:S01]  /*a530*/  PRMT R231, RZ, 0x7610, R231 ;  /* 0x00007610ffe77816 */ /* 0x000fe200000000e7 */
[----:B------:R-:W3:Y:S02]  /*a540*/  LDCU UR13, c[0x0][0x3b0] ;  /* 0x00007600ff0d77ac */ /* 0x000ee40008000800 */
[----:B------:R-:W-:Y:S04]  /*a550*/  STL [R1+0xb58], R33 ;  /* 0x000b582101007387 */ /* 0x000fe80000100800 */
[----:B------:R-:W-:Y:S04]  /*a560*/  STL [R1+0xb54], R96 ;  /* 0x000b546001007387 */ /* 0x000fe80000100800 */
[----:B------:R4:W2:Y:S04]  /*a570*/  @P1 LDG.E.U8 R199, desc[UR22][R222.64] ;  /* 0x00000016dec71981 */ /* 0x0008a8000c1e1100 */
[----:B------:R-:W-:Y:S04]  /*a580*/  STL [R1+0xb50], R98 ;  /* 0x000b506201007387 */ /* 0x000fe80000100800 */
[----:B------:R-:W-:Y:S01]  /*a590*/  STL [R1+0xb4c], R34 ;  /* 0x000b4c2201007387 */ /* 0x000fe20000100800 */
[----:B----4-:R-:W-:-:S02]  /*a5a0*/  @P1 IMAD.MOV.U32 R222, RZ, RZ, R175 ;  /* 0x000000ffffde1224 */ /* 0x010fc400078e00af */
[----:B------:R-:W-:Y:S01]  /*a5b0*/  @P1 IMAD.MOV.U32 R223, RZ, RZ, R174 ;  /* 0x000000ffffdf1224 */ /* 0x000fe200078e00ae */
[----:B------:R-:W-:Y:S04]  /*a5c0*/  STL [R1+0xb48], R37 ;  /* 0x000b482501007387 */ /* 0x000fe80000100800 */
[----:B------:R4:W3:Y:S04]  /*a5d0*/  @P1 LDG.E.U8 R230, desc[UR22][R222.64] ;  /* 0x00000016dee61981 */ /* 0x0008e8000c1e1100 */
[----:B------:R-:W-:Y:S04]  /*a5e0*/  STL [R1+0xb44], R100 ;  /* 0x000b446401007387 */ /* 0x000fe80000100800 */
        /* <DEDUP_REMOVED lines=30> */
[----:B------:R-:W-:Y:S01]  /*a7d0*/  STL [R1+0xa84], R73 ;  /* 0x000a844901007387 */ /* 0x000fe20000100800 */
[----:B------:R-:W-:-:S03]  /*a7e0*/  IADD3 R183, P5, PT, R207, R71, RZ ;  /* 0x00000047cfb77210 */ /* 0x000fc60007fbe0ff */
[----:B------:R-:W-:Y:S01]  /*a7f0*/  STL [R1+0xa7c], R74 ;  /* 0x000a7c4a01007387 */ /* 0x000fe20000100800 */
[----:B------:R-:W-:-:S03]  /*a800*/  IMAD R215, R191, UR20, RZ ;  /* 0x00000014bfd77c24 */ /* 0x000fc6000f8e02ff */
[----:B------:R-:W-:Y:S04]  /*a810*/  STL [R1+0x910], R57 ;  /* 0x0009103901007387 */ /* 0x000fe80000100800 */
[----:B------:R-:W-:Y:S04]  /*a820*/  STL [R1+0x964], R57 ;  /* 0x0009643901007387 */ /* 0x000fe80000100800 */
[----:B------:R-:W-:Y:S04]  /*a830*/  STL [R1+0x90c], R58 ;  /* 0x00090c3a01007387 */ /* 0x000fe80000100800 */
[----:B------:R-:W-:Y:S01]  /*a840*/  STL [R1+0x954], R58 ;  /* 0x0009543a01007387 */ /* 0x000fe20000100800 */
[----:B----4-:R-:W-:Y:S01]  /*a850*/  @P1 IMAD.MOV.U32 R222, RZ, RZ, R183 ;  /* 0x000000ffffde1224 */ /* 0x010fe200078e00b7 */
[----:B------:R-:W-:-:S02]  /*a860*/  PRMT R239, RZ, 0x7610, R239 ;  /* 0x00007610ffef7816 */ /* 0x000fc400000000ef */
[----:B--2---:R2:W-:Y:S04]  /*a870*/  STL [R1+0x818], R199 ;  /* 0x000818c701007387 */ /* 0x0045e80000100800 */
[----:B------:R-:W-:Y:S01]  /*a880*/  STL [R1+0x918], R175 ;  /* 0x000918af01007387 */ /* 0x000fe20000100800 */
[----:B--2---:R-:W-:Y:S02]  /*a890*/  SEL R199, R75, R182, !P2 ;  /* 0x000000b64bc77207 */ /* 0x004fe40005000000 */
[----:B------:R-:W-:Y:S02]  /*a8a0*/  LEA.HI.X.SX32 R182, R207, R70, 0x1, P5 ;  /* 0x00000046cfb67211 */ /* 0x000fe400028f0eff */
[----:B------:R-:W-:Y:S01]  /*a8b0*/  IADD3 R191, P5, PT, R215, R71, RZ ;  /* 0x00000047d7bf7210 */ /* 0x000fe20007fbe0ff */
[----:B------:R-:W-:Y:S01]  /*a8c0*/  STL [R1+0x968], R175 ;  /* 0x000968af01007387 */ /* 0x000fe20000100800 */
[----:B------:R-:W-:Y:S01]  /*a8d0*/  SEL R207, R75, R190, !P2 ;  /* 0x000000be4bcf7207 */ /* 0x000fe20005000000 */
[----:B------:R-:W-:Y:S01]  /*a8e0*/  @P1 IMAD.MOV.U32 R223, RZ, RZ, R182 ;  /* 0x000000ffffdf1224 */ /* 0x000fe200078e00b6 */
[----:B------:R-:W-:Y:S01]  /*a8f0*/  LEA.HI.X.SX32 R190, R215, R70, 0x1, P5 ;  /* 0x00000046d7be7211 */ /* 0x000fe200028f0eff */
[----:B------:R-:W-:Y:S04]  /*a900*/  STL [R1+0x914], R174 ;  /* 0x000914ae01007387 */ /* 0x000fe80000100800 */
[----:B------:R-:W-:Y:S04]  /*a910*/  STL [R1+0x958], R174 ;  /* 0x000958ae01007387 */ /* 0x000fe80000100800 */
[----:B---3--:R2:W-:Y:S04]  /*a920*/  STL [R1+0x814], R230 ;  /* 0x000814e601007387 */ /* 0x0085e80000100800 */
[----:B------:R3:W4:Y:S01]  /*a930*/  @P1 LDG.E.U8 R238, desc[UR22][R222.64] ;  /* 0x00000016deee1981 */ /* 0x000722000c1e1100 */
[----:B--2---:R-:W-:-:S02]  /*a940*/  IMAD R230, R199, UR20, RZ ;  /* 0x00000014c7e67c24 */ /* 0x004fc4000f8e02ff */
[----:B---3--:R-:W-:Y:S02]  /*a950*/  @P1 IMAD.MOV.U32 R222, RZ, RZ, R191 ;  /* 0x000000ffffde1224 */ /* 0x008fe400078e00bf */
[----:B------:R-:W-:Y:S01]  /*a960*/  @P1 IMAD.MOV.U32 R223, RZ, RZ, R190 ;  /* 0x000000ffffdf1224 */ /* 0x000fe200078e00be */
[C---:B------:R-:W-:Y:S02]  /*a970*/  IADD3 R199, P5, PT, R230.reuse, R71, RZ ;  /* 0x00000047e6c77210 */ /* 0x040fe40007fbe0ff */
[----:B------:R-:W-:Y:S02]  /*a980*/  SEL R215, R75, R198, !P2 ;  /* 0x000000c64bd77207 */ /* 0x000fe40005000000 */
[----:B------:R2:W3:Y:S01]  /*a990*/  @P1 LDG.E.U8 R231, desc[UR22][R222.64] ;  /* 0x00000016dee71981 */ /* 0x0004e2000c1e1100 */
[----:B------:R-:W-:Y:S01]  /*a9a0*/  LEA.HI.X.SX32 R198, R230, R70, 0x1, P5 ;  /* 0x00000046e6c67211 */ /* 0x000fe200028f0eff */
[----:B--2---:R-:W-:-:S04]  /*a9b0*/  @P1 IMAD.MOV.U32 R222, RZ, RZ, R199 ;  /* 0x000000ffffde1224 */ /* 0x004fc800078e00c7 */
[----:B------:R-:W-:-:S05]  /*a9c0*/  @P1 IMAD.MOV.U32 R223, RZ, RZ, R198 ;  /* 0x000000ffffdf1224 */ /* 0x000fca00078e00c6 */
[----:B------:R2:W3:Y:S04]  /*a9d0*/  @P1 LDG.E.U8 R239, desc[UR22][R222.64] ;  /* 0x00000016deef1981 */ /* 0x0004e8000c1e1100 */
[----:B------:R-:W-:Y:S04]  /*a9e0*/  STL [R1+0x920], R183 ;  /* 0x000920b701007387 */ /* 0x000fe80000100800 */
[----:B------:R-:W-:Y:S04]  /*a9f0*/  STL [R1+0x95c], R183 ;  /* 0x00095cb701007387 */ /* 0x000fe80000100800 */
[----:B------:R-:W-:Y:S04]  /*aa00*/  STL [R1+0x91c], R182 ;  /* 0x00091cb601007387 */ /* 0x000fe80000100800 */
[----:B------:R-:W-:Y:S01]  /*aa10*/  STL [R1+0x960], R182 ;  /* 0x000960b601007387 */ /* 0x000fe20000100800 */
[----:B--2---:R-:W-:-:S02]  /*aa20*/  SEL R222, R75, R206, !P2 ;  /* 0x000000ce4bde7207 */ /* 0x004fc40005000000 */
[----:B------:R-:W-:Y:S02]  /*aa30*/  SEL R230, R75, R214, !P2 ;  /* 0x000000d64be67207 */ /* 0x000fe40005000000 */
[----:B------:R-:W-:Y:S02]  /*aa40*/  PRMT R245, RZ, 0x7610, R245 ;  /* 0x00007610fff57816 */ /* 0x000fe400000000f5 */
[----:B------:R-:W-:Y:S01]  /*aa50*/  PRMT R244, RZ, 0x7610, R244 ;  /* 0x00007610fff47816 */ /* 0x000fe200000000f4 */
[----:B----4-:R2:W-:Y:S04]  /*aa60*/  STL [R1+0x810], R238 ;  /* 0x000810ee01007387 */ /* 0x0105e80000100800 */
[----:B------:R-:W-:Y:S04]  /*aa70*/  STL [R1+0x928], R191 ;  /* 0x000928bf01007387 */ /* 0x000fe80000100800 */
[----:B------:R-:W-:Y:S01]  /*aa80*/  STL [R1+0x96c], R191 ;  /* 0x00096cbf01007387 */ /* 0x000fe20000100800 */
[----:B--2---:R-:W-:-:S03]  /*aa90*/  IMAD R238, R207, UR20, RZ ;  /* 0x00000014cfee7c24 */ /* 0x004fc6000f8e02ff */
[----:B------:R-:W-:Y:S04]  /*aaa0*/  STL [R1+0x924], R190 ;  /* 0x000924be01007387 */ /* 0x000fe80000100800 */
[----:B------:R-:W-:Y:S01]  /*aab0*/  STL [R1+0x970], R190 ;  /* 0x000970be01007387 */ /* 0x000fe20000100800 */
[----:B------:R-:W-:-:S03]  /*aac0*/  IADD3 R207, P5, PT, R238, R71, RZ ;  /* 0x00000047eecf7210 */ /* 0x000fc60007fbe0ff */
[----:B---3--:R2:W-:Y:S01]  /*aad0*/  STL [R1+0x808], R231 ;  /* 0x000808e701007387 */ /* 0x0085e20000100800 */
[-C--:B------:R-:W-:Y:S01]  /*aae0*/  LEA.HI.X.SX32 R206, R238, R70.reuse, 0x1, P5 ;  /* 0x00000046eece7211 */ /* 0x080fe200028f0eff */
[----:B--2---:R-:W-:Y:S02]  /*aaf0*/  IMAD R231, R215, UR20, RZ ;  /* 0x00000014d7e77c24 */ /* 0x004fe4000f8e02ff */
[----:B------:R-:W-:Y:S03]  /*ab00*/  STL [R1+0x930], R199 ;  /* 0x000930c701007387 */ /* 0x000fe60000100800 */
[C---:B------:R-:W-:Y:S01]  /*ab10*/  IADD3 R215, P5, PT, R231.reuse, R71, RZ ;  /* 0x00000047e7d77210 */ /* 0x040fe20007fbe0ff */
[----:B------:R-:W-:Y:S03]  /*ab20*/  STL [R1+0x974], R199 ;  /* 0x000974c701007387 */ /* 0x000fe60000100800 */
[----:B------:R-:W-:Y:S01]  /*ab30*/  LEA.HI.X.SX32 R214, R231, R70, 0x1, P5 ;  /* 0x00000046e7d67211 */ /* 0x000fe200028f0eff */
[----:B------:R-:W-:Y:S01]  /*ab40*/  STL [R1+0x92c], R198 ;  /* 0x00092cc601007387 */ /* 0x000fe20000100800 */
[----:B------:R-:W-:-:S03]  /*ab50*/  @P1 IMAD.MOV.U32 R223, RZ, RZ, R206 ;  /* 0x000000ffffdf1224 */ /* 0x000fc600078e00ce */
[----:B------:R-:W-:Y:S01]  /*ab60*/  STL [R1+0x978], R198 ;  /* 0x000978c601007387 */ /* 0x000fe20000100800 */
[----:B------:R-:W-:-:S03]  /*ab70*/  IMAD R238, R230, UR20, RZ ;  /* 0x00000014e6ee7c24 */ /* 0x000fc6000f8e02ff */
[----:B------:R2:W-:Y:S01]  /*ab80*/  STL [R1+0x804], R239 ;  /* 0x000804ef01007387 */ /* 0x0005e20000100800 */
[----:B------:R-:W-:Y:S02]  /*ab90*/  @P1 IMAD.MOV.U32 R230, RZ, RZ, R215 ;  /* 0x000000ffffe61224 */ /* 0x000fe400078e00d7 */
[----:B------:R-:W-:-:S05]  /*aba0*/  @P1 IMAD.MOV.U32 R231, RZ, RZ, R214 ;  /* 0x000000ffffe71224 */ /* 0x000fca00078e00d6 */
[----:B------:R-:W3:Y:S01]  /*abb0*/  @P1 LDG.E.U8 R244, desc[UR22][R230.64] ;  /* 0x00000016e6f41981 */ /* 0x000ee2000c1e1100 */
[----:B--2---:R-:W-:Y:S02]  /*abc0*/  IMAD R239, R222, UR20, RZ ;  /* 0x00000014deef7c24 */ /* 0x004fe4000f8e02ff */
[----:B------:R-:W-:-:S05]  /*abd0*/  @P1 IMAD.MOV.U32 R222, RZ, RZ, R207 ;  /* 0x000000ffffde1224 */ /* 0x000fca00078e00cf */
[----:B------:R2:W4:Y:S01]  /*abe0*/  @P1 LDG.E.U8 R245, desc[UR22][R222.64] ;  /* 0x00000016def51981 */ /* 0x000522000c1e1100 */
[----:B------:R-:W-:Y:S02]  /*abf0*/  SEL R210, R75, R210, !P2 ;  /* 0x000000d24bd27207 */ /* 0x000fe40005000000 */
[----:B--2---:R-:W-:-:S04]  /*ac00*/  IADD3 R223, P5, PT, R239, R71, RZ ;  /* 0x00000047efdf7210 */ /* 0x004fc80007fbe0ff */
[-C--:B------:R-:W-:Y:S02]  /*ac10*/  LEA.HI.X.SX32 R222, R239, R70.reuse, 0x1, P5 ;  /* 0x00000046efde7211 */ /* 0x080fe400028f0eff */
[C---:B------:R-:W-:Y:S01]  /*ac20*/  IADD3 R231, P5, PT, R238.reuse, R71, RZ ;  /* 0x00000047eee77210 */ /* 0x040fe20007fbe0ff */
[----:B------:R-:W-:Y:S01]  /*ac30*/  STL [R1+0x938], R207 ;  /* 0x000938cf01007387 */ /* 0x000fe20000100800 */
[----:B------:R-:W-:Y:S01]  /*ac40*/  PRMT R236, RZ, 0x7610, R236 ;  /* 0x00007610ffec7816 */ /* 0x000fe200000000ec */
[----:B------:R-:W-:Y:S01]  /*ac50*/  @P1 IMAD.MOV.U32 R239, RZ, RZ, R222 ;  /* 0x000000ffffef1224 */ /* 0x000fe200078e00de */
[----:B------:R-:W-:Y:S01]  /*ac60*/  LEA.HI.X.SX32 R230, R238, R70, 0x1, P5 ;  /* 0x00000046eee67211 */ /* 0x000fe200028f0eff */
[----:B------:R-:W-:Y:S01]  /*ac70*/  @P1 IMAD.MOV.U32 R238, RZ, RZ, R223 ;  /* 0x000000ffffee1224 */ /* 0x000fe200078e00df */
[----:B------:R-:W-:Y:S01]  /*ac80*/  STL [R1+0x97c], R207 ;  /* 0x00097ccf01007387 */ /* 0x000fe20000100800 */
[----:B------:R-:W-:-:S03]  /*ac90*/  IMAD R210, R210, UR20, RZ ;  /* 0x00000014d2d27c24 */ /* 0x000fc6000f8e02ff */
[----:B------:R-:W-:Y:S04]  /*aca0*/  STL [R1+0x934], R206 ;  /* 0x000934ce01007387 */ /* 0x000fe80000100800 */
[----:B------:R-:W-:Y:S04]  /*acb0*/  STL [R1+0x980], R206 ;  /* 0x000980ce01007387 */ /* 0x000fe80000100800 */
[----:B------:R-:W-:Y:S04]  /*acc0*/  STL [R1+0x940], R215 ;  /* 0x000940d701007387 */ /* 0x000fe80000100800 */
[----:B------:R-:W-:Y:S04]  /*acd0*/  STL [R1+0x93c], R214 ;  /* 0x00093cd601007387 */ /* 0x000fe80000100800 */
[----:B------:R2:W3:Y:S04]  /*ace0*/  @P1 LDG.E.U8 R236, desc[UR22][R238.64] ;  /* 0x00000016eeec1981 */ /* 0x0004e8000c1e1100 */
[----:B------:R-:W-:Y:S04]  /*acf0*/  STL [R1+0x984], R214 ;  /* 0x000984d601007387 */ /* 0x000fe80000100800 */
[----:B------:R-:W-:Y:S01]  /*ad00*/  STL [R1+0x948], R223 ;  /* 0x000948df01007387 */ /* 0x000fe20000100800 */
[----:B--2---:R-:W-:-:S03]  /*ad10*/  IADD3 R239, P5, PT, R210, R71, RZ ;  /* 0x00000047d2ef7210 */ /* 0x004fc60007fbe0ff */
[----:B------:R-:W-:Y:S01]  /*ad20*/  STL [R1+0x988], R223 ;  /* 0x000988df01007387 */ /* 0x000fe20000100800 */
[----:B------:R-:W-:-:S03]  /*ad30*/  LEA.HI.X.SX32 R238, R210, R70, 0x1, P5 ;  /* 0x00000046d2ee7211 */ /* 0x000fc600028f0eff */
[----:B------:R-:W-:Y:S04]  /*ad40*/  STL [R1+0x944], R222 ;  /* 0x000944de01007387 */ /* 0x000fe80000100800 */
[----:B------:R-:W-:Y:S01]  /*ad50*/  STL [R1+0x98c], R222 ;  /* 0x00098cde01007387 */ /* 0x000fe20000100800 */
[----:B------:R-:W-:-:S03]  /*ad60*/  PRMT R228, RZ, 0x7610, R228 ;  /* 0x00007610ffe47816 */ /* 0x000fc600000000e4 */
[----:B------:R-:W-:Y:S01]  /*ad70*/  STL [R1+0x950], R231 ;  /* 0x000950e701007387 */ /* 0x000fe20000100800 */
[----:B------:R-:W-:-:S03]  /*ad80*/  PRMT R229, RZ, 0x7610, R229 ;  /* 0x00007610ffe57816 */ /* 0x000fc600000000e5 */
[----:B------:R-:W-:Y:S01]  /*ad90*/  STL [R1+0x94c], R230 ;  /* 0x00094ce601007387 */ /* 0x000fe20000100800 */
[----:B------:R-:W-:Y:S02]  /*ada0*/  @P1 IMAD.MOV.U32 R246, RZ, RZ, R231 ;  /* 0x000000fffff61224 */ /* 0x000fe400078e00e7 */
[----:B------:R-:W-:-:S05]  /*adb0*/  @P1 IMAD.MOV.U32 R247, RZ, RZ, R230 ;  /* 0x000000fffff71224 */ /* 0x000fca00078e00e6 */
[----:B------:R2:W3:Y:S04]  /*adc0*/  @P1 LDG.E.U8 R229, desc[UR22][R246.64] ;  /* 0x00000016f6e51981 */ /* 0x0004e8000c1e1100 */
[----:B----4-:R4:W-:Y:S04]  /*add0*/  STL [R1+0x7fc], R245 ;  /* 0x0007fcf501007387 */ /* 0x0109e80000100800 */
[----:B---3--:R3:W-:Y:S01]  /*ade0*/  STL [R1+0x7f8], R244 ;  /* 0x0007f8f401007387 */ /* 0x0087e20000100800 */
[----:B----4-:R-:W-:Y:S02]  /*adf0*/  @P1 IMAD.MOV.U32 R245, RZ, RZ, R238 ;  /* 0x000000fffff51224 */ /* 0x010fe400078e00ee */
[----:B---3--:R-:W-:-:S05]  /*ae00*/  @P1 IMAD.MOV.U32 R244, RZ, RZ, R239 ;  /* 0x000000fffff41224 */ /* 0x008fca00078e00ef */
[----:B------:R3:W4:Y:S01]  /*ae10*/  @P1 LDG.E.U8 R228, desc[UR22][R244.64] ;  /* 0x00000016f4e41981 */ /* 0x000722000c1e1100 */
[----:B------:R-:W-:-:S05]  /*ae20*/  SEL R208, R75, R208, !P2 ;  /* 0x000000d04bd07207 */ /* 0x000fca0005000000 */
[----:B------:R-:W-:-:S05]  /*ae30*/  IMAD R208, R208, UR20, RZ ;  /* 0x00000014d0d07c24 */ /* 0x000fca000f8e02ff */
[C---:B--2---:R-:W-:Y:S01]  /*ae40*/  IADD3 R247, P5, PT, R208.reuse, R71, RZ ;  /* 0x00000047d0f77210 */ /* 0x044fe20007fbe0ff */
[----:B------:R-:W-:Y:S01]  /*ae50*/  STL [R1+0x994], R239 ;  /* 0x000994ef01007387 */ /* 0x000fe20000100800 */
[----:B------:R-:W-:Y:S02]  /*ae60*/  SEL R202, R75, R202, !P2 ;  /* 0x000000ca4bca7207 */ /* 0x000fe40005000000 */
[----:B------:R-:W-:Y:S01]  /*ae70*/  LEA.HI.X.SX32 R246, R208, R70, 0x1, P5 ;  /* 0x00000046d0f67211 */ /* 0x000fe200028f0eff */
[----:B------:R-:W-:Y:S01]  /*ae80*/  STL [R1+0x990], R238 ;  /* 0x000990ee01007387 */ /* 0x000fe20000100800 */
[----:B------:R-:W-:Y:S01]  /*ae90*/  PRMT R230, RZ, 0x7610, R230 ;  /* 0x00007610ffe67816 */ /* 0x000fe200000000e6 */
[----:B------:R-:W-:Y:S01]  /*aea0*/  IMAD R202, R202, UR20, RZ ;  /* 0x00000014caca7c24 */ /* 0x000fe2000f8e02ff */
[----:B------:R-:W-:-:S04]  /*aeb0*/  PRMT R237, RZ, 0x7610, R237 ;  /* 0x00007610ffed7816 */ /* 0x000fc800000000ed */
[----:B---3--:R-:W-:-:S04]  /*aec0*/  IADD3 R244, P5, PT, R202, R71, RZ ;  /* 0x00000047caf47210 */ /* 0x008fc80007fbe0ff */
[----:B------:R-:W-:-:S05]  /*aed0*/  LEA.HI.X.SX32 R245, R202, R70, 0x1, P5 ;  /* 0x00000046caf57211 */ /* 0x000fca00028f0eff */
[----:B------:R-:W2:Y:S04]  /*aee0*/  @P1 LDG.E.U8 R237, desc[UR22][R244.64] ;  /* 0x00000016f4ed1981 */ /* 0x000ea8000c1e1100 */
[----:B----4-:R3:W-:Y:S04]  /*aef0*/  STL [R1+0x7e0], R228 ;  /* 0x0007e0e401007387 */ /* 0x0107e80000100800 */
[----:B------:R4:W-:Y:S01]  /*af00*/  STL [R1+0x7e8], R229 ;  /* 0x0007e8e501007387 */ /* 0x0009e20000100800 */
[----:B---3--:R-:W-:Y:S02]  /*af10*/  @P1 IMAD.MOV.U32 R228, RZ, RZ, R247 ;  /* 0x000000ffffe41224 */ /* 0x008fe400078e00f7 */
[----:B----4-:R-:W-:-:S05]  /*af20*/  @P1 IMAD.MOV.U32 R229, RZ, RZ, R246 ;  /* 0x000000ffffe51224 */ /* 0x010fca00078e00f6 */
[----:B------:R-:W3:Y:S01]  /*af30*/  @P1 LDG.E.U8 R230, desc[UR22][R228.64] ;  /* 0x00000016e4e61981 */ /* 0x000ee2000c1e1100 */
[----:B------:R-:W-:-:S03]  /*af40*/  SEL R200, R75, R200, !P2 ;  /* 0x000000c84bc87207 */ /* 0x000fc60005000000 */
[----:B------:R-:W-:Y:S02]  /*af50*/  STL [R1+0x99c], R247 ;  /* 0x00099cf701007387 */ /* 0x000fe40000100800 */
[----:B------:R-:W-:Y:S02]  /*af60*/  IMAD R200, R200, UR20, RZ ;  /* 0x00000014c8c87c24 */ /* 0x000fe4000f8e02ff */
[----:B------:R-:W-:Y:S04]  /*af70*/  STL [R1+0x998], R246 ;  /* 0x000998f601007387 */ /* 0x000fe80000100800 */
[----:B------:R-:W-:Y:S04]  /*af80*/  STL [R1+0x8], R244 ;  /* 0x000008f401007387 */ /* 0x000fe80000100800 */
[----:B------:R-:W4:Y:S04]  /*af90*/  LDL.LU.64 R228, [R1+0xb78] ;  /* 0x000b780001e47983 */ /* 0x000f280000300a00 */
[----:B------:R-:W-:Y:S01]  /*afa0*/  STL [R1+0x7ec], R236 ;  /* 0x0007ecec01007387 */ /* 0x000fe20000100800 */
[----:B------:R-:W-:-:S03]  /*afb0*/  PRMT R100, RZ, 0x7610, R100 ;  /* 0x00007610ff647816 */ /* 0x000fc60000000064 */
[----:B---3--:R3:W-:Y:S02]  /*afc0*/  STL [R1+0x7d8], R230 ;  /* 0x0007d8e601007387 */ /* 0x0087e40000100800 */
[C---:B---3--:R-:W-:Y:S02]  /*afd0*/  IADD3 R230, P5, PT, R200.reuse, R71, RZ ;  /* 0x00000047c8e67210 */ /* 0x048fe40007fbe0ff */
[----:B------:R-:W-:Y:S02]  /*afe0*/  STL [R1+0x4], R245 ;  /* 0x000004f501007387 */ /* 0x000fe40000100800 */
[----:B------:R-:W-:Y:S02]  /*aff0*/  LEA.HI.X.SX32 R236, R200, R70, 0x1, P5 ;  /* 0x00000046c8ec7211 */ /* 0x000fe400028f0eff */
[----:B------:R-:W-:Y:S04]  /*b000*/  STL [R1+0x28], R230 ;  /* 0x000028e601007387 */ /* 0x000fe80000100800 */
[----:B------:R-:W-:Y:S04]  /*b010*/  STL [R1+0x24], R236 ;  /* 0x000024ec01007387 */ /* 0x000fe80000100800 */
[----:B--2---:R2:W-:Y:S02]  /*b020*/  STL [R1+0x7d0], R237 ;  /* 0x0007d0ed01007387 */ /* 0x0045e40000100800 */
[----:B--2---:R-:W-:-:S02]  /*b030*/  @P1 IMAD.MOV.U32 R237, RZ, RZ, R236 ;  /* 0x000000ffffed1224 */ /* 0x004fc400078e00ec */
[----:B------:R-:W-:-:S05]  /*b040*/  @P1 IMAD.MOV.U32 R236, RZ, RZ, R230 ;  /* 0x000000ffffec1224 */ /* 0x000fca00078e00e6 */
[----:B------:R-:W2:Y:S01]  /*b050*/  @P1 LDG.E.U8 R100, desc[UR22][R236.64] ;  /* 0x00000016ec641981 */ /* 0x000ea2000c1e1100 */
[C---:B------:R-:W-:Y:S02]  /*b060*/  SEL R194, R75.reuse, R194, !P2 ;  /* 0x000000c24bc27207 */ /* 0x040fe40005000000 */
[----:B------:R-:W-:-:S03]  /*b070*/  SEL R192, R75, R192, !P2 ;  /* 0x000000c04bc07207 */ /* 0x000fc60005000000 */
[----:B------:R-:W-:Y:S02]  /*b080*/  IMAD R194, R194, UR20, RZ ;  /* 0x00000014c2c27c24 */ /* 0x000fe4000f8e02ff */
[----:B------:R-:W-:Y:S01]  /*b090*/  IMAD R192, R192, UR20, RZ ;  /* 0x00000014c0c07c24 */ /* 0x000fe2000f8e02ff */
[----:B------:R-:W3:Y:S02]  /*b0a0*/  LDL.LU.64 R236, [R1+0xb70] ;  /* 0x000b700001ec7983 */ /* 0x000ee40000300a00 */
[C---:B------:R-:W-:Y:S02]  /*b0b0*/  IADD3 R244, P5, PT, R194.reuse, R71, RZ ;  /* 0x00000047c2f47210 */ /* 0x040fe40007fbe0ff */
[----:B------:R-:W-:Y:S02]  /*b0c0*/  PRMT R30, RZ, 0x7610, R30 ;  /* 0x00007610ff1e7816 */ /* 0x000fe4000000001e */
[----:B------:R-:W-:Y:S01]  /*b0d0*/  LEA.HI.X.SX32 R245, R194, R70, 0x1, P5 ;  /* 0x00000046c2f57211 */ /* 0x000fe200028f0eff */
[----:B------:R-:W-:Y:S01]  /*b0e0*/  STL [R1+0x48], R244 ;  /* 0x000048f401007387 */ /* 0x000fe20000100800 */
[----:B------:R-:W-:-:S03]  /*b0f0*/  PRMT R94, RZ, 0x7610, R94 ;  /* 0x00007610ff5e7816 */ /* 0x000fc6000000005e */
[----:B------:R0:W3:Y:S04]  /*b100*/  @P1 LDG.E.U8 R30, desc[UR22][R244.64] ;  /* 0x00000016f41e1981 */ /* 0x0000e8000c1e1100 */
[----:B--2---:R2:W-:Y:S02]  /*b110*/  STL [R1+0x7cc], R100 ;  /* 0x0007cc6401007387 */ /* 0x0045e40000100800 */
[----:B--2---:R-:W-:-:S04]  /*b120*/  IADD3 R100, P5, PT, R192, R71, RZ ;  /* 0x00000047c0647210 */ /* 0x004fc80007fbe0ff */
[----:B------:R-:W-:Y:S01]  /*b130*/  LEA.HI.X.SX32 R230, R192, R70, 0x1, P5 ;  /* 0x00000046c0e67211 */ /* 0x000fe200028f0eff */
[----:B------:R2:W-:Y:S01]  /*b140*/  STL [R1+0x44], R245 ;  /* 0x000044f501007387 */ /* 0x0005e20000100800 */
[----:B0-----:R-:W-:-:S03]  /*b150*/  @P1 IMAD.MOV.U32 R244, RZ, RZ, R100 ;  /* 0x000000fffff41224 */ /* 0x001fc600078e0064 */
[----:B--2---:R-:W-:-:S05]  /*b160*/  @P1 IMAD.MOV.U32 R245, RZ, RZ, R230 ;  /* 0x000000fffff51224 */ /* 0x004fca00078e00e6 */
[----:B------:R-:W2:Y:S01]  /*b170*/  @P1 LDG.E.U8 R94, desc[UR22][R244.64] ;  /* 0x00000016f45e1981 */ /* 0x000ea2000c1e1100 */
[----:B------:R-:W-:-:S03]  /*b180*/  SEL R187, R75, R187, !P2 ;  /* 0x000000bb4bbb7207 */ /* 0x000fc60005000000 */
[----:B------:R-:W-:Y:S02]  /*b190*/  STL [R1+0x68], R100 ;  /* 0x0000686401007387 */ /* 0x000fe40000100800 */
[----:B------:R-:W-:Y:S02]  /*b1a0*/  IMAD R194, R187, UR20, RZ ;  /* 0x00000014bbc27c24 */ /* 0x000fe4000f8e02ff */
[----:B------:R-:W-:Y:S01]  /*b1b0*/  STL [R1+0x64], R230 ;  /* 0x000064e601007387 */ /* 0x000fe20000100800 */
[----:B------:R-:W-:-:S03]  /*b1c0*/  SEL R185, R75, R185, !P2 ;  /* 0x000000b94bb97207 */ /* 0x000fc60005000000 */
[----:B---3--:R0:W-:Y:S01]  /*b1d0*/  STL [R1+0x7c8], R30 ;  /* 0x0007c81e01007387 */ /* 0x0081e20000100800 */
[----:B------:R-:W-:Y:S01]  /*b1e0*/  SEL R179, R75, R179, !P2 ;  /* 0x000000b34bb37207 */ /* 0x000fe20005000000 */
[----:B------:R-:W-:Y:S02]  /*b1f0*/  IMAD R187, R185, UR20, RZ ;  /* 0x00000014b9bb7c24 */ /* 0x000fe4000f8e02ff */
[----:B------:R-:W3:Y:S01]  /*b200*/  LDL.LU.64 R244, [R1+0xb68] ;  /* 0x000b680001f47983 */ /* 0x000ee20000300a00 */
[----:B0-----:R-:W-:-:S05]  /*b210*/  IADD3 R30, P5, PT, R194, R71, RZ ;  /* 0x00000047c21e7210 */ /* 0x001fca0007fbe0ff */
[----:B------:R-:W-:Y:S01]  /*b220*/  STL [R1+0x88], R30 ;  /* 0x0000881e01007387 */ /* 0x000fe20000100800 */
[----:B------:R-:W-:Y:S01]  /*b230*/  PRMT R96, RZ, 0x7610, R96 ;  /* 0x00007610ff607816 */ /* 0x000fe20000000060 */
[----:B------:R-:W-:Y:S01]  /*b240*/  IMAD R192, R179, UR20, RZ ;  /* 0x00000014b3c07c24 */ /* 0x000fe2000f8e02ff */
[----:B------:R-:W-:Y:S01]  /*b250*/  SEL R185, R75, R178, !P2 ;  /* 0x000000b24bb97207 */ /* 0x000fe20005000000 */
[----:B------:R-:W-:Y:S01]  /*b260*/  @P1 IMAD.MOV.U32 R178, RZ, RZ, R30 ;  /* 0x000000ffffb21224 */ /* 0x000fe200078e001e */
[----:B------:R-:W-:Y:S01]  /*b270*/  PRMT R33, RZ, 0x7610, R33 ;  /* 0x00007610ff217816 */ /* 0x000fe20000000021 */
[----:B--2---:R0:W-:Y:S02]  /*b280*/  STL [R1+0x7c4], R94 ;  /* 0x0007c45e01007387 */ /* 0x0041e40000100800 */
[----:B0-----:R-:W-:Y:S02]  /*b290*/  LEA.HI.X.SX32 R94, R194, R70, 0x1, P5 ;  /* 0x00000046c25e7211 */ /* 0x001fe400028f0eff */
[----:B------:R-:W-:-:S03]  /*b2a0*/  IADD3 R100, P5, PT, R187, R71, RZ ;  /* 0x00000047bb647210 */ /* 0x000fc60007fbe0ff */
[----:B------:R-:W-:Y:S01]  /*b2b0*/  @P1 IMAD.MOV.U32 R179, RZ, RZ, R94 ;  /* 0x000000ffffb31224 */ /* 0x000fe200078e005e */
[----:B------:R-:W-:-:S04]  /*b2c0*/  LEA.HI.X.SX32 R230, R187, R70, 0x1, P5 ;  /* 0x00000046bbe67211 */ /* 0x000fc800028f0eff */
[----:B------:R0:W2:Y:S02]  /*b2d0*/  @P1 LDG.E.U8 R96, desc[UR22][R178.64] ;  /* 0x00000016b2601981 */ /* 0x0000a4000c1e1100 */
[----:B0-----:R-:W-:Y:S02]  /*b2e0*/  @P1 IMAD.MOV.U32 R178, RZ, RZ, R100 ;  /* 0x000000ffffb21224 */ /* 0x001fe400078e0064 */
[----:B------:R-:W-:-:S05]  /*b2f0*/  @P1 IMAD.MOV.U32 R179, RZ, RZ, R230 ;  /* 0x000000ffffb31224 */ /* 0x000fca00078e00e6 */
[----:B------:R0:W3:Y:S04]  /*b300*/  @P1 LDG.E.U8 R33, desc[UR22][R178.64] ;  /* 0x00000016b2211981 */ /* 0x0000e8000c1e1100 */
[----:B------:R0:W-:Y:S04]  /*b310*/  STL [R1+0x84], R94 ;  /* 0x0000845e01007387 */ /* 0x0001e80000100800 */
[----:B------:R-:W-:Y:S04]  /*b320*/  STL [R1+0xa8], R100 ;  /* 0x0000a86401007387 */ /* 0x000fe80000100800 */
[----:B0-----:R-:W4:Y:S04]  /*b330*/  LDL.LU R94, [R1+0xb60] ;  /* 0x000b6000015e7983 */ /* 0x001f280000300800 */
[----:B------:R-:W4:Y:S04]  /*b340*/  LDL.LU R30, [R1+0xb5c] ;  /* 0x000b5c00011e7983 */ /* 0x000f280000300800 */
[----:B------:R-:W-:Y:S01]  /*b350*/  STL [R1+0xa4], R230 ;  /* 0x0000a4e601007387 */ /* 0x000fe20000100800 */
[----:B------:R-:W-:Y:S01]  /*b360*/  IMAD R185, R185, UR20, RZ ;  /* 0x00000014b9b97c24 */ /* 0x000fe2000f8e02ff */
[----:B------:R-:W-:-:S02]  /*b370*/  SEL R177, R75, R177, !P2 ;  /* 0x000000b14bb17207 */ /* 0x000fc40005000000 */
[----:B------:R-:W-:Y:S02]  /*b380*/  PRMT R34, RZ, 0x7610, R34 ;  /* 0x00007610ff227816 */ /* 0x000fe40000000022 */
[----:B------:R-:W-:Y:S01]  /*b390*/  SEL R178, R75, R176, !P2 ;  /* 0x000000b04bb27207 */ /* 0x000fe20005000000 */
[----:B------:R-:W-:Y:S01]  /*b3a0*/  IMAD R179, R177, UR20, RZ ;  /* 0x00000014b1b37c24 */ /* 0x000fe2000f8e02ff */
[----:B------:R-:W-:Y:S01]  /*b3b0*/  PRMT R98, RZ, 0x7610, R98 ;  /* 0x00007610ff627816 */ /* 0x000fe20000000062 */
[----:B--2---:R0:W-:Y:S02]  /*b3c0*/  STL [R1+0x7bc], R96 ;  /* 0x0007bc6001007387 */ /* 0x0041e40000100800 */
[----:B0-----:R-:W-:-:S05]  /*b3d0*/  IADD3 R96, P5, PT, R192, R71, RZ ;  /* 0x00000047c0607210 */ /* 0x001fca0007fbe0ff */
[----:B------:R-:W-:Y:S04]  /*b3e0*/  STL [R1+0xc8], R96 ;  /* 0x0000c86001007387 */ /* 0x000fe80000100800 */
[----:B---3--:R0:W-:Y:S01]  /*b3f0*/  STL [R1+0x7b8], R33 ;  /* 0x0007b82101007387 */ /* 0x0081e20000100800 */
[----:B------:R-:W-:Y:S01]  /*b400*/  @P1 IMAD.MOV.U32 R176, RZ, RZ, R96 ;  /* 0x000000ffffb01224 */ /* 0x000fe200078e0060 */
        /* <DEDUP_REMOVED lines=13> */
[----:B------:R-:W-:Y:S01]  /*b4e0*/  SEL R171, R75, R171, !P2 ;  /* 0x000000ab4bab7207 */ /* 0x000fe20005000000 */
[----:B------:R-:W-:Y:S01]  /*b4f0*/  IMAD R178, R178, UR20, RZ ;  /* 0x00000014b2b27c24 */ /* 0x000fe2000f8e02ff */
[----:B------:R-:W-:-:S02]  /*b500*/  PRMT R37, RZ, 0x7610, R37 ;  /* 0x00007610ff257816 */ /* 0x000fc40000000025 */
        /* <DEDUP_REMOVED lines=8> */
[----:B0-----:R-:W-:-:S05]  /*b590*/  LEA.HI.X.SX32 R98, R179, R70, 0x1, P5 ;  /* 0x00000046b3627211 */ /* 0x001fca00028f0eff */
[----:B------:R-:W-:Y:S01]  /*b5a0*/  @P1 IMAD.MOV.U32 R171, RZ, RZ, R98 ;  /* 0x000000ffffab1224 */ /* 0x000fe200078e0062 */
[----:B------:R-:W-:-:S04]  /*b5b0*/  IADD3 R230, P5, PT, R178, R71, RZ ;  /* 0x00000047b2e67210 */ /* 0x000fc80007fbe0ff */
[----:B------:R0:W2:Y:S01]  /*b5c0*/  @P1 LDG.E.U8 R37, desc[UR22][R170.64] ;  /* 0x00000016aa251981 */ /* 0x0000a2000c1e1100 */
[----:B------:R-:W-:-:S05]  /*b5d0*/  LEA.HI.X.SX32 R100, R178, R70, 0x1, P5 ;  /* 0x00000046b2647211 */ /* 0x000fca00028f0eff */
[----:B0-----:R-:W-:Y:S02]  /*b5e0*/  IMAD.MOV.U32 R171, RZ, RZ, R100 ;  /* 0x000000ffffab7224 */ /* 0x001fe400078e0064 */
[----:B------:R-:W-:-:S05]  /*b5f0*/  @P1 IMAD.MOV.U32 R170, RZ, RZ, R230 ;  /* 0x000000ffffaa1224 */ /* 0x000fca00078e00e6 */
[----:B------:R0:W3:Y:S04]  /*b600*/  @P1 LDG.E.U8 R38, desc[UR22][R170.64] ;  /* 0x00000016aa261981 */ /* 0x0000e8000c1e1100 */
[----:B------:R0:W-:Y:S04]  /*b610*/  STL [R1+0x104], R98 ;  /* 0x0001046201007387 */ /* 0x0001e80000100800 */
[----:B------:R-:W-:Y:S01]  /*b620*/  STL [R1+0x128], R230 ;  /* 0x000128e601007387 */ /* 0x000fe20000100800 */
[----:B------:R-:W-:-:S03]  /*b630*/  IMAD R176, R176, UR20, RZ ;  /* 0x00000014b0b07c24 */ /* 0x000fc6000f8e02ff */
[----:B0-----:R-:W3:Y:S04]  /*b640*/  LDL.LU R98, [R1+0xb50] ;  /* 0x000b500001627983 */ /* 0x001ee80000300800 */
[----:B------:R-:W3:Y:S01]  /*b650*/  LDL.LU R34, [R1+0xb4c] ;  /* 0x000b4c0001227983 */ /* 0x000ee20000300800 */
[----:B------:R-:W-:Y:S02]  /*b660*/  PRMT R102, RZ, 0x7610, R102 ;  /* 0x00007610ff667816 */ /* 0x000fe40000000066 */
[----:B------:R-:W-:Y:S01]  /*b670*/  PRMT R108, RZ, 0x7610, R108 ;  /* 0x00007610ff6c7816 */ /* 0x000fe2000000006c */
[----:B--2---:R0:W-:Y:S04]  /*b680*/  STL [R1+0x7a0], R37 ;  /* 0x0007a02501007387 */ /* 0x0041e80000100800 */
[----:B0-----:R-:W2:Y:S04]  /*b690*/  LDL.LU R37, [R1+0xb48] ;  /* 0x000b480001257983 */ /* 0x001ea80000300800 */
[----:B------:R0:W-:Y:S02]  /*b6a0*/  STL [R1+0x124], R100 ;  /* 0x0001246401007387 */ /* 0x0001e40000100800 */
[----:B0-----:R-:W-:-:S04]  /*b6b0*/  IADD3 R100, P5, PT, R177, R71, RZ ;  /* 0x00000047b1647210 */ /* 0x001fc80007fbe0ff */
[----:B------:R-:W-:Y:S02]  /*b6c0*/  LEA.HI.X.SX32 R171, R177, R70, 0x1, P5 ;  /* 0x00000046b1ab7211 */ /* 0x000fe400028f0eff */
[----:B------:R-:W-:Y:S01]  /*b6d0*/  IADD3 R230, P5, PT, R176, R71, RZ ;  /* 0x00000047b0e67210 */ /* 0x000fe20007fbe0ff */
[----:B------:R0:W-:Y:S01]  /*b6e0*/  STL [R1+0x148], R100 ;  /* 0x0001486401007387 */ /* 0x0001e20000100800 */
[----:B------:R-:W-:-:S03]  /*b6f0*/  @P1 IMAD.MOV.U32 R170, RZ, RZ, R100 ;  /* 0x000000ffffaa1224 */ /* 0x000fc600078e0064 */
[----:B------:R-:W-:Y:S04]  /*b700*/  STL [R1+0x144], R171 ;  /* 0x000144ab01007387 */ /* 0x000fe80000100800 */
[----:B------:R-:W-:Y:S04]  /*b710*/  STL [R1+0x168], R230 ;  /* 0x000168e601007387 */ /* 0x000fe80000100800 */
[----:B---3--:R3:W-:Y:S04]  /*b720*/  STL [R1+0x798], R38 ;  /* 0x0007982601007387 */ /* 0x0087e80000100800 */
[----:B------:R1:W2:Y:S01]  /*b730*/  @P1 LDG.E.U8 R102, desc[UR22][R170.64] ;  /* 0x00000016aa661981 */ /* 0x0002a2000c1e1100 */
[----:B------:R-:W-:-:S02]  /*b740*/  SEL R68, R75, R68, !P2 ;  /* 0x000000444b447207 */ /* 0x000fc40005000000 */
[----:B------:R-:W-:Y:S01]  /*b750*/  SEL R67, R75, R67, !P2 ;  /* 0x000000434b437207 */ /* 0x000fe20005000000 */
[----:B0-----:R-:W4:Y:S01]  /*b760*/  LDL.LU R100, [R1+0xb44] ;  /* 0x000b440001647983 */ /* 0x001f220000300800 */
[----:B---3--:R-:W-:Y:S01]  /*b770*/  LEA.HI.X.SX32 R38, R176, R70, 0x1, P5 ;  /* 0x00000046b0267211 */ /* 0x008fe200028f0eff */
[----:B-1----:R-:W-:-:S04]  /*b780*/  @P1 IMAD.MOV.U32 R170, RZ, RZ, R230 ;  /* 0x000000ffffaa1224 */ /* 0x002fc800078e00e6 */
[----:B------:R-:W-:-:S05]  /*b790*/  IMAD.MOV.U32 R171, RZ, RZ, R38 ;  /* 0x000000ffffab7224 */ /* 0x000fca00078e0026 */
[----:B------:R0:W3:Y:S01]  /*b7a0*/  @P1 LDG.E.U8 R108, desc[UR22][R170.64] ;  /* 0x00000016aa6c1981 */ /* 0x0000e2000c1e1100 */
[----:B------:R-:W-:Y:S02]  /*b7b0*/  IMAD R68, R68, UR20, RZ ;  /* 0x0000001444447c24 */ /* 0x000fe4000f8e02ff */
[----:B------:R-:W-:Y:S01]  /*b7c0*/  IMAD R67, R67, UR20, RZ ;  /* 0x0000001443437c24 */ /* 0x000fe2000f8e02ff */
[----:B------:R-:W-:Y:S02]  /*b7d0*/  PRMT R104, RZ, 0x7610, R104 ;  /* 0x00007610ff687816 */ /* 0x000fe40000000068 */
[----:B------:R-:W-:Y:S01]  /*b7e0*/  PRMT R41, RZ, 0x7610, R41 ;  /* 0x00007610ff297816 */ /* 0x000fe20000000029 */
[----:B--2---:R1:W-:Y:S04]  /*b7f0*/  STL [R1+0x78c], R102 ;  /* 0x00078c6601007387 */ /* 0x0043e80000100800 */
[----:B-1----:R-:W2:Y:S04]  /*b800*/  LDL.LU R102, [R1+0xb40] ;  /* 0x000b400001667983 */ /* 0x002ea80000300800 */
[----:B------:R1:W-:Y:S02]  /*b810*/  STL [R1+0x164], R38 ;  /* 0x0001642601007387 */ /* 0x0003e40000100800 */
[----:B-1----:R-:W-:-:S04]  /*b820*/  IADD3 R38, P5, PT, R68, R71, RZ ;  /* 0x0000004744267210 */ /* 0x002fc80007fbe0ff */
[----:B0-----:R-:W-:Y:S01]  /*b830*/  LEA.HI.X.SX32 R171, R68, R70, 0x1, P5 ;  /* 0x0000004644ab7211 */ /* 0x001fe200028f0eff */
[----:B------:R-:W-:Y:S01]  /*b840*/  STL [R1+0x1a8], R38 ;  /* 0x0001a82601007387 */ /* 0x000fe20000100800 */
[----:B------:R-:W-:-:S03]  /*b850*/  @P1 IMAD.MOV.U32 R170, RZ, RZ, R38 ;  /* 0x000000ffffaa1224 */ /* 0x000fc600078e0026 */
[----:B---3--:R0:W-:Y:S04]  /*b860*/  STL [R1+0x788], R108 ;  /* 0x0007886c01007387 */ /* 0x0081e80000100800 */
[----:B------:R1:W3:Y:S01]  /*b870*/  @P1 LDG.E.U8 R104, desc[UR22][R170.64] ;  /* 0x00000016aa681981 */ /* 0x0002e2000c1e1100 */
[----:B0-----:R-:W-:-:S04]  /*b880*/  IADD3 R108, P5, PT, R67, R71, RZ ;  /* 0x00000047436c7210 */ /* 0x001fc80007fbe0ff */
[----:B------:R-:W-:Y:S01]  /*b890*/  LEA.HI.X.SX32 R230, R67, R70, 0x1, P5 ;  /* 0x0000004643e67211 */ /* 0x000fe200028f0eff */
[----:B------:R0:W-:Y:S01]  /*b8a0*/  STL [R1+0x1a4], R171 ;  /* 0x0001a4ab01007387 */ /* 0x0001e20000100800 */
[----:B-1----:R-:W-:-:S03]  /*b8b0*/  @P1 IMAD.MOV.U32 R170, RZ, RZ, R108 ;  /* 0x000000ffffaa1224 */ /* 0x002fc600078e006c */
[----:B0-----:R-:W-:-:S05]  /*b8c0*/  @P1 IMAD.MOV.U32 R171, RZ, RZ, R230 ;  /* 0x000000ffffab1224 */ /* 0x001fca00078e00e6 */
[----:B------:R-:W2:Y:S01]  /*b8d0*/  @P1 LDG.E.U8 R41, desc[UR22][R170.64] ;  /* 0x00000016aa291981 */ /* 0x000ea2000c1e1100 */
[----:B------:R-:W-:-:S03]  /*b8e0*/  SEL R64, R75, R64, !P2 ;  /* 0x000000404b407207 */ /* 0x000fc60005000000 */
[----:B------:R-:W-:Y:S02]  /*b8f0*/  STL [R1+0x1c8], R108 ;  /* 0x0001c86c01007387 */ /* 0x000fe40000100800 */
[----:B------:R-:W-:Y:S01]  /*b900*/  IMAD R64, R64, UR20, RZ ;  /* 0x0000001440407c24 */ /* 0x000fe2000f8e02ff */
[----:B------:R-:W-:Y:S01]  /*b910*/  SEL R63, R75, R63, !P2 ;  /* 0x0000003f4b3f7207 */ /* 0x000fe20005000000 */
[----:B------:R-:W4:Y:S04]  /*b920*/  LDL.LU R38, [R1+0xb3c] ;  /* 0x000b3c0001267983 */ /* 0x000f280000300800 */
[----:B------:R-:W-:Y:S01]  /*b930*/  STL [R1+0x1c4], R230 ;  /* 0x0001c4e601007387 */ /* 0x000fe20000100800 */
[----:B------:R-:W-:Y:S01]  /*b940*/  IMAD R63, R63, UR20, RZ ;  /* 0x000000143f3f7c24 */ /* 0x000fe2000f8e02ff */
[----:B------:R-:W-:-:S02]  /*b950*/  SEL R62, R75, R62, !P2 ;  /* 0x0000003e4b3e7207 */ /* 0x000fc40005000000 */
[----:B------:R-:W-:Y:S02]  /*b960*/  PRMT R45, RZ, 0x7610, R45 ;  /* 0x00007610ff2d7816 */ /* 0x000fe4000000002d */
[----:B------:R-:W-:Y:S01]  /*b970*/  PRMT R42, RZ, 0x7610, R42 ;  /* 0x00007610ff2a7816 */ /* 0x000fe2000000002a */
[----:B---3--:R0:W-:Y:S02]  /*b980*/  STL [R1+0x784], R104 ;  /* 0x0007846801007387 */ /* 0x0081e40000100800 */
[----:B0-----:R-:W-:-:S05]  /*b990*/  IADD3 R104, P5, PT, R64, R71, RZ ;  /* 0x0000004740687210 */ /* 0x001fca0007fbe0ff */
[----:B------:R-:W-:Y:S04]  /*b9a0*/  STL [R1+0x1e8], R104 ;  /* 0x0001e86801007387 */ /* 0x000fe80000100800 */
[----:B--2---:R0:W-:Y:S02]  /*b9b0*/  STL [R1+0x780], R41 ;  /* 0x0007802901007387 */ /* 0x0041e40000100800 */
[-C--:B0-----:R-:W-:Y:S02]  /*b9c0*/  LEA.HI.X.SX32 R41, R64, R70.reuse, 0x1, P5 ;  /* 0x0000004640297211 */ /* 0x081fe400028f0eff */
[C---:B------:R-:W-:Y:S01]  /*b9d0*/  IADD3 R108, P5, PT, R63.reuse, R71, RZ ;  /* 0x000000473f6c7210 */ /* 0x040fe20007fbe0ff */
[----:B------:R-:W-:Y:S02]  /*b9e0*/  IMAD R64, R62, UR20, RZ ;  /* 0x000000143e407c24 */ /* 0x000fe4000f8e02ff */
[----:B------:R-:W-:Y:S01]  /*b9f0*/  @P1 IMAD.MOV.U32 R62, RZ, RZ, R104 ;  /* 0x000000ffff3e1224 */ /* 0x000fe200078e0068 */
[----:B------:R-:W-:Y:S01]  /*ba00*/  LEA.HI.X.SX32 R230, R63, R70, 0x1, P5 ;  /* 0x000000463fe67211 */ /* 0x000fe200028f0eff */
[----:B------:R-:W-:-:S05]  /*ba10*/  @P1 IMAD.MOV.U32 R63, RZ, RZ, R41 ;  /* 0x000000ffff3f1224 */ /* 0x000fca00078e0029 */
[----:B------:R0:W2:Y:S02]  /*ba20*/  @P1 LDG.E.U8 R45, desc[UR22][R62.64] ;  /* 0x000000163e2d1981 */ /* 0x0000a4000c1e1100 */
[----:B0-----:R-:W-:Y:S02]  /*ba30*/  @P1 IMAD.MOV.U32 R62, RZ, RZ, R108 ;  /* 0x000000ffff3e1224 */ /* 0x001fe400078e006c */
[----:B------:R-:W-:-:S05]  /*ba40*/  @P1 IMAD.MOV.U32 R63, RZ, RZ, R230 ;  /* 0x000000ffff3f1224 */ /* 0x000fca00078e00e6 */
[----:B------:R0:W3:Y:S04]  /*ba50*/  @P1 LDG.E.U8 R42, desc[UR22][R62.64] ;  /* 0x000000163e2a1981 */ /* 0x0000e8000c1e1100 */
[----:B------:R1:W-:Y:S01]  /*ba60*/  STL [R1+0x1e4], R41 ;  /* 0x0001e42901007387 */ /* 0x0003e20000100800 */
[----:B------:R-:W-:-:S03]  /*ba70*/  SEL R61, R75, R61, !P2 ;  /* 0x0000003d4b3d7207 */ /* 0x000fc60005000000 */
[----:B------:R-:W-:Y:S04]  /*ba80*/  STL [R1+0x208], R108 ;  /* 0x0002086c01007387 */ /* 0x000fe80000100800 */
[----:B-1----:R-:W4:Y:S04]  /*ba90*/  LDL.LU R41, [R1+0xb38] ;  /* 0x000b380001297983 */ /* 0x002f280000300800 */
[----:B------:R-:W4:Y:S04]  /*baa0*/  LDL.LU R104, [R1+0xb34] ;  /* 0x000b340001687983 */ /* 0x000f280000300800 */
[----:B------:R-:W-:Y:S01]  /*bab0*/  STL [R1+0x204], R230 ;  /* 0x000204e601007387 */ /* 0x000fe20000100800 */
[----:B------:R-:W-:Y:S01]  /*bac0*/  IMAD R61, R61, UR20, RZ ;  /* 0x000000143d3d7c24 */ /* 0x000fe2000f8e02ff */
[----:B------:R-:W-:-:S02]  /*bad0*/  SEL R60, R75, R60, !P2 ;  /* 0x0000003c4b3c7207 */ /* 0x000fc40005000000 */
[----:B------:R-:W-:-:S03]  /*bae0*/  PRMT R106, RZ, 0x7610, R106 ;  /* 0x00007610ff6a7816 */ /* 0x000fc6000000006a */
[----:B0-----:R-:W-:Y:S01]  /*baf0*/  IMAD R62, R60, UR20, RZ ;  /* 0x000000143c3e7c24 */ /* 0x001fe2000f8e02ff */
[----:B--2---:R0:W-:Y:S02]  /*bb00*/  STL [R1+0x77c], R45 ;  /* 0x00077c2d01007387 */ /* 0x0041e40000100800 */
[----:B0-----:R-:W-:-:S05]  /*bb10*/  IADD3 R45, P5, PT, R64, R71, RZ ;  /* 0x00000047402d7210 */ /* 0x001fca0007fbe0ff */
[----:B------:R-:W-:Y:S04]  /*bb20*/  STL [R1+0x228], R45 ;  /* 0x0002282d01007387 */ /* 0x000fe80000100800 */
[----:B---3--:R0:W-:Y:S01]  /*bb30*/  STL [R1+0x774], R42 ;  /* 0x0007742a01007387 */ /* 0x0081e20000100800 */
[----:B------:R-:W-:Y:S01]  /*bb40*/  @P1 IMAD.MOV.U32 R60, RZ, RZ, R45 ;  /* 0x000000ffff3c1224 */ /* 0x000fe200078e002d */
[----:B0-----:R-:W-:Y:S02]  /*bb50*/  LEA.HI.X.SX32 R42, R64, R70, 0x1, P5 ;  /* 0x00000046402a7211 */ /* 0x001fe400028f0eff */
[----:B------:R-:W-:-:S04]  /*bb60*/  IADD3 R230, P5, PT, R61, R71, RZ ;  /* 0x000000473de67210 */ /* 0x000fc80007fbe0ff */
[----:B------:R-:W-:Y:S01]  /*bb70*/  LEA.HI.X.SX32 R108, R61, R70, 0x1, P5 ;  /* 0x000000463d6c7211 */ /* 0x000fe200028f0eff */
[----:B------:R-:W-:-:S05]  /*bb80*/  @P1 IMAD.MOV.U32 R61, RZ, RZ, R42 ;  /* 0x000000ffff3d1224 */ /* 0x000fca00078e002a */
[----:B------:R0:W2:Y:S04]  /*bb90*/  @P1 LDG.E.U8 R106, desc[UR22][R60.64] ;  /* 0x000000163c6a1981 */ /* 0x0000a8000c1e1100 */
[----:B------:R1:W-:Y:S04]  /*bba0*/  STL [R1+0x224], R42 ;  /* 0x0002242a01007387 */ /* 0x0003e80000100800 */
[----:B------:R-:W-:Y:S01]  /*bbb0*/  STL [R1+0x248], R230 ;  /* 0x000248e601007387 */ /* 0x000fe20000100800 */
[----:B------:R-:W-:Y:S01]  /*bbc0*/  PRMT R49, RZ, 0x7610, R49 ;  /* 0x00007610ff317816 */ /* 0x000fe20000000031 */
[----:B0-----:R-:W-:-:S02]  /*bbd0*/  IMAD.MOV.U32 R61, RZ, RZ, R108 ;  /* 0x000000ffff3d7224 */ /* 0x001fc400078e006c */
[----:B-1----:R-:W3:Y:S01]  /*bbe0*/  LDL.LU R42, [R1+0xb30] ;  /* 0x000b3000012a7983 */ /* 0x002ee20000300800 */
[----:B------:R-:W-:-:S03]  /*bbf0*/  @P1 IMAD.MOV.U32 R60, RZ, RZ, R230 ;  /* 0x000000ffff3c1224 */ /* 0x000fc600078e00e6 */
[----:B------:R-:W3:Y:S01]  /*bc00*/  LDL.LU R45, [R1+0xb2c] ;  /* 0x000b2c00012d7983 */ /* 0x000ee20000300800 */
[----:B------:R-:W-:-:S03]  /*bc10*/  PRMT R46, RZ, 0x7610, R46 ;  /* 0x00007610ff2e7816 */ /* 0x000fc6000000002e */
[----:B------:R0:W3:Y:S04]  /*bc20*/  @P1 LDG.E.U8 R49, desc[UR22][R60.64] ;  /* 0x000000163c311981 */ /* 0x0000e8000c1e1100 */
[----:B--2---:R1:W-:Y:S04]  /*bc30*/  STL [R1+0x76c], R106 ;  /* 0x00076c6a01007387 */ /* 0x0043e80000100800 */
[----:B-1----:R-:W2:Y:S04]  /*bc40*/  LDL.LU R106, [R1+0xb28] ;  /* 0x000b2800016a7983 */ /* 0x002ea80000300800 */
[----:B------:R1:W-:Y:S02]  /*bc50*/  STL [R1+0x244], R108 ;  /* 0x0002446c01007387 */ /* 0x0003e40000100800 */
[----:B-1----:R-:W-:-:S04]  /*bc60*/  IADD3 R108, P5, PT, R62, R71, RZ ;  /* 0x000000473e6c7210 */ /* 0x002fc80007fbe0ff */
[----:B0-----:R-:W-:Y:S01]  /*bc70*/  LEA.HI.X.SX32 R61, R62, R70, 0x1, P5 ;  /* 0x000000463e3d7211 */ /* 0x001fe200028f0eff */
[----:B------:R-:W-:-:S05]  /*bc80*/  @P1 IMAD.MOV.U32 R60, RZ, RZ, R108 ;  /* 0x000000ffff3c1224 */ /* 0x000fca00078e006c */
[----:B------:R0:W2:Y:S01]  /*bc90*/  @P1 LDG.E.U8 R46, desc[UR22][R60.64] ;  /* 0x000000163c2e1981 */ /* 0x0000a2000c1e1100 */
[----:B------:R-:W-:-:S05]  /*bca0*/  SEL R59, R75, R59, !P2 ;  /* 0x0000003b4b3b7207 */ /* 0x000fca0005000000 */
[----:B------:R-:W-:Y:S01]  /*bcb0*/  IMAD R59, R59, UR20, RZ ;  /* 0x000000143b3b7c24 */ /* 0x000fe2000f8e02ff */
[----:B------:R1:W-:Y:S01]  /*bcc0*/  STL [R1+0x268], R108 ;  /* 0x0002686c01007387 */ /* 0x0003e20000100800 */
[----:B------:R-:W-:-:S03]  /*bcd0*/  SEL R184, R75, R184, !P2 ;  /* 0x000000b84bb87207 */ /* 0x000fc60005000000 */
[----:B------:R-:W-:Y:S01]  /*bce0*/  IADD3 R230, P5, PT, R59, R71, RZ ;  /* 0x000000473be67210 */ /* 0x000fe20007fbe0ff */
[----:B------:R-:W-:Y:S01]  /*bcf0*/  STL [R1+0x264], R61 ;  /* 0x0002643d01007387 */ /* 0x000fe20000100800 */
[----:B------:R-:W-:-:S03]  /*bd00*/  IMAD R184, R184, UR20, RZ ;  /* 0x00000014b8b87c24 */ /* 0x000fc6000f8e02ff */
[----:B------:R-:W-:Y:S04]  /*bd10*/  STL [R1+0x288], R230 ;  /* 0x000288e601007387 */ /* 0x000fe80000100800 */
[----:B---3--:R3:W-:Y:S01]  /*bd20*/  STL [R1+0x768], R49 ;  /* 0x0007683101007387 */ /* 0x0087e20000100800 */
[----:B------:R-:W-:-:S03]  /*bd30*/  PRMT R112, RZ, 0x7610, R112 ;  /* 0x00007610ff707816 */ /* 0x000fc60000000070 */
[----:B-1----:R-:W4:Y:S01]  /*bd40*/  LDL.LU R108, [R1+0xb24] ;  /* 0x000b2400016c7983 */ /* 0x002f220000300800 */
[----:B0-----:R-:W-:Y:S01]  /*bd50*/  @P1 IMAD.MOV.U32 R60, RZ, RZ, R230 ;  /* 0x000000ffff3c1224 */ /* 0x001fe200078e00e6 */
[----:B---3--:R-:W-:-:S05]  /*bd60*/  LEA.HI.X.SX32 R49, R59, R70, 0x1, P5 ;  /* 0x000000463b317211 */ /* 0x008fca00028f0eff */
[----:B------:R-:W-:Y:S01]  /*bd70*/  IMAD.MOV.U32 R61, RZ, RZ, R49 ;  /* 0x000000ffff3d7224 */ /* 0x000fe200078e0031 */
[----:B------:R-:W-:-:S04]  /*bd80*/  PRMT R110, RZ, 0x7610, R110 ;  /* 0x00007610ff6e7816 */ /* 0x000fc8000000006e */
        /* <DEDUP_REMOVED lines=79> */
[----:B------:R1:W-:Y:S04]  /*c280*/  STL [R1+0x368], R55 ;  /* 0x0003683701007387 */ /* 0x0003e80000100800 */
[----:B------:R-:W-:Y:S01]  /*c290*/  IADD3 R230, P5, PT, R211, R71, RZ ;  /* 0x00000047d3e67210 */ /* 0x000fe20007fbe0ff */
[----:B------:R-:W-:Y:S01]  /*c2a0*/  STL [R1+0x364], R61 ;  /* 0x0003643d01007387 */ /* 0x000fe20000100800 */
[----:B------:R-:W-:-:S03]  /*c2b0*/  SEL R216, R75, R216, !P2 ;  /* 0x000000d84bd87207 */ /* 0x000fc60005000000 */
[----:B------:R-:W-:Y:S04]  /*c2c0*/  STL [R1+0x388], R230 ;  /* 0x000388e601007387 */ /* 0x000fe80000100800 */
[----:B---3--:R3:W-:Y:S01]  /*c2d0*/  STL [R1+0x744], R118 ;  /* 0x0007447601007387 */ /* 0x0087e20000100800 */
[----:B------:R-:W-:Y:S01]  /*c2e0*/  IMAD R216, R216, UR20, RZ ;  /* 0x00000014d8d87c24 */ /* 0x000fe2000f8e02ff */
[----:B------:R-:W-:Y:S01]  /*c2f0*/  PRMT R122, RZ, 0x7610, R122 ;  /* 0x00007610ff7a7816 */ /* 0x000fe2000000007a */
[----:B0-----:R-:W-:Y:S01]  /*c300*/  @P1 IMAD.MOV.U32 R60, RZ, RZ, R230 ;  /* 0x000000ffff3c1224 */ /* 0x001fe200078e00e6 */
[----:B-1----:R-:W4:Y:S01]  /*c310*/  LDL.LU R55, [R1+0xb04] ;  /* 0x000b040001377983 */ /* 0x002f220000300800 */
        /* <DEDUP_REMOVED lines=19> */
[----:B------:R-:W-:Y:S01]  /*c450*/  PRMT R126, RZ, 0x7610, R126 ;  /* 0x00007610ff7e7816 */ /* 0x000fe2000000007e */
[----:B------:R-:W-:Y:S02]  /*c460*/  IMAD R218, R218, UR20, RZ ;  /* 0x00000014dada7c24 */ /* 0x000fe4000f8e02ff */
        /* <DEDUP_REMOVED lines=17> */
[----:B------:R-:W-:Y:S04]  /*c580*/  STL [R1+0x3e4], R61 ;  /* 0x0003e43d01007387 */ /* 0x000fe80000100800 */
[----:B------:R-:W-:Y:S01]  /*c590*/  STL [R1+0x408], R230 ;  /* 0x000408e601007387 */ /* 0x000fe20000100800 */
[----:B------:R-:W-:-:S03]  /*c5a0*/  SEL R225, R75, R225, !P2 ;  /* 0x000000e14be17207 */ /* 0x000fc60005000000 */
[----:B---3--:R3:W-:Y:S01]  /*c5b0*/  STL [R1+0x734], R126 ;  /* 0x0007347e01007387 */ /* 0x0087e20000100800 */
[----:B------:R-:W-:Y:S01]  /*c5c0*/  PRMT R200, RZ, 0x7610, R200 ;  /* 0x00007610ffc87816 */ /* 0x000fe200000000c8 */
[----:B0-----:R-:W-:Y:S02]  /*c5d0*/  @P1 IMAD.MOV.U32 R60, RZ, RZ, R230 ;  /* 0x000000ffff3c1224 */ /* 0x001fe400078e00e6 */
[----:B------:R-:W-:Y:S01]  /*c5e0*/  IMAD R225, R225, UR20, RZ ;  /* 0x00000014e1e17c24 */ /* 0x000fe2000f8e02ff */
[----:B-1----:R-:W4:Y:S01]  /*c5f0*/  LDL.LU R122, [R1+0xaf4] ;  /* 0x000af400017a7983 */ /* 0x002f220000300800 */
[----:B---3--:R-:W-:-:S05]  /*c600*/  LEA.HI.X.SX32 R126, R224, R70, 0x1, P5 ;  /* 0x00000046e07e7211 */ /* 0x008fca00028f0eff */
[----:B------:R-:W-:-:S05]  /*c610*/  IMAD.MOV.U32 R61, RZ, RZ, R126 ;  /* 0x000000ffff3d7224 */ /* 0x000fca00078e007e */
[----:B------:R0:W3:Y:S01]  /*c620*/  @P1 LDG.E.U8 R200, desc[UR22][R60.64] ;  /* 0x000000163cc81981 */ /* 0x0000e2000c1e1100 */
[----:B------:R-:W-:-:S03]  /*c630*/  PRMT R224, RZ, 0x7610, R224 ;  /* 0x00007610ffe07816 */ /* 0x000fc600000000e0 */
        /* <DEDUP_REMOVED lines=9> */
[----:B------:R-:W-:Y:S01]  /*c6d0*/  STL [R1+0x428], R126 ;  /* 0x0004287e01007387 */ /* 0x000fe20000100800 */
[----:B------:R-:W-:-:S03]  /*c6e0*/  SEL R227, R75, R227, !P2 ;  /* 0x000000e34be37207 */ /* 0x000fc60005000000 */
[----:B---3--:R1:W-:Y:S01]  /*c6f0*/  STL [R1+0x72c], R200 ;  /* 0x00072cc801007387 */ /* 0x0083e20000100800 */
[----:B------:R-:W-:Y:S01]  /*c700*/  PRMT R177, RZ, 0x7610, R177 ;  /* 0x00007610ffb17816 */ /* 0x000fe200000000b1 */
[----:B------:R-:W-:Y:S01]  /*c710*/  IMAD R227, R227, UR20, RZ ;  /* 0x00000014e3e37c24 */ /* 0x000fe2000f8e02ff */
[C---:B-1----:R-:W-:Y:S01]  /*c720*/  IADD3 R200, P5, PT, R226.reuse, R71, RZ ;  /* 0x00000047e2c87210 */ /* 0x042fe20007fbe0ff */
[----:B------:R1:W-:Y:S03]  /*c730*/  STL [R1+0x424], R61 ;  /* 0x0004243d01007387 */ /* 0x0003e60000100800 */
[----:B------:R-:W-:Y:S01]  /*c740*/  LEA.HI.X.SX32 R230, R226, R70, 0x1, P5 ;  /* 0x00000046e2e67211 */ /* 0x000fe200028f0eff */
[----:B------:R-:W-:Y:S01]  /*c750*/  STL [R1+0x448], R200 ;  /* 0x000448c801007387 */ /* 0x000fe20000100800 */
[----:B0-----:R-:W-:-:S03]  /*c760*/  @P1 IMAD.MOV.U32 R60, RZ, RZ, R200 ;  /* 0x000000ffff3c1224 */ /* 0x001fc600078e00c8 */
[----:B------:R-:W3:Y:S01]  /*c770*/  LDL.LU R126, [R1+0xaec] ;  /* 0x000aec00017e7983 */ /* 0x000ee20000300800 */
[----:B-1----:R-:W-:-:S03]  /*c780*/  @P1 IMAD.MOV.U32 R61, RZ, RZ, R230 ;  /* 0x000000ffff3d1224 */ /* 0x002fc600078e00e6 */
[----:B------:R-:W-:Y:S04]  /*c790*/  STL [R1+0x444], R230 ;  /* 0x000444e601007387 */ /* 0x000fe80000100800 */
[----:B------:R0:W3:Y:S01]  /*c7a0*/  @P1 LDG.E.U8 R177, desc[UR22][R60.64] ;  /* 0x000000163cb11981 */ /* 0x0000e2000c1e1100 */
[----:B------:R-:W-:-:S03]  /*c7b0*/  PRMT R184, RZ, 0x7610, R184 ;  /* 0x00007610ffb87816 */ /* 0x000fc600000000b8 */
[----:B--2---:R1:W-:Y:S02]  /*c7c0*/  STL [R1+0x728], R224 ;  /* 0x000728e001007387 */ /* 0x0043e40000100800 */
[----:B-1----:R-:W-:-:S04]  /*c7d0*/  IADD3 R224, P5, PT, R227, R71, RZ ;  /* 0x00000047e3e07210 */ /* 0x002fc80007fbe0ff */
[----:B------:R-:W-:Y:S01]  /*c7e0*/  LEA.HI.X.SX32 R230, R227, R70, 0x1, P5 ;  /* 0x00000046e3e67211 */ /* 0x000fe200028f0eff */
[----:B0-----:R-:W-:-:S04]  /*c7f0*/  @P1 IMAD.MOV.U32 R60, RZ, RZ, R224 ;  /* 0x000000ffff3c1224 */ /* 0x001fc800078e00e0 */
[----:B------:R-:W-:-:S05]  /*c800*/  @P1 IMAD.MOV.U32 R61, RZ, RZ, R230 ;  /* 0x000000ffff3d1224 */ /* 0x000fca00078e00e6 */
[----:B------:R0:W2:Y:S01]  /*c810*/  @P1 LDG.E.U8 R184, desc[UR22][R60.64] ;  /* 0x000000163cb81981 */ /* 0x0000a2000c1e1100 */
[----:B------:R-:W-:-:S05]  /*c820*/  SEL R232, R75, R232, !P2 ;  /* 0x000000e84be87207 */ /* 0x000fca0005000000 */
[----:B------:R-:W-:Y:S01]  /*c830*/  IMAD R232, R232, UR20, RZ ;  /* 0x00000014e8e87c24 */ /* 0x000fe2000f8e02ff */
[----:B------:R-:W-:Y:S01]  /*c840*/  STL [R1+0x468], R224 ;  /* 0x000468e001007387 */ /* 0x000fe20000100800 */
[----:B------:R-:W-:-:S03]  /*c850*/  SEL R233, R75, R233, !P2 ;  /* 0x000000e94be97207 */ /* 0x000fc60005000000 */
[----:B---3--:R1:W-:Y:S02]  /*c860*/  STL [R1+0x724], R177 ;  /* 0x000724b101007387 */ /* 0x0083e40000100800 */
[----:B------:R-:W-:Y:S01]  /*c870*/  IMAD R233, R233, UR20, RZ ;  /* 0x00000014e9e97c24 */ /* 0x000fe2000f8e02ff */
[----:B------:R-:W-:Y:S02]  /*c880*/  PRMT R171, RZ, 0x7610, R171 ;  /* 0x00007610ffab7816 */ /* 0x000fe400000000ab */
[----:B-1----:R-:W-:-:S04]  /*c890*/  IADD3 R177, P5, PT, R232, R71, RZ ;  /* 0x00000047e8b17210 */ /* 0x002fc80007fbe0ff */
[----:B------:R-:W-:Y:S01]  /*c8a0*/  LEA.HI.X.SX32 R200, R232, R70, 0x1, P5 ;  /* 0x00000046e8c87211 */ /* 0x000fe200028f0eff */
[----:B------:R-:W-:Y:S01]  /*c8b0*/  STL [R1+0x464], R230 ;  /* 0x000464e601007387 */ /* 0x000fe20000100800 */
[----:B0-----:R-:W-:-:S03]  /*c8c0*/  @P1 IMAD.MOV.U32 R60, RZ, RZ, R177 ;  /* 0x000000ffff3c1224 */ /* 0x001fc600078e00b1 */
[----:B------:R-:W-:Y:S01]  /*c8d0*/  STL [R1+0x488], R177 ;  /* 0x000488b101007387 */ /* 0x000fe20000100800 */
[----:B------:R-:W-:-:S03]  /*c8e0*/  @P1 IMAD.MOV.U32 R61, RZ, RZ, R200 ;  /* 0x000000ffff3d1224 */ /* 0x000fc600078e00c8 */
        /* <DEDUP_REMOVED lines=34> */
[----:B------:R-:W-:Y:S02]  /*cb10*/  SEL R241, R75, R241, !P2 ;  /* 0x000000f14bf17207 */ /* 0x000fe40005000000 */
[----:B------:R-:W-:Y:S01]  /*cb20*/  PRMT R59, RZ, 0x7610, R59 ;  /* 0x00007610ff3b7816 */ /* 0x000fe2000000003b */
[----:B---3--:R1:W-:Y:S02]  /*cb30*/  STL [R1+0x714], R62 ;  /* 0x0007143e01007387 */ /* 0x0083e40000100800 */
[----:B------:R-:W-:Y:S01]  /*cb40*/  IMAD R241, R241, UR20, RZ ;  /* 0x00000014f1f17c24 */ /* 0x000fe2000f8e02ff */
        /* <DEDUP_REMOVED lines=15> */
[----:B------:R-:W-:-:S03]  /*cc40*/  SEL R243, R75, R243, !P2 ;  /* 0x000000f34bf37207 */ /* 0x000fc60005000000 */
[----:B------:R-:W-:Y:S02]  /*cc50*/  STL [R1+0x528], R170 ;  /* 0x000528aa01007387 */ /* 0x000fe40000100800 */
[----:B------:R-:W-:Y:S01]  /*cc60*/  IMAD R243, R243, UR4, RZ ;  /* 0x00000004f3f37c24 */ /* 0x000fe2000f8e02ff */
[----:B------:R-:W-:Y:S01]  /*cc70*/  SEL R248, R75, R248, !P2 ;  /* 0x000000f84bf87207 */ /* 0x000fe20005000000 */
[----:B------:R-:W-:Y:S01]  /*cc80*/  STL [R1+0x524], R171 ;  /* 0x000524ab01007387 */ /* 0x000fe20000100800 */
[----:B------:R-:W-:Y:S01]  /*cc90*/  IMAD.U32 R62, RZ, RZ, UR14 ;  /* 0x0000000eff3e7e24 */ /* 0x000fe2000f8e00ff */
[----:B------:R-:W-:Y:S01]  /*cca0*/  PRMT R174, RZ, 0x7610, R174 ;  /* 0x00007610ffae7816 */ /* 0x000fe200000000ae */
[----:B------:R-:W1:Y:S02]  /*ccb0*/  LDCU UR4, c[0x0][0x3b0] ;  /* 0x00007600ff0477ac */ /* 0x000e640008000800 */
[----:B------:R-:W-:Y:S01]  /*ccc0*/  IMAD R62, R62, 0x4, R242 ;  /* 0x000000043e3e7824 */ /* 0x000fe200078e02f2 */
[----:B---3--:R3:W-:Y:S04]  /*ccd0*/  STL [R1+0x70c], R59 ;  /* 0x00070c3b01007387 */ /* 0x0087e80000100800 */
[----:B------:R-:W4:Y:S01]  /*cce0*/  LDL.LU R200, [R1+0xc] ;  /* 0x00000c0001c87983 */ /* 0x000f220000300800 */
[----:B---3--:R-:W-:-:S04]  /*ccf0*/  IADD3 R59, P5, PT, R242, R65, RZ ;  /* 0x00000041f23b7210 */ /* 0x008fc80007fbe0ff */
[----:B0-----:R-:W-:Y:S02]  /*cd00*/  LEA.HI.X.SX32 R60, R242, R66, 0x1, P5 ;  /* 0x00000042f23c7211 */ /* 0x001fe400028f0eff */
[C---:B------:R-:W-:Y:S01]  /*cd10*/  IADD3 R170, P5, PT, R243.reuse, R71, RZ ;  /* 0x00000047f3aa7210 */ /* 0x040fe20007fbe0ff */
[----:B------:R-:W-:Y:S01]  /*cd20*/  IMAD R248, R248, UR6, RZ ;  /* 0x00000006f8f87c24 */ /* 0x000fe2000f8e02ff */
[----:B------:R-:W-:Y:S01]  /*cd30*/  PRMT R68, RZ, 0x7610, R68 ;  /* 0x00007610ff447816 */ /* 0x000fe20000000044 */
[----:B------:R-:W0:Y:S02]  /*cd40*/  LDCU UR6, c[0x0][0x3b0] ;  /* 0x00007600ff0677ac */ /* 0x000e240008000800 */
[----:B------:R-:W-:Y:S01]  /*cd50*/  STL [R1+0x548], R170 ;  /* 0x000548aa01007387 */ /* 0x000fe20000100800 */
[----:B------:R-:W-:Y:S02]  /*cd60*/  LEA.HI.X.SX32 R171, R243, R70, 0x1, P5 ;  /* 0x00000046f3ab7211 */ /* 0x000fe400028f0eff */
[----:B------:R-:W-:-:S03]  /*cd70*/  IADD3 R61, P5, PT, R62, R65, RZ ;  /* 0x000000413e3d7210 */ /* 0x000fc60007fbe0ff */
[----:B------:R3:W4:Y:S04]  /*cd80*/  @P1 LDG.E.U8 R174, desc[UR22][R170.64] ;  /* 0x00000016aaae1981 */ /* 0x000728000c1e1100 */
[----:B--2---:R2:W-:Y:S02]  /*cd90*/  STL [R1+0x6a8], R64 ;  /* 0x0006a84001007387 */ /* 0x0045e40000100800 */
[----:B--2---:R-:W-:-:S04]  /*cda0*/  IMAD.U32 R64, RZ, RZ, UR14 ;  /* 0x0000000eff407e24 */ /* 0x004fc8000f8e00ff */
[----:B------:R-:W-:Y:S01]  /*cdb0*/  IMAD R64, R64, 0x4, R62 ;  /* 0x0000000440407824 */ /* 0x000fe200078e023e */
[----:B------:R-:W-:Y:S02]  /*cdc0*/  LEA.HI.X.SX32 R62, R62, R66, 0x1, P5 ;  /* 0x000000423e3e7211 */ /* 0x000fe400028f0eff */
[----:B------:R-:W-:-:S04]  /*cdd0*/  IADD3 R176, P5, PT, R248, R71, RZ ;  /* 0x00000047f8b07210 */ /* 0x000fc80007fbe0ff */
[----:B------:R-:W-:Y:S01]  /*cde0*/  LEA.HI.X.SX32 R184, R248, R70, 0x1, P5 ;  /* 0x00000046f8b87211 */ /* 0x000fe200028f0eff */
[----:B------:R2:W-:Y:S01]  /*cdf0*/  STL [R1+0x544], R171 ;  /* 0x000544ab01007387 */ /* 0x0005e20000100800 */
[----:B---3--:R-:W-:Y:S01]  /*ce00*/  @P1 IMAD.MOV.U32 R170, RZ, RZ, R176 ;  /* 0x000000ffffaa1224 */ /* 0x008fe200078e00b0 */
[----:B------:R-:W-:Y:S02]  /*ce10*/  SEL R249, R75, R249, !P2 ;  /* 0x000000f94bf97207 */ /* 0x000fe40005000000 */
[----:B------:R-:W3:Y:S01]  /*ce20*/  LDL.LU R230, [R1+0x10] ;  /* 0x0000100001e67983 */ /* 0x000ee20000300800 */
[----:B--2---:R-:W-:-:S05]  /*ce30*/  @P1 IMAD.MOV.U32 R171, RZ, RZ, R184 ;  /* 0x000000ffffab1224 */ /* 0x004fca00078e00b8 */
[----:B------:R2:W3:Y:S01]  /*ce40*/  @P1 LDG.E.U8 R68, desc[UR22][R170.64] ;  /* 0x00000016aa441981 */ /* 0x0004e2000c1e1100 */
[----:B------:R-:W-:Y:S01]  /*ce50*/  IMAD R249, R249, UR12, RZ ;  /* 0x0000000cf9f97c24 */ /* 0x000fe2000f8e02ff */
[C---:B------:R-:W-:Y:S01]  /*ce60*/  SEL R250, R75.reuse, R250, !P2 ;  /* 0x000000fa4bfa7207 */ /* 0x040fe20005000000 */
[----:B------:R-:W0:Y:S01]  /*ce70*/  LDCU UR12, c[0x0][0x3b0] ;  /* 0x00007600ff0c77ac */ /* 0x000e220008000800 */
[----:B------:R-:W-:Y:S01]  /*ce80*/  STL [R1+0x568], R176 ;  /* 0x000568b001007387 */ /* 0x000fe20000100800 */
[----:B------:R-:W-:-:S03]  /*ce90*/  SEL R251, R75, R251, !P2 ;  /* 0x000000fb4bfb7207 */ /* 0x000fc60005000000 */
[----:B----4-:R4:W-:Y:S01]  /*cea0*/  STL [R1+0x6a0], R174 ;  /* 0x0006a0ae01007387 */ /* 0x0109e20000100800 */
[----:B-1----:R-:W-:Y:S01]  /*ceb0*/  IMAD R250, R250, UR4, RZ ;  /* 0x00000004fafa7c24 */ /* 0x002fe2000f8e02ff */
[----:B------:R-:W-:Y:S01]  /*cec0*/  PRMT R63, RZ, 0x7610, R63 ;  /* 0x00007610ff3f7816 */ /* 0x000fe2000000003f */
[----:B------:R-:W-:Y:S01]  /*ced0*/  IMAD R251, R251, UR13, RZ ;  /* 0x0000000dfbfb7c24 */ /* 0x000fe2000f8e02ff */
[----:B------:R-:W-:Y:S01]  /*cee0*/  STL [R1+0x564], R184 ;  /* 0x000564b801007387 */ /* 0x000fe20000100800 */
[----:B------:R-:W-:Y:S01]  /*cef0*/  PRMT R57, RZ, 0x7610, R57 ;  /* 0x00007610ff397816 */ /* 0x000fe20000000039 */
[----:B------:R-:W1:Y:S01]  /*cf00*/  LDCU UR4, c[0x0][0x3b0] ;  /* 0x00007600ff0477ac */ /* 0x000e620008000800 */
[C---:B----4-:R-:W-:Y:S01]  /*cf10*/  IADD3 R174, P5, PT, R249.reuse, R71, RZ ;  /* 0x00000047f9ae7210 */ /* 0x050fe20007fbe0ff */
[----:B------:R-:W4:Y:S03]  /*cf20*/  LDCU UR13, c[0x0][0x3b0] ;  /* 0x00007600ff0d77ac */ /* 0x000f260008000800 */
[----:B------:R-:W-:Y:S01]  /*cf30*/  LEA.HI.X.SX32 R177, R249, R70, 0x1, P5 ;  /* 0x00000046f9b17211 */ /* 0x000fe200028f0eff */
[----:B------:R-:W-:Y:S01]  /*cf40*/  STL [R1+0x588], R174 ;  /* 0x000588ae01007387 */ /* 0x000fe20000100800 */
[----:B--2---:R-:W-:-:S03]  /*cf50*/  @P1 IMAD.MOV.U32 R170, RZ, RZ, R174 ;  /* 0x000000ffffaa1224 */ /* 0x004fc600078e00ae */
[----:B------:R-:W2:Y:S01]  /*cf60*/  LDL.LU R176, [R1+0x14] ;  /* 0x0000140001b07983 */ /* 0x000ea20000300800 */
[----:B------:R-:W-:-:S03]  /*cf70*/  @P1 IMAD.MOV.U32 R171, RZ, RZ, R177 ;  /* 0x000000ffffab1224 */ /* 0x000fc600078e00b1 */
[----:B------:R-:W-:Y:S04]  /*cf80*/  STL [R1+0x584], R177 ;  /* 0x000584b101007387 */ /* 0x000fe80000100800 */
[----:B------:R0:W2:Y:S01]  /*cf90*/  @P1 LDG.E.U8 R63, desc[UR22][R170.64] ;  /* 0x00000016aa3f1981 */ /* 0x0000a2000c1e1100 */
[----:B------:R-:W-:-:S03]  /*cfa0*/  PRMT R67, RZ, 0x7610, R67 ;  /* 0x00007610ff437816 */ /* 0x000fc60000000043 */
[----:B---3--:R3:W-:Y:S02]  /*cfb0*/  STL [R1+0x69c], R68 ;  /* 0x00069c4401007387 */ /* 0x0087e40000100800 */
[----:B---3--:R-:W-:-:S04]  /*cfc0*/  IADD3 R68, P5, PT, R250, R71, RZ ;  /* 0x00000047fa447210 */ /* 0x008fc80007fbe0ff */
[-C--:B------:R-:W-:Y:S02]  /*cfd0*/  LEA.HI.X.SX32 R177, R250, R70.reuse, 0x1, P5 ;  /* 0x00000046fab17211 */ /* 0x080fe400028f0eff */
[C---:B------:R-:W-:Y:S01]  /*cfe0*/  IADD3 R174, P5, PT, R251.reuse, R71, RZ ;  /* 0x00000047fbae7210 */ /* 0x040fe20007fbe0ff */
[----:B------:R-:W-:Y:S01]  /*cff0*/  STL [R1+0x5a8], R68 ;  /* 0x0005a84401007387 */ /* 0x000fe20000100800 */
[----:B0-----:R-:W-:Y:S02]  /*d000*/  @P1 IMAD.MOV.U32 R170, RZ, RZ, R68 ;  /* 0x000000ffffaa1224 */ /* 0x001fe400078e0044 */
[----:B------:R-:W-:Y:S01]  /*d010*/  @P1 IMAD.MOV.U32 R171, RZ, RZ, R177 ;  /* 0x000000ffffab1224 */ /* 0x000fe200078e00b1 */
[----:B------:R0:W-:Y:S04]  /*d020*/  STL [R1+0x5a4], R177 ;  /* 0x0005a4b101007387 */ /* 0x0001e80000100800 */
[----:B------:R3:W4:Y:S01]  /*d030*/  @P1 LDG.E.U8 R57, desc[UR22][R170.64] ;  /* 0x00000016aa391981 */ /* 0x000722000c1e1100 */
[----:B0-----:R-:W-:Y:S01]  /*d040*/  LEA.HI.X.SX32 R177, R251, R70, 0x1, P5 ;  /* 0x00000046fbb17211 */ /* 0x001fe200028f0eff */
[----:B---3--:R-:W-:-:S04]  /*d050*/  @P1 IMAD.MOV.U32 R170, RZ, RZ, R174 ;  /* 0x000000ffffaa1224 */ /* 0x008fc800078e00ae */
[----:B------:R-:W-:-:S05]  /*d060*/  @P1 IMAD.MOV.U32 R171, RZ, RZ, R177 ;  /* 0x000000ffffab1224 */ /* 0x000fca00078e00b1 */
[----:B------:R0:W3:Y:S04]  /*d070*/  @P1 LDG.E.U8 R67, desc[UR22][R170.64] ;  /* 0x00000016aa431981 */ /* 0x0000e8000c1e1100 */
[----:B--2---:R2:W-:Y:S02]  /*d080*/  STL [R1+0x688], R63 ;  /* 0x0006883f01007387 */ /* 0x0045e40000100800 */
[----:B--2---:R-:W-:-:S05]  /*d090*/  SEL R63, R75, R200, !P2 ;  /* 0x000000c84b3f7207 */ /* 0x004fca0005000000 */
[----:B------:R-:W-:Y:S01]  /*d0a0*/  IMAD R68, R63, UR6, RZ ;  /* 0x000000063f447c24 */ /* 0x000fe2000f8e02ff */
[C---:B------:R-:W-:Y:S01]  /*d0b0*/  IADD3 R63, P5, PT, R64.reuse, R65, RZ ;  /* 0x00000041403f7210 */ /* 0x040fe20007fbe0ff */
[----:B------:R-:W-:Y:S01]  /*d0c0*/  STL [R1+0x5c8], R174 ;  /* 0x0005c8ae01007387 */ /* 0x000fe20000100800 */
[----:B------:R-:W-:Y:S01]  /*d0d0*/  PRMT R217, RZ, 0x7610, R217 ;  /* 0x00007610ffd97816 */ /* 0x000fe200000000d9 */
[----:B------:R-:W2:Y:S01]  /*d0e0*/  LDCU UR6, c[0x0][0x3b0] ;  /* 0x00007600ff0677ac */ /* 0x000ea20008000800 */
[----:B------:R-:W-:Y:S01]  /*d0f0*/  LEA.HI.X.SX32 R64, R64, R66, 0x1, P5 ;  /* 0x0000004240407211 */ /* 0x000fe200028f0eff */
[----:B------:R-:W2:Y:S01]  /*d100*/  LDL.LU R184, [R1+0x18] ;  /* 0x0000180001b87983 */ /* 0x000ea20000300800 */
[----:B------:R-:W-:-:S03]  /*d110*/  IADD3 R224, P5, PT, R68, R71, RZ ;  /* 0x0000004744e07210 */ /* 0x000fc60007fbe0ff */
[----:B------:R-:W2:Y:S01]  /*d120*/  LDL.LU R200, [R1+0x2c] ;  /* 0x00002c0001c87983 */ /* 0x000ea20000300800 */
[----:B0-----:R-:W-:-:S03]  /*d130*/  LEA.HI.X.SX32 R170, R68, R70, 0x1, P5 ;  /* 0x0000004644aa7211 */ /* 0x001fc600028f0eff */
[----:B------:R-:W-:Y:S02]  /*d140*/  STL [R1+0x5c4], R177 ;  /* 0x0005c4b101007387 */ /* 0x000fe40000100800 */
[----:B------:R-:W-:Y:S02]  /*d150*/  @P1 IMAD.MOV.U32 R171, RZ, RZ, R170 ;  /* 0x000000ffffab1224 */ /* 0x000fe400078e00aa */
[----:B----4-:R-:W-:Y:S04]  /*d160*/  STL [R1+0x684], R57 ;  /* 0x0006843901007387 */ /* 0x010fe80000100800 */
[----:B---3--:R0:W-:Y:S02]  /*d170*/  STL [R1+0x670], R67 ;  /* 0x0006704301007387 */ /* 0x0081e40000100800 */
[----:B0-----:R-:W-:-:S02]  /*d180*/  SEL R67, R75, R230, !P2 ;  /* 0x000000e64b437207 */ /* 0x001fc40005000000 */
[----:B------:R-:W3:Y:S04]  /*d190*/  LDL.LU R230, [R1+0x30] ;  /* 0x0000300001e67983 */ /* 0x000ee80000300800 */
[----:B------:R-:W-:Y:S04]  /*d1a0*/  STL [R1+0x5e8], R224 ;  /* 0x0005e8e001007387 */ /* 0x000fe80000100800 */
[----:B------:R0:W-:Y:S02]  /*d1b0*/  STL [R1+0x5e4], R170 ;  /* 0x0005e4aa01007387 */ /* 0x0001e40000100800 */
[----:B0-----:R-:W-:Y:S01]  /*d1c0*/  @P1 IMAD.MOV.U32 R170, RZ, RZ, R224 ;  /* 0x000000ffffaa1224 */ /* 0x001fe200078e00e0 */
[----:B------:R-:W0:Y:S04]  /*d1d0*/  S2R R57, SR_TID.X ;  /* 0x0000000000397919 */ /* 0x000e280000002100 */
[----:B------:R4:W3:Y:S01]  /*d1e0*/  @P1 LDG.E.U8 R217, desc[UR22][R170.64] ;  /* 0x00000016aad91981 */ /* 0x0008e2000c1e1100 */
[----:B------:R-:W-:Y:S01]  /*d1f0*/  SEL R68, R75, R176, !P2 ;  /* 0x000000b04b447207 */ /* 0x000fe20005000000 */
[----:B-1----:R-:W-:Y:S01]  /*d200*/  IMAD R176, R67, UR4, RZ ;  /* 0x0000000443b07c24 */ /* 0x002fe2000f8e02ff */
[----:B--2---:R-:W-:Y:S01]  /*d210*/  SEL R67, R75, R184, !P2 ;  /* 0x000000b84b437207 */ /* 0x004fe20005000000 */
[----:B------:R-:W2:Y:S01]  /*d220*/  LDL.LU R224, [R1+0x34] ;  /* 0x0000340001e07983 */ /* 0x000ea20000300800 */
[----:B------:R-:W-:Y:S01]  /*d230*/  PRMT R225, RZ, 0x7610, R225 ;  /* 0x00007610ffe17816 */ /* 0x000fe200000000e1 */
[----:B------:R-:W1:Y:S01]  /*d240*/  LDCU UR4, c[0x0][0x3b0] ;  /* 0x00007600ff0477ac */ /* 0x000e620008000800 */
[----:B----4-:R-:W-:Y:S01]  /*d250*/  IMAD R170, R68, UR12, RZ ;  /* 0x0000000c44aa7c24 */ /* 0x010fe2000f8e02ff */
[----:B0-----:R-:W-:Y:S01]  /*d260*/  LEA.HI R174, R57, 0x7c, RZ, 0x1a ;  /* 0x0000007c39ae7811 */ /* 0x001fe200078fd0ff */
[----:B------:R-:W0:Y:S04]  /*d270*/  LDCU UR12, c[0x0][0x3b0] ;  /* 0x00007600ff0c77ac */ /* 0x000e280008000800 */
[----:B------:R-:W-:-:S05]  /*d280*/  IMAD R177, R174, UR14, RZ ;  /* 0x0000000eaeb17c24 */ /* 0x000fca000f8e02ff */
[----:B------:R-:W-:-:S04]  /*d290*/  IADD3 R65, P5, PT, R177, R65, RZ ;  /* 0x00000041b1417210 */ /* 0x000fc80007fbe0ff */
[----:B------:R-:W-:Y:S02]  /*d2a0*/  LEA.HI.X.SX32 R66, R177, R66, 0x1, P5 ;  /* 0x00000042b1427211 */ /* 0x000fe400028f0eff */
[----:B------:R-:W-:-:S05]  /*d2b0*/  IADD3 R240, P5, PT, R176, R71, RZ ;  /* 0x00000047b0f07210 */ /* 0x000fca0007fbe0ff */
[----:B------:R-:W-:Y:S01]  /*d2c0*/  STL [R1+0x608], R240 ;  /* 0x000608f001007387 */ /* 0x000fe20000100800 */
[----:B------:R-:W-:-:S03]  /*d2d0*/  LEA.HI.X.SX32 R171, R176, R70, 0x1, P5 ;  /* 0x00000046b0ab7211 */ /* 0x000fc600028f0eff */
[----:B------:R-:W4:Y:S01]  /*d2e0*/  LDL.LU R184, [R1+0x38] ;  /* 0x0000380001b87983 */ /* 0x000f220000300800 */
[----:B------:R-:W-:-:S03]  /*d2f0*/  PRMT R192, RZ, 0x7610, R192 ;  /* 0x00007610ffc07816 */ /* 0x000fc600000000c0 */
[----:B---3--:R3:W-:Y:S02]  /*d300*/  STL [R1+0x66c], R217 ;  /* 0x00066cd901007387 */ /* 0x0087e40000100800 */
[----:B---3--:R-:W-:-:S04]  /*d310*/  IADD3 R217, P5, PT, R170, R71, RZ ;  /* 0x00000047aad97210 */ /* 0x008fc80007fbe0ff */
[----:B------:R-:W-:Y:S01]  /*d320*/  LEA.HI.X.SX32 R233, R170, R70, 0x1, P5 ;  /* 0x00000046aae97211 */ /* 0x000fe200028f0eff */
[----:B------:R-:W-:Y:S01]  /*d330*/  @P1 IMAD.MOV.U32 R170, RZ, RZ, R240 ;  /* 0x000000ffffaa1224 */ /* 0x000fe200078e00f0 */
[----:B------:R3:W-:Y:S04]  /*d340*/  STL [R1+0x604], R171 ;  /* 0x000604ab01007387 */ /* 0x0007e80000100800 */
[----:B------:R0:W4:Y:S02]  /*d350*/  @P1 LDG.E.U8 R225, desc[UR22][R170.64] ;  /* 0x00000016aae11981 */ /* 0x000124000c1e1100 */
[----:B0-----:R-:W-:Y:S02]  /*d360*/  @P1 IMAD.MOV.U32 R170, RZ, RZ, R217 ;  /* 0x000000ffffaa1224 */ /* 0x001fe400078e00d9 */
[----:B---3--:R-:W-:-:S05]  /*d370*/  @P1 IMAD.MOV.U32 R171, RZ, RZ, R233 ;  /* 0x000000ffffab1224 */ /* 0x008fca00078e00e9 */
[----:B------:R0:W3:Y:S01]  /*d380*/  @P1 LDG.E.U8 R192, desc[UR22][R170.64] ;  /* 0x00000016aac01981 */ /* 0x0000e2000c1e1100 */
[----:B------:R-:W-:Y:S01]  /*d390*/  SEL R68, R75, R200, !P2 ;  /* 0x000000c84b447207 */ /* 0x000fe20005000000 */
[----:B------:R-:W-:Y:S02]  /*d3a0*/  IMAD R177, R67, UR6, RZ ;  /* 0x0000000643b17c24 */ /* 0x000fe4000f8e02ff */
[----:B------:R-:W3:Y:S01]  /*d3b0*/  LDL.LU R200, [R1+0x4c] ;  /* 0x00004c0001c87983 */ /* 0x000ee20000300800 */
[C---:B------:R-:W-:Y:S01]  /*d3c0*/  SEL R67, R75.reuse, R230, !P2 ;  /* 0x000000e64b437207 */ /* 0x040fe20005000000 */
[----:B------:R-:W-:Y:S01]  /*d3d0*/  IMAD R176, R68, UR13, RZ ;  /* 0x0000000d44b07c24 */ /* 0x000fe2000f8e02ff */
[----:B------:R-:W-:Y:S01]  /*d3e0*/  PRMT R208, RZ, 0x7610, R208 ;  /* 0x00007610ffd07816 */ /* 0x000fe200000000d0 */
[----:B------:R-:W-:Y:S01]  /*d3f0*/  STL [R1+0x628], R217 ;  /* 0x000628d901007387 */ /* 0x000fe20000100800 */
[----:B--2---:R-:W-:Y:S02]  /*d400*/  SEL R68, R75, R224, !P2 ;  /* 0x000000e04b447207 */ /* 0x004fe40005000000 */
[----:B------:R-:W-:Y:S01]  /*d410*/  PRMT R219, RZ, 0x7610, R219 ;  /* 0x00007610ffdb7816 */ /* 0x000fe200000000db */
[----:B------:R-:W-:Y:S01]  /*d420*/  STL [R1+0x624], R233 ;  /* 0x000624e901007387 */ /* 0x000fe20000100800 */
[----:B------:R-:W-:Y:S01]  /*d430*/  PRMT R201, RZ, 0x7610, R201 ;  /* 0x00007610ffc97816 */ /* 0x000fe200000000c9 */
[----:B------:R-:W-:Y:S01]  /*d440*/  @!P4 IMAD.MOV R69, RZ, RZ, -R69 ;  /* 0x000000ffff45c224 */ /* 0x000fe200078e0a45 */
[----:B------:R-:W-:Y:S01]  /*d450*/  PRMT R209, RZ, 0x7610, R209 ;  /* 0x00007610ffd17816 */ /* 0x000fe200000000d1 */
[----:B------:R-:W2:Y:S01]  /*d460*/  LDCU UR6, c[0x0][0x3b0] ;  /* 0x00007600ff0677ac */ /* 0x000ea20008000800 */
[----:B------:R-:W-:-:S02]  /*d470*/  PRMT R178, RZ, 0x7610, R178 ;  /* 0x00007610ffb27816 */ /* 0x000fc400000000b2 */
[----:B------:R-:W-:Y:S01]  /*d480*/  PRMT R185, RZ, 0x7610, R185 ;  /* 0x00007610ffb97816 */ /* 0x000fe200000000b9 */
[----:B------:R-:W0:Y:S01]  /*d490*/  LDCU UR13, c[0x0][0x3b0] ;  /* 0x00007600ff0d77ac */ /* 0x000e220008000800 */
[----:B----4-:R4:W-:Y:S02]  /*d4a0*/  STL [R1+0x658], R225 ;  /* 0x000658e101007387 */ /* 0x0109e40000100800 */
[----:B----4-:R-:W-:-:S04]  /*d4b0*/  IADD3 R225, P5, PT, R177, R71, RZ ;  /* 0x00000047b1e17210 */ /* 0x010fc80007fbe0ff */
[-C--:B0-----:R-:W-:Y:S01]  /*d4c0*/  LEA.HI.X.SX32 R170, R177, R70.reuse, 0x1, P5 ;  /* 0x00000046b1aa7211 */ /* 0x081fe200028f0eff */
[----:B------:R-:W-:Y:S04]  /*d4d0*/  STL [R1+0x648], R225 ;  /* 0x000648e101007387 */ /* 0x000fe80000100800 */
[----:B---3--:R0:W-:Y:S01]  /*d4e0*/  STL [R1+0x654], R192 ;  /* 0x000654c001007387 */ /* 0x0081e20000100800 */
[----:B------:R-:W-:Y:S01]  /*d4f0*/  @P1 IMAD.MOV.U32 R171, RZ, RZ, R170 ;  /* 0x000000ffffab1224 */ /* 0x000fe200078e00aa */
[C---:B------:R-:W-:Y:S02]  /*d500*/  IADD3 R217, P5, PT, R176.reuse, R71, RZ ;  /* 0x00000047b0d97210 */ /* 0x040fe40007fbe0ff */
[----:B0-----:R-:W3:Y:S04]  /*d510*/  LDL.LU R192, [R1+0x58] ;  /* 0x0000580001c07983 */ /* 0x001ee80000300800 */
[----:B------:R-:W4:Y:S04]  /*d520*/  LDL.LU R230, [R1+0x6c] ;  /* 0x00006c0001e67983 */ /* 0x000f280000300800 */
[----:B------:R0:W-:Y:S01]  /*d530*/  STL [R1+0x644], R170 ;  /* 0x000644aa01007387 */ /* 0x0001e20000100800 */
[----:B------:R-:W-:Y:S01]  /*d540*/  LEA.HI.X.SX32 R224, R176, R70, 0x1, P5 ;  /* 0x00000046b0e07211 */ /* 0x000fe200028f0eff */
[----:B0-----:R-:W-:-:S05]  /*d550*/  @P1 IMAD.MOV.U32 R170, RZ, RZ, R225 ;  /* 0x000000ffffaa1224 */ /* 0x001fca00078e00e1 */
[----:B------:R0:W2:Y:S02]  /*d560*/  @P1 LDG.E.U8 R208, desc[UR22][R170.64] ;  /* 0x00000016aad01981 */ /* 0x0000a4000c1e1100 */
[----:B0-----:R-:W-:Y:S02]  /*d570*/  @P1 IMAD.MOV.U32 R170, RZ, RZ, R217 ;  /* 0x000000ffffaa1224 */ /* 0x001fe400078e00d9 */
[----:B------:R-:W-:-:S05]  /*d580*/  @P1 IMAD.MOV.U32 R171, RZ, RZ, R224 ;  /* 0x000000ffffab1224 */ /* 0x000fca00078e00e0 */
[----:B------:R0:W3:Y:S01]  /*d590*/  @P1 LDG.E.U8 R201, desc[UR22][R170.64] ;  /* 0x00000016aac91981 */ /* 0x0000e2000c1e1100 */
[----:B-1----:R-:W-:-:S03]  /*d5a0*/  IMAD R177, R67, UR4, RZ ;  /* 0x0000000443b17c24 */ /* 0x002fc6000f8e02ff */
[----:B------:R-:W-:Y:S01]  /*d5b0*/  STL [R1+0x660], R217 ;  /* 0x000660d901007387 */ /* 0x000fe20000100800 */
[----:B------:R-:W-:Y:S01]  /*d5c0*/  IMAD R176, R68, UR12, RZ ;  /* 0x0000000c44b07c24 */ /* 0x000fe2000f8e02ff */
[C---:B------:R-:W-:Y:S01]  /*d5d0*/  SEL R67, R75.reuse, R184, !P2 ;  /* 0x000000b84b437207 */ /* 0x040fe20005000000 */
[----:B------:R-:W1:Y:S01]  /*d5e0*/  LDCU UR4, c[0x0][0x3b0] ;  /* 0x00007600ff0477ac */ /* 0x000e620008000800 */
[----:B------:R-:W-:Y:S01]  /*d5f0*/  STL [R1+0x65c], R224 ;  /* 0x00065ce001007387 */ /* 0x000fe20000100800 */
[----:B------:R-:W-:Y:S02]  /*d600*/  SEL R68, R75, R200, !P2 ;  /* 0x000000c84b447207 */ /* 0x000fe40005000000 */
[----:B------:R-:W-:Y:S01]  /*d610*/  PRMT R193, RZ, 0x7610, R193 ;  /* 0x00007610ffc17816 */ /* 0x000fe200000000c1 */
[----:B------:R-:W0:Y:S01]  /*d620*/  LDCU UR12, c[0x0][0x3b0] ;  /* 0x00007600ff0c77ac */ /* 0x000e220008000800 */
[----:B--2---:R2:W-:Y:S02]  /*d630*/  STL [R1+0x640], R208 ;  /* 0x000640d001007387 */ /* 0x0045e40000100800 */
[----:B--2---:R-:W-:-:S04]  /*d640*/  IADD3 R208, P5, PT, R177, R71, RZ ;  /* 0x00000047b1d07210 */ /* 0x004fc80007fbe0ff */
[----:B0-----:R-:W-:Y:S02]  /*d650*/  LEA.HI.X.SX32 R170, R177, R70, 0x1, P5 ;  /* 0x00000046b1aa7211 */ /* 0x001fe400028f0eff */
[----:B------:R-:W-:Y:S01]  /*d660*/  IADD3 R184, P5, PT, R176, R71, RZ ;  /* 0x00000047b0b87210 */ /* 0x000fe20007fbe0ff */
[----:B------:R-:W-:Y:S02]  /*d670*/  STL [R1+0x678], R208 ;  /* 0x000678d001007387 */ /* 0x000fe40000100800 */
[----:B------:R-:W-:Y:S02]  /*d680*/  @P1 IMAD.MOV.U32 R171, RZ, RZ, R170 ;  /* 0x000000ffffab1224 */ /* 0x000fe400078e00aa */
[----:B------:R0:W-:Y:S04]  /*d690*/  STL [R1+0x674], R170 ;  /* 0x000674aa01007387 */ /* 0x0001e80000100800 */
[----:B------:R-:W2:Y:S04]  /*d6a0*/  LDL.LU R200, [R1+0x70] ;  /* 0x0000700001c87983 */ /* 0x000ea80000300800 */
[----:B------:R-:W-:Y:S01]  /*d6b0*/  STL [R1+0x690], R184 ;  /* 0x000690b801007387 */ /* 0x000fe20000100800 */
[----:B0-----:R-:W-:-:S03]  /*d6c0*/  @P1 IMAD.MOV.U32 R170, RZ, RZ, R208 ;  /* 0x000000ffffaa1224 */ /* 0x001fc600078e00d0 */
[----:B---3--:R0:W-:Y:S01]  /*d6d0*/  STL [R1+0x63c], R201 ;  /* 0x00063cc901007387 */ /* 0x0081e20000100800 */
[----:B------:R-:W-:-:S03]  /*d6e0*/  IMAD R177, R67, UR20, RZ ;  /* 0x0000001443b17c24 */ /* 0x000fc6000f8e02ff */
[----:B------:R3:W4:Y:S04]  /*d6f0*/  @P1 LDG.E.U8 R209, desc[UR22][R170.64] ;  /* 0x00000016aad11981 */ /* 0x000728000c1e1100 */
[----:B------:R-:W4:Y:S01]  /*d700*/  LDL.LU R208, [R1+0x74] ;  /* 0x0000740001d07983 */ /* 0x000f220000300800 */
[----:B0-----:R-:W-:Y:S01]  /*d710*/  LEA.HI.X.SX32 R201, R176, R70, 0x1, P5 ;  /* 0x00000046b0c97211 */ /* 0x001fe200028f0eff */
[----:B---3--:R-:W-:-:S04]  /*d720*/  @P1 IMAD.MOV.U32 R170, RZ, RZ, R184 ;  /* 0x000000ffffaa1224 */ /* 0x008fc800078e00b8 */
[----:B------:R-:W-:Y:S01]  /*d730*/  @P1 IMAD.MOV.U32 R171, RZ, RZ, R201 ;  /* 0x000000ffffab1224 */ /* 0x000fe200078e00c9 */
[----:B------:R-:W-:Y:S01]  /*d740*/  IADD3 R67, P5, PT, R177, R71, RZ ;  /* 0x00000047b1437210 */ /* 0x000fe20007fbe0ff */
[----:B------:R-:W-:-:S03]  /*d750*/  IMAD R176, R68, UR20, RZ ;  /* 0x0000001444b07c24 */ /* 0x000fc6000f8e02ff */
[----:B------:R0:W3:Y:S01]  /*d760*/  @P1 LDG.E.U8 R178, desc[UR22][R170.64] ;  /* 0x00000016aab21981 */ /* 0x0000e2000c1e1100 */
[----:B------:R-:W-:Y:S02]  /*d770*/  LEA.HI.X.SX32 R68, R177, R70, 0x1, P5 ;  /* 0x00000046b1447211 */ /* 0x000fe400028f0eff */
[C---:B------:R-:W-:Y:S02]  /*d780*/  IADD3 R177, P5, PT, R176.reuse, R71, RZ ;  /* 0x00000047b0b17210 */ /* 0x040fe40007fbe0ff */
[----:B0-----:R-:W-:Y:S01]  /*d790*/  SEL R170, R75, R192, !P2 ;  /* 0x000000c04baa7207 */ /* 0x001fe20005000000 */
[----:B------:R-:W-:Y:S01]  /*d7a0*/  @P1 IMAD.MOV.U32 R171, RZ, RZ, R68 ;  /* 0x000000ffffab1224 */ /* 0x000fe200078e0044 */
[----:B------:R-:W-:-:S03]  /*d7b0*/  LEA.HI.X.SX32 R176, R176, R70, 0x1, P5 ;  /* 0x00000046b0b07211 */ /* 0x000fc600028f0eff */
[----:B------:R-:W-:Y:S02]  /*d7c0*/  IMAD R184, R170, UR20, RZ ;  /* 0x00000014aab87c24 */ /* 0x000fe4000f8e02ff */
[----:B------:R-:W-:-:S05]  /*d7d0*/  @P1 IMAD.MOV.U32 R170, RZ, RZ, R67 ;  /* 0x000000ffffaa1224 */ /* 0x000fca00078e0043 */
[----:B------:R0:W4:Y:S02]  /*d7e0*/  @P1 LDG.E.U8 R185, desc[UR22][R170.64] ;  /* 0x00000016aab91981 */ /* 0x000124000c1e1100 */
[----:B0-----:R-:W-:Y:S02]  /*d7f0*/  @P1 IMAD.MOV.U32 R170, RZ, RZ, R177 ;  /* 0x000000ffffaa1224 */ /* 0x001fe400078e00b1 */
[----:B------:R-:W-:-:S05]  /*d800*/  @P1 IMAD.MOV.U32 R171, RZ, RZ, R176 ;  /* 0x000000ffffab1224 */ /* 0x000fca00078e00b0 */
[----:B------:R2:W4:Y:S04]  /*d810*/  @P1 LDG.E.U8 R193, desc[UR22][R170.64] ;  /* 0x00000016aac11981 */ /* 0x000528000c1e1100 */
[----:B------:R-:W-:Y:S01]  /*d820*/  STL [R1+0x68c], R201 ;  /* 0x00068cc901007387 */ /* 0x000fe20000100800 */
[----:B------:R-:W-:Y:S02]  /*d830*/  PRMT R130, RZ, 0x7610, R130 ;  /* 0x00007610ff827816 */ /* 0x000fe40000000082 */
[----:B------:R-:W-:Y:S02]  /*d840*/  PRMT R216, RZ, 0x7610, R216 ;  /* 0x00007610ffd87816 */ /* 0x000fe400000000d8 */
[----:B--2---:R-:W-:-:S05]  /*d850*/  SEL R170, R75, R200, !P2 ;  /* 0x000000c84baa7207 */ /* 0x004fca0005000000 */
[----:B------:R-:W-:Y:S01]  /*d860*/  IMAD R200, R170, UR20, RZ ;  /* 0x00000014aac87c24 */ /* 0x000fe2000f8e02ff */
[----:B---3--:R0:W-:Y:S04]  /*d870*/  STL [R1+0x634], R178 ;  /* 0x000634b201007387 */ /* 0x0081e80000100800 */
[----:B----4-:R2:W-:Y:S01]  /*d880*/  STL [R1+0x638], R209 ;  /* 0x000638d101007387 */ /* 0x0105e20000100800 */
[----:B0-----:R-:W-:-:S03]  /*d890*/  SEL R178, R75, R230, !P2 ;  /* 0x000000e64bb27207 */ /* 0x001fc60005000000 */
[----:B--2---:R-:W2:Y:S04]  /*d8a0*/  LDL.LU R209, [R1+0x78] ;  /* 0x0000780001d17983 */ /* 0x004ea80000300800 */
[----:B------:R-:W-:Y:S04]  /*d8b0*/  STL [R1+0x9a4], R67 ;  /* 0x0009a44301007387 */ /* 0x000fe80000100800 */
[----:B------:R-:W-:Y:S01]  /*d8c0*/  STL [R1+0x9a0], R68 ;  /* 0x0009a04401007387 */ /* 0x000fe20000100800 */
[----:B------:R-:W-:-:S03]  /*d8d0*/  IMAD R192, R178, UR20, RZ ;  /* 0x00000014b2c07c24 */ /* 0x000fc6000f8e02ff */
[----:B------:R-:W3:Y:S04]  /*d8e0*/  LDL.LU R230, [R1+0x8c] ;  /* 0x00008c0001e67983 */ /* 0x000ee80000300800 */
[----:B------:R0:W-:Y:S04]  /*d8f0*/  STL [R1+0x620], R185 ;  /* 0x000620b901007387 */ /* 0x0001e80000100800 */
[----:B------:R-:W-:Y:S01]  /*d900*/  STL [R1+0x9ac], R177 ;  /* 0x0009acb101007387 */ /* 0x000fe20000100800 */
[----:B0-----:R-:W-:-:S03]  /*d910*/  IADD3 R185, P5, PT, R184, R71, RZ ;  /* 0x00000047b8b97210 */ /* 0x001fc60007fbe0ff */
[----:B------:R-:W-:Y:S01]  /*d920*/  STL [R1+0x9a8], R176 ;  /* 0x0009a8b001007387 */ /* 0x000fe20000100800 */
[----:B------:R-:W-:-:S03]  /*d930*/  LEA.HI.X.SX32 R184, R184, R70, 0x1, P5 ;  /* 0x00000046b8b87211 */ /* 0x000fc600028f0eff */
[----:B------:R0:W-:Y:S01]  /*d940*/  STL [R1+0x61c], R193 ;  /* 0x00061cc101007387 */ /* 0x0001e20000100800 */
[----:B------:R-:W-:Y:S02]  /*d950*/  @P1 IMAD.MOV.U32 R170, RZ, RZ, R185 ;  /* 0x000000ffffaa1224 */ /* 0x000fe400078e00b9 */
[----:B------:R-:W-:Y:S01]  /*d960*/  @P1 IMAD.MOV.U32 R171, RZ, RZ, R184 ;  /* 0x000000ffffab1224 */ /* 0x000fe200078e00b8 */
[----:B------:R-:W-:Y:S01]  /*d970*/  SEL R178, R75, R208, !P2 ;  /* 0x000000d04bb27207 */ /* 0x000fe20005000000 */
[----:B------:R-:W4:Y:S01]  /*d980*/  LDL.LU R225, [R1+0x90] ;  /* 0x0000900001e17983 */ /* 0x000f220000300800 */
[----:B0-----:R-:W-:-:S03]  /*d990*/  IADD3 R193, P5, PT, R192, R71, RZ ;  /* 0x00000047c0c17210 */ /* 0x001fc60007fbe0ff */
[----:B------:R0:W4:Y:S01]  /*d9a0*/  @P1 LDG.E.U8 R130, desc[UR22][R170.64] ;  /* 0x00000016aa821981 */ /* 0x000122000c1e1100 */
[----:B------:R-:W-:Y:S01]  /*d9b0*/  LEA.HI.X.SX32 R192, R192, R70, 0x1, P5 ;  /* 0x00000046c0c07211 */ /* 0x000fe200028f0eff */
[----:B0-----:R-:W-:-:S04]  /*d9c0*/  @P1 IMAD.MOV.U32 R170, RZ, RZ, R193 ;  /* 0x000000ffffaa1224 */ /* 0x001fc800078e00c1 */
[----:B------:R-:W-:-:S05]  /*d9d0*/  @P1 IMAD.MOV.U32 R171, RZ, RZ, R192 ;  /* 0x000000ffffab1224 */ /* 0x000fca00078e00c0 */
[----:B------:R0:W4:Y:S01]  /*d9e0*/  @P1 LDG.E.U8 R216, desc[UR22][R170.64] ;  /* 0x00000016aad81981 */ /* 0x000122000c1e1100 */
[----:B------:R-:W-:Y:S01]  /*d9f0*/  IADD3 R201, P5, PT, R200, R71, RZ ;  /* 0x00000047c8c97210 */ /* 0x000fe20007fbe0ff */
[----:B------:R-:W-:Y:S02]  /*da00*/  IMAD R208, R178, UR20, RZ ;  /* 0x00000014b2d07c24 */ /* 0x000fe4000f8e02ff */
[----:B------:R-:W-:Y:S01]  /*da10*/  STL [R1+0x9b4], R185 ;  /* 0x0009b4b901007387 */ /* 0x000fe20000100800 */
[----:B------:R-:W-:-:S03]  /*da20*/  LEA.HI.X.SX32 R200, R200, R70, 0x1, P5 ;  /* 0x00000046c8c87211 */ /* 0x000fc600028f0eff */
[----:B------:R-:W-:Y:S01]  /*da30*/  STL [R1+0x9b0], R184 ;  /* 0x0009b0b801007387 */ /* 0x000fe20000100800 */
[----:B------:R-:W-:Y:S01]  /*da40*/  PRMT R132, RZ, 0x7610, R132 ;  /* 0x00007610ff847816 */ /* 0x000fe20000000084 */
[----:B0-----:R-:W-:Y:S01]  /*da50*/  @P1 IMAD.MOV.U32 R171, RZ, RZ, R200 ;  /* 0x000000ffffab1224 */ /* 0x001fe200078e00c8 */
[----:B------:R-:W-:Y:S02]  /*da60*/  PRMT R232, RZ, 0x7610, R232 ;  /* 0x00007610ffe87816 */ /* 0x000fe400000000e8 */
[----:B--2---:R-:W-:Y:S02]  /*da70*/  SEL R170, R75, R209, !P2 ;  /* 0x000000d14baa7207 */ /* 0x004fe40005000000 */
[----:B------:R-:W-:-:S04]  /*da80*/  IADD3 R209, P5, PT, R208, R71, RZ ;  /* 0x00000047d0d17210 */ /* 0x000fc80007fbe0ff */
[----:B------:R-:W-:Y:S02]  /*da90*/  LEA.HI.X.SX32 R208, R208, R70, 0x1, P5 ;  /* 0x00000046d0d07211 */ /* 0x000fe400028f0eff */
[----:B---3--:R-:W-:Y:S01]  /*daa0*/  SEL R178, R75, R230, !P2 ;  /* 0x000000e64bb27207 */ /* 0x008fe20005000000 */
[----:B----4-:R0:W-:Y:S04]  /*dab0*/  STL [R1+0x618], R130 ;  /* 0x0006188201007387 */ /* 0x0101e80000100800 */
[----:B0-----:R-:W2:Y:S04]  /*dac0*/  LDL.LU R130, [R1+0x94] ;  /* 0x0000940001827983 */ /* 0x001ea80000300800 */
[----:B------:R-:W-:Y:S04]  /*dad0*/  STL [R1+0x9bc], R193 ;  /* 0x0009bcc101007387 */ /* 0x000fe80000100800 */
[----:B------:R-:W-:Y:S04]  /*dae0*/  STL [R1+0x9b8], R192 ;  /* 0x0009b8c001007387 */ /* 0x000fe80000100800 */
[----:B------:R-:W3:Y:S04]  /*daf0*/  LDL.LU R230, [R1+0x98] ;  /* 0x0000980001e67983 */ /* 0x000ee80000300800 */
[----:B------:R0:W-:Y:S02]  /*db00*/  STL [R1+0x614], R216 ;  /* 0x000614d801007387 */ /* 0x0001e40000100800 */
[----:B0-----:R-:W-:-:S02]  /*db10*/  IMAD R216, R170, UR20, RZ ;  /* 0x00000014aad87c24 */ /* 0x001fc4000f8e02ff */
[----:B------:R-:W-:-:S05]  /*db20*/  @P1 IMAD.MOV.U32 R170, RZ, RZ, R201 ;  /* 0x000000ffffaa1224 */ /* 0x000fca00078e00c9 */
[----:B------:R0:W4:Y:S02]  /*db30*/  @P1 LDG.E.U8 R132, desc[UR22][R170.64] ;  /* 0x00000016aa841981 */ /* 0x000124000c1e1100 */
[----:B0-----:R-:W-:Y:S02]  /*db40*/  @P1 IMAD.MOV.U32 R170, RZ, RZ, R209 ;  /* 0x000000ffffaa1224 */ /* 0x001fe400078e00d1 */
[----:B------:R-:W-:-:S05]  /*db50*/  @P1 IMAD.MOV.U32 R171, RZ, RZ, R208 ;  /* 0x000000ffffab1224 */ /* 0x000fca00078e00d0 */
[----:B------:R0:W3:Y:S01]  /*db60*/  @P1 LDG.E.U8 R232, desc[UR22][R170.64] ;  /* 0x00000016aae81981 */ /* 0x0000e2000c1e1100 */
[----:B------:R-:W-:-:S03]  /*db70*/  IADD3 R217, P5, PT, R216, R71, RZ ;  /* 0x00000047d8d97210 */ /* 0x000fc60007fbe0ff */
[----:B------:R-:W-:Y:S01]  /*db80*/  STL [R1+0x9c4], R201 ;  /* 0x0009c4c901007387 */ /* 0x000fe20000100800 */
[----:B------:R-:W-:-:S03]  /*db90*/  IMAD R224, R178, UR20, RZ ;  /* 0x00000014b2e07c24 */ /* 0x000fc6000f8e02ff */
[----:B------:R-:W-:Y:S01]  /*dba0*/  STL [R1+0x9c0], R200 ;  /* 0x0009c0c801007387 */ /* 0x000fe20000100800 */
[----:B------:R-:W-:Y:S02]  /*dbb0*/  LEA.HI.X.SX32 R216, R216, R70, 0x1, P5 ;  /* 0x00000046d8d87211 */ /* 0x000fe400028f0eff */
[C---:B0-----:R-:W-:Y:S02]  /*dbc0*/  SEL R170, R75.reuse, R225, !P2 ;  /* 0x000000e14baa7207 */ /* 0x041fe40005000000 */
[----:B------:R-:W-:Y:S01]  /*dbd0*/  PRMT R128, RZ, 0x7610, R128 ;  /* 0x00007610ff807816 */ /* 0x000fe20000000080 */
[----:B------:R-:W-:Y:S01]  /*dbe0*/  @P1 IMAD.MOV.U32 R171, RZ, RZ, R216 ;  /* 0x000000ffffab1224 */ /* 0x000fe200078e00d8 */
[----:B------:R-:W-:Y:S02]  /*dbf0*/  IADD3 R225, P5, PT, R224, R71, RZ ;  /* 0x00000047e0e17210 */ /* 0x000fe40007fbe0ff */
[----:B--2---:R-:W-:Y:S01]  /*dc00*/  SEL R178, R75, R130, !P2 ;  /* 0x000000824bb27207 */ /* 0x004fe20005000000 */
[----:B----4-:R0:W-:Y:S04]  /*dc10*/  STL [R1+0x600], R132 ;  /* 0x0006008401007387 */ /* 0x0101e80000100800 */
[----:B0-----:R-:W2:Y:S04]  /*dc20*/  LDL.LU R132, [R1+0xac] ;  /* 0x0000ac0001847983 */ /* 0x001ea80000300800 */
[----:B------:R-:W-:Y:S04]  /*dc30*/  STL [R1+0x9cc], R209 ;  /* 0x0009ccd101007387 */ /* 0x000fe80000100800 */
[----:B------:R-:W-:Y:S04]  /*dc40*/  STL [R1+0x9c8], R208 ;  /* 0x0009c8d001007387 */ /* 0x000fe80000100800 */
[----:B------:R-:W4:Y:S04]  /*dc50*/  LDL.LU R130, [R1+0xb0] ;  /* 0x0000b00001827983 */ /* 0x000f280000300800 */
[----:B---3--:R0:W-:Y:S02]  /*dc60*/  STL [R1+0x5fc], R232 ;  /* 0x0005fce801007387 */ /* 0x0081e40000100800 */
[----:B0-----:R-:W-:-:S02]  /*dc70*/  IMAD R232, R170, UR20, RZ ;  /* 0x00000014aae87c24 */ /* 0x001fc4000f8e02ff */
[----:B------:R-:W-:-:S05]  /*dc80*/  @P1 IMAD.MOV.U32 R170, RZ, RZ, R217 ;  /* 0x000000ffffaa1224 */ /* 0x000fca00078e00d9 */
[----:B------:R0:W3:Y:S01]  /*dc90*/  @P1 LDG.E.U8 R128, desc[UR22][R170.64] ;  /* 0x00000016aa801981 */ /* 0x0000e2000c1e1100 */
[-C--:B------:R-:W-:Y:S02]  /*dca0*/  LEA.HI.X.SX32 R224, R224, R70.reuse, 0x1, P5 ;  /* 0x00000046e0e07211 */ /* 0x080fe400028f0eff */
[----:B------:R-:W-:Y:S02]  /*dcb0*/  PRMT R186, RZ, 0x7610, R186 ;  /* 0x00007610ffba7816 */ /* 0x000fe400000000ba */
[C---:B------:R-:W-:Y:S01]  /*dcc0*/  IADD3 R233, P5, PT, R232.reuse, R71, RZ ;  /* 0x00000047e8e97210 */ /* 0x040fe20007fbe0ff */
[----:B0-----:R-:W-:Y:S02]  /*dcd0*/  @P1 IMAD.MOV.U32 R170, RZ, RZ, R225 ;  /* 0x000000ffffaa1224 */ /* 0x001fe400078e00e1 */
[----:B------:R-:W-:Y:S01]  /*dce0*/  @P1 IMAD.MOV.U32 R171, RZ, RZ, R224 ;  /* 0x000000ffffab1224 */ /* 0x000fe200078e00e0 */
[----:B------:R-:W-:Y:S01]  /*dcf0*/  LEA.HI.X.SX32 R232, R232, R70, 0x1, P5 ;  /* 0x00000046e8e87211 */ /* 0x000fe200028f0eff */
[----:B------:R-:W-:-:S03]  /*dd00*/  IMAD R240, R178, UR20, RZ ;  /* 0x00000014b2f07c24 */ /* 0x000fc6000f8e02ff */
[----:B------:R0:W4:Y:S01]  /*dd10*/  @P1 LDG.E.U8 R186, desc[UR22][R170.64] ;  /* 0x00000016aaba1981 */ /* 0x000122000c1e1100 */
[----:B------:R-:W-:Y:S02]  /*dd20*/  PRMT R179, RZ, 0x7610, R179 ;  /* 0x00007610ffb37816 */ /* 0x000fe400000000b3 */
[----:B------:R-:W-:Y:S02]  /*dd30*/  IADD3 R241, P5, PT, R240, R71, RZ ;  /* 0x00000047f0f17210 */ /* 0x000fe40007fbe0ff */
[----:B0-----:R-:W-:Y:S01]  /*dd40*/  SEL R170, R75, R230, !P2 ;  /* 0x000000e64baa7207 */ /* 0x001fe20005000000 */
[----:B------:R-:W-:-:S04]  /*dd50*/  @P1 IMAD.MOV.U32 R171, RZ, RZ, R232 ;  /* 0x000000ffffab1224 */ /* 0x000fc800078e00e8 */
[----:B------:R-:W-:Y:S02]  /*dd60*/  IMAD R248, R170, UR20, RZ ;  /* 0x00000014aaf87c24 */ /* 0x000fe4000f8e02ff */
[----:B------:R-:W-:Y:S01]  /*dd70*/  @P1 IMAD.MOV.U32 R170, RZ, RZ, R233 ;  /* 0x000000ffffaa1224 */ /* 0x000fe200078e00e9 */
[----:B------:R-:W-:Y:S02]  /*dd80*/  LEA.HI.X.SX32 R240, R240, R70, 0x1, P5 ;  /* 0x00000046f0f07211 */ /* 0x000fe400028f0eff */
[----:B------:R-:W-:Y:S02]  /*dd90*/  PRMT R83, RZ, 0x7610, R83 ;  /* 0x00007610ff537816 */ /* 0x000fe40000000053 */
[----:B------:R0:W4:Y:S02]  /*dda0*/  @P1 LDG.E.U8 R179, desc[UR22][R170.64] ;  /* 0x00000016aab31981 */ /* 0x000124000c1e1100 */
[----:B0-----:R-:W-:Y:S02]  /*ddb0*/  @P1 IMAD.MOV.U32 R170, RZ, RZ, R241 ;  /* 0x000000ffffaa1224 */ /* 0x001fe400078e00f1 */
[----:B------:R-:W-:-:S05]  /*ddc0*/  @P1 IMAD.MOV.U32 R171, RZ, RZ, R240 ;  /* 0x000000ffffab1224 */ /* 0x000fca00078e00f0 */
[----:B------:R0:W4:Y:S04]  /*ddd0*/  @P1 LDG.E.U8 R83, desc[UR22][R170.64] ;  /* 0x00000016aa531981 */ /* 0x000128000c1e1100 */
[----:B------:R-:W-:Y:S04]  /*dde0*/  STL [R1+0x9d4], R217 ;  /* 0x0009d4d901007387 */ /* 0x000fe80000100800 */
[----:B------:R-:W-:Y:S04]  /*ddf0*/  STL [R1+0x9d0], R216 ;  /* 0x0009d0d801007387 */ /* 0x000fe80000100800 */
[----:B---3--:R3:W-:Y:S04]  /*de00*/  STL [R1+0x5f8], R128 ;  /* 0x0005f88001007387 */ /* 0x0087e80000100800 */
[----:B---3--:R-:W3:Y:S01]  /*de10*/  LDL.LU R128, [R1+0xb4] ;  /* 0x0000b40001807983 */ /* 0x008ee20000300800 */
[----:B--2---:R-:W-:-:S03]  /*de20*/  SEL R178, R75, R132, !P2 ;  /* 0x000000844bb27207 */ /* 0x004fc60005000000 */
[----:B------:R-:W-:Y:S04]  /*de30*/  STL [R1+0x9dc], R225 ;  /* 0x0009dce101007387 */ /* 0x000fe80000100800 */
[----:B------:R-:W-:Y:S04]  /*de40*/  STL [R1+0x9d8], R224 ;  /* 0x0009d8e001007387 */ /* 0x000fe80000100800 */
[----:B------:R-:W2:Y:S04]  /*de50*/  LDL.LU R132, [R1+0xb8] ;  /* 0x0000b80001847983 */ /* 0x000ea80000300800 */
[----:B------:R-:W-:Y:S01]  /*de60*/  STL [R1+0x9e4], R233 ;  /* 0x0009e4e901007387 */ /* 0x000fe20000100800 */
[----:B------:R-:W-:-:S03]  /*de70*/  IADD3 R249, P5, PT, R248, R71, RZ ;  /* 0x00000047f8f97210 */ /* 0x000fc60007fbe0ff */
[----:B------:R-:W-:Y:S04]  /*de80*/  STL [R1+0x9e0], R232 ;  /* 0x0009e0e801007387 */ /* 0x000fe80000100800 */
[----:B------:R-:W2:Y:S04]  /*de90*/  LDL.LU R250, [R1+0xcc] ;  /* 0x0000cc0001fa7983 */ /* 0x000ea80000300800 */
[----:B----4-:R4:W-:Y:S01]  /*dea0*/  STL [R1+0x5e0], R179 ;  /* 0x0005e0b301007387 */ /* 0x0109e20000100800 */
[----:B0-----:R-:W-:Y:S02]  /*deb0*/  SEL R170, R75, R130, !P2 ;  /* 0x000000824baa7207 */ /* 0x001fe40005000000 */
[----:B------:R-:W-:Y:S01]  /*dec0*/  LEA.HI.X.SX32 R248, R248, R70, 0x1, P5 ;  /* 0x00000046f8f87211 */ /* 0x000fe200028f0eff */
[----:B------:R-:W-:Y:S01]  /*ded0*/  STL [R1+0x9ec], R241 ;  /* 0x0009ecf101007387 */ /* 0x000fe20000100800 */
[----:B----4-:R-:W-:-:S03]  /*dee0*/  IMAD R179, R178, UR20, RZ ;  /* 0x00000014b2b37c24 */ /* 0x010fc6000f8e02ff */
[----:B------:R-:W-:Y:S02]  /*def0*/  STL [R1+0x9e8], R240 ;  /* 0x0009e8f001007387 */ /* 0x000fe40000100800 */
[----:B------:R-:W-:Y:S02]  /*df00*/  IADD3 R130, P5, PT, R179, R71, RZ ;  /* 0x00000047b3827210 */ /* 0x000fe40007fbe0ff */
[----:B------:R0:W-:Y:S01]  /*df10*/  STL [R1+0x5dc], R83 ;  /* 0x0005dc5301007387 */ /* 0x0001e20000100800 */
[----:B------:R-:W-:Y:S01]  /*df20*/  PRMT R134, RZ, 0x7610, R134 ;  /* 0x00007610ff867816 */ /* 0x000fe20000000086 */
[----:B------:R-:W-:Y:S02]  /*df30*/  @P1 IMAD.MOV.U32 R171, RZ, RZ, R248 ;  /* 0x000000ffffab1224 */ /* 0x000fe400078e00f8 */
[----:B0-----:R-:W4:Y:S04]  /*df40*/  LDL.LU R83, [R1+0xd0] ;  /* 0x0000d00001537983 */ /* 0x001f280000300800 */
[----:B------:R-:W4:Y:S04]  /*df50*/  LDL.LU R230, [R1+0xd4] ;  /* 0x0000d40001e67983 */ /* 0x000f280000300800 */
[----:B------:R-:W-:Y:S04]  /*df60*/  STL [R1+0x10], R130 ;  /* 0x0000108201007387 */ /* 0x000fe80000100800 */
[----:B------:R0:W-:Y:S02]  /*df70*/  STL [R1+0x5f4], R186 ;  /* 0x0005f4ba01007387 */ /* 0x0001e40000100800 */
[----:B0-----:R-:W-:-:S02]  /*df80*/  IMAD R186, R170, UR20, RZ ;  /* 0x00000014aaba7c24 */ /* 0x001fc4000f8e02ff */
[----:B------:R-:W-:-:S05]  /*df90*/  @P1 IMAD.MOV.U32 R170, RZ, RZ, R249 ;  /* 0x000000ffffaa1224 */ /* 0x000fca00078e00f9 */
[----:B------:R0:W4:Y:S01]  /*dfa0*/  @P1 LDG.E.U8 R134, desc[UR22][R170.64] ;  /* 0x00000016aa861981 */ /* 0x000122000c1e1100 */
[----:B------:R-:W-:Y:S01]  /*dfb0*/  PRMT R242, RZ, 0x7610, R242 ;  /* 0x00007610fff27816 */ /* 0x000fe200000000f2 */
[----:B0-----:R-:W-:Y:S01]  /*dfc0*/  @P1 IMAD.MOV.U32 R170, RZ, RZ, R130 ;  /* 0x000000ffffaa1224 */ /* 0x001fe200078e0082 */
[----:B---3--:R-:W-:Y:S02]  /*dfd0*/  SEL R178, R75, R128, !P2 ;  /* 0x000000804bb27207 */ /* 0x008fe40005000000 */
[----:B------:R-:W-:-:S05]  /*dfe0*/  LEA.HI.X.SX32 R128, R179, R70, 0x1, P5 ;  /* 0x00000046b3807211 */ /* 0x000fca00028f0eff */
[----:B------:R-:W-:-:S05]  /*dff0*/  @P1 IMAD.MOV.U32 R171, RZ, RZ, R128 ;  /* 0x000000ffffab1224 */ /* 0x000fca00078e0080 */
[----:B------:R2:W3:Y:S04]  /*e000*/  @P1 LDG.E.U8 R242, desc[UR22][R170.64] ;  /* 0x00000016aaf21981 */ /* 0x0004e8000c1e1100 */
[----:B------:R-:W-:Y:S04]  /*e010*/  STL [R1+0x9f4], R249 ;  /* 0x0009f4f901007387 */ /* 0x000fe80000100800 */
[----:B------:R-:W-:Y:S04]  /*e020*/  STL [R1+0x9f0], R248 ;  /* 0x0009f0f801007387 */ /* 0x000fe80000100800 */
[----:B------:R0:W-:Y:S01]  /*e030*/  STL [R1+0xc], R128 ;  /* 0x00000c8001007387 */ /* 0x0001e20000100800 */
[----:B--2---:R-:W-:-:S02]  /*e040*/  SEL R170, R75, R132, !P2 ;  /* 0x000000844baa7207 */ /* 0x004fc40005000000 */
[----:B------:R-:W-:Y:S01]  /*e050*/  PRMT R85, RZ, 0x7610, R85 ;  /* 0x00007610ff557816 */ /* 0x000fe20000000055 */
[----:B------:R-:W-:Y:S01]  /*e060*/  IMAD R179, R178, UR20, RZ ;  /* 0x00000014b2b37c24 */ /* 0x000fe2000f8e02ff */
[----:B------:R-:W-:Y:S01]  /*e070*/  PRMT R231, RZ, 0x7610, R231 ;  /* 0x00007610ffe77816 */ /* 0x000fe200000000e7 */
[----:B----4-:R2:W-:Y:S04]  /*e080*/  STL [R1+0x5d8], R134 ;  /* 0x0005d88601007387 */ /* 0x0105e80000100800 */
[----:B0-----:R-:W4:Y:S04]  /*e090*/  LDL.LU R128, [R1+0xae8] ;  /* 0x000ae80001807983 */ /* 0x001f280000300800 */
[----:B------:R-:W4:Y:S01]  /*e0a0*/  LDL.LU R130, [R1+0xae4] ;  /* 0x000ae40001827983 */ /* 0x000f220000300800 */
[----:B--2---:R-:W-:-:S04]  /*e0b0*/  IADD3 R134, P5, PT, R186, R71, RZ ;  /* 0x00000047ba867210 */ /* 0x004fc80007fbe0ff */
[----:B------:R-:W-:Y:S01]  /*e0c0*/  LEA.HI.X.SX32 R132, R186, R70, 0x1, P5 ;  /* 0x00000046ba847211 */ /* 0x000fe200028f0eff */
[----:B------:R-:W-:Y:S02]  /*e0d0*/  IMAD R186, R170, UR20, RZ ;  /* 0x00000014aaba7c24 */ /* 0x000fe4000f8e02ff */
[----:B------:R-:W-:Y:S02]  /*e0e0*/  IMAD.MOV.U32 R171, RZ, RZ, R134 ;  /* 0x000000ffffab7224 */ /* 0x000fe400078e0086 */
[----:B------:R-:W-:-:S05]  /*e0f0*/  IMAD.MOV.U32 R170, RZ, RZ, R132 ;  /* 0x000000ffffaa7224 */ /* 0x000fca00078e0084 */
[----:B------:R-:W-:-:S04]  /*e100*/  @P1 LOP3.LUT R171, R171, R170, RZ, 0x3c, !PT ;  /* 0x000000aaabab1212 */ /* 0x000fc800078e3cff */
[----:B------:R-:W-:-:S04]  /*e110*/  @P1 LOP3.LUT R170, R171, R170, RZ, 0x3c, !PT ;  /* 0x000000aaabaa1212 */ /* 0x000fc800078e3cff */
[----:B------:R-:W-:-:S05]  /*e120*/  @P1 LOP3.LUT R171, R171, R170, RZ, 0x3c, !PT ;  /* 0x000000aaabab1212 */ /* 0x000fca00078e3cff */
[----:B------:R0:W2:Y:S04]  /*e130*/  @P1 LDG.E.U8 R85, desc[UR22][R170.64] ;  /* 0x00000016aa551981 */ /* 0x0000a8000c1e1100 */
[----:B------:R0:W-:Y:S02]  /*e140*/  STL [R1+0x30], R134 ;  /* 0x0000308601007387 */ /* 0x0001e40000100800 */
[----:B0-----:R-:W-:-:S05]  /*e150*/  IADD3 R134, P5, PT, R179, R71, RZ ;  /* 0x00000047b3867210 */ /* 0x001fca0007fbe0ff */
[----:B------:R-:W-:Y:S01]  /*e160*/  @P1 IMAD.MOV.U32 R170, RZ, RZ, R134 ;  /* 0x000000ffffaa1224 */ /* 0x000fe200078e0086 */
[----:B---3--:R0:W-:Y:S04]  /*e170*/  STL [R1+0x5d4], R242 ;  /* 0x0005d4f201007387 */ /* 0x0081e80000100800 */
[----:B0-----:R-:W3:Y:S04]  /*e180*/  LDL.LU R242, [R1+0xd8] ;  /* 0x0000d80001f27983 */ /* 0x001ee80000300800 */
[----:B------:R0:W-:Y:S02]  /*e190*/  STL [R1+0x2c], R132 ;  /* 0x00002c8401007387 */ /* 0x0001e40000100800 */
[----:B0-----:R-:W-:-:S05]  /*e1a0*/  LEA.HI.X.SX32 R132, R179, R70, 0x1, P5 ;  /* 0x00000046b3847211 */ /* 0x001fca00028f0eff */
[----:B------:R-:W-:-:S05]  /*e1b0*/  @P1 IMAD.MOV.U32 R171, RZ, RZ, R132 ;  /* 0x000000ffffab1224 */ /* 0x000fca00078e0084 */
[----:B------:R0:W3:Y:S01]  /*e1c0*/  @P1 LDG.E.U8 R231, desc[UR22][R170.64] ;  /* 0x00000016aae71981 */ /* 0x0000e2000c1e1100 */
[----:B------:R-:W-:-:S03]  /*e1d0*/  SEL R178, R75, R250, !P2 ;  /* 0x000000fa4bb27207 */ /* 0x000fc60005000000 */
[----:B------:R-:W4:Y:S04]  /*e1e0*/  LDL.LU R250, [R1+0xec] ;  /* 0x0000ec0001fa7983 */ /* 0x000f280000300800 */
[----:B------:R-:W-:Y:S04]  /*e1f0*/  STL [R1+0x50], R134 ;  /* 0x0000508601007387 */ /* 0x000fe80000100800 */
[----:B------:R1:W-:Y:S01]  /*e200*/  STL [R1+0x4c], R132 ;  /* 0x00004c8401007387 */ /* 0x0003e20000100800 */
[----:B0-----:R-:W-:Y:S02]  /*e210*/  SEL R170, R75, R83, !P2 ;  /* 0x000000534baa7207 */ /* 0x001fe40005000000 */
[----:B------:R-:W-:Y:S01]  /*e220*/  PRMT R227, RZ, 0x7610, R227 ;  /* 0x00007610ffe37816 */ /* 0x000fe200000000e3 */
[----:B------:R-:W-:Y:S01]  /*e230*/  IMAD R179, R178, UR20, RZ ;  /* 0x00000014b2b37c24 */ /* 0x000fe2000f8e02ff */
[----:B------:R-:W-:Y:S01]  /*e240*/  PRMT R243, RZ, 0x7610, R243 ;  /* 0x00007610fff37816 */ /* 0x000fe200000000f3 */
[----:B--2---:R0:W-:Y:S04]  /*e250*/  STL [R1+0x5c0], R85 ;  /* 0x0005c05501007387 */ /* 0x0041e80000100800 */
[----:B-1----:R-:W2:Y:S04]  /*e260*/  LDL.LU R132, [R1+0xae0] ;  /* 0x000ae00001847983 */ /* 0x002ea80000300800 */
[----:B------:R-:W2:Y:S01]  /*e270*/  LDL.LU R134, [R1+0xadc] ;  /* 0x000adc0001867983 */ /* 0x000ea20000300800 */
[----:B0-----:R-:W-:-:S04]  /*e280*/  IADD3 R85, P5, PT, R186, R71, RZ ;  /* 0x00000047ba557210 */ /* 0x001fc80007fbe0ff */
[----:B------:R-:W-:Y:S01]  /*e290*/  LEA.HI.X.SX32 R83, R186, R70, 0x1, P5 ;  /* 0x00000046ba537211 */ /* 0x000fe200028f0eff */
[----:B------:R-:W-:Y:S02]  /*e2a0*/  IMAD R186, R170, UR20, RZ ;  /* 0x00000014aaba7c24 */ /* 0x000fe4000f8e02ff */
[----:B------:R-:W-:Y:S02]  /*e2b0*/  IMAD.MOV.U32 R171, RZ, RZ, R85 ;  /* 0x000000ffffab7224 */ /* 0x000fe400078e0055 */
[----:B------:R-:W-:-:S05]  /*e2c0*/  IMAD.MOV.U32 R170, RZ, RZ, R83 ;  /* 0x000000ffffaa7224 */ /* 0x000fca00078e0053 */
[----:B------:R-:W-:-:S04]  /*e2d0*/  @P1 LOP3.LUT R171, R171, R170, RZ, 0x3c, !PT ;  /* 0x000000aaabab1212 */ /* 0x000fc800078e3cff */
[----:B------:R-:W-:-:S04]  /*e2e0*/  @P1 LOP3.LUT R170, R171, R170, RZ, 0x3c, !PT ;  /* 0x000000aaabaa1212 */ /* 0x000fc800078e3cff */
[----:B------:R-:W-:Y:S01]  /*e2f0*/  @P1 LOP3.LUT R171, R171, R170, RZ, 0x3c, !PT ;  /* 0x000000aaabab1212 */ /* 0x000fe200078e3cff */
[----:B------:R0:W-:Y:S04]  /*e300*/  STL [R1+0x70], R85 ;  /* 0x0000705501007387 */ /* 0x0001e80000100800 */
[----:B------:R1:W2:Y:S01]  /*e310*/  @P1 LDG.E.U8 R227, desc[UR22][R170.64] ;  /* 0x00000016aae31981 */ /* 0x0002a2000c1e1100 */
[----:B0-----:R-:W-:-:S05]  /*e320*/  IADD3 R85, P5, PT, R179, R71, RZ ;  /* 0x00000047b3557210 */ /* 0x001fca0007fbe0ff */
[----:B-1----:R-:W-:Y:S01]  /*e330*/  @P1 IMAD.MOV.U32 R170, RZ, RZ, R85 ;  /* 0x000000ffffaa1224 */ /* 0x002fe200078e0055 */
[----:B---3--:R0:W-:Y:S04]  /*e340*/  STL [R1+0x5bc], R231 ;  /* 0x0005bce701007387 */ /* 0x0081e80000100800 */
[----:B0-----:R-:W3:Y:S04]  /*e350*/  LDL.LU R231, [R1+0xf4] ;  /* 0x0000f40001e77983 */ /* 0x001ee80000300800 */
[----:B------:R0:W-:Y:S02]  /*e360*/  STL [R1+0x6c], R83 ;  /* 0x00006c5301007387 */ /* 0x0001e40000100800 */
[----:B0-----:R-:W-:-:S05]  /*e370*/  LEA.HI.X.SX32 R83, R179, R70, 0x1, P5 ;  /* 0x00000046b3537211 */ /* 0x001fca00028f0eff */
[----:B------:R-:W-:-:S05]  /*e380*/  @P1 IMAD.MOV.U32 R171, RZ, RZ, R83 ;  /* 0x000000ffffab1224 */ /* 0x000fca00078e0053 */
[----:B------:R0:W3:Y:S01]  /*e390*/  @P1 LDG.E.U8 R243, desc[UR22][R170.64] ;  /* 0x00000016aaf31981 */ /* 0x0000e2000c1e1100 */
[----:B------:R-:W-:-:S03]  /*e3a0*/  SEL R178, R75, R230, !P2 ;  /* 0x000000e64bb27207 */ /* 0x000fc60005000000 */
[----:B------:R-:W3:Y:S04]  /*e3b0*/  LDL.LU R230, [R1+0xf8] ;  /* 0x0000f80001e67983 */ /* 0x000ee80000300800 */
[----:B------:R-:W-:Y:S01]  /*e3c0*/  STL [R1+0x90], R85 ;  /* 0x0000905501007387 */ /* 0x000fe20000100800 */
[----:B0-----:R-:W-:-:S03]  /*e3d0*/  SEL R170, R75, R242, !P2 ;  /* 0x000000f24baa7207 */ /* 0x001fc60005000000 */
[----:B------:R0:W-:Y:S01]  /*e3e0*/  STL [R1+0x8c], R83 ;  /* 0x00008c5301007387 */ /* 0x0001e20000100800 */
[----:B------:R-:W-:Y:S01]  /*e3f0*/  IMAD R179, R178, UR20, RZ ;  /* 0x00000014b2b37c24 */ /* 0x000fe2000f8e02ff */
[----:B------:R-:W-:Y:S02]  /*e400*/  PRMT R87, RZ, 0x7610, R87 ;  /* 0x00007610ff577816 */ /* 0x000fe40000000057 */
[----:B----4-:R-:W-:Y:S02]  /*e410*/  SEL R178, R75, R250, !P2 ;  /* 0x000000fa4bb27207 */ /* 0x010fe40005000000 */
[----:B------:R-:W-:Y:S01]  /*e420*/  PRMT R235, RZ, 0x7610, R235 ;  /* 0x00007610ffeb7816 */ /* 0x000fe200000000eb */
[----:B--2---:R1:W-:Y:S04]  /*e430*/  STL [R1+0x5b8], R227 ;  /* 0x0005b8e301007387 */ /* 0x0043e80000100800 */
[----:B0-----:R-:W2:Y:S04]  /*e440*/  LDL.LU R83, [R1+0xad8] ;  /* 0x000ad80001537983 */ /* 0x001ea80000300800 */
[----:B------:R-:W4:Y:S01]  /*e450*/  LDL.LU R85, [R1+0xad4] ;  /* 0x000ad40001557983 */ /* 0x000f220000300800 */
[----:B-1----:R-:W-:-:S04]  /*e460*/  IADD3 R227, P5, PT, R186, R71, RZ ;  /* 0x00000047bae37210 */ /* 0x002fc80007fbe0ff */
[-C--:B------:R-:W-:Y:S01]  /*e470*/  LEA.HI.X.SX32 R171, R186, R70.reuse, 0x1, P5 ;  /* 0x00000046baab7211 */ /* 0x080fe200028f0eff */
[----:B------:R-:W-:Y:S02]  /*e480*/  IMAD R186, R170, UR20, RZ ;  /* 0x00000014aaba7c24 */ /* 0x000fe4000f8e02ff */
[----:B------:R-:W-:Y:S01]  /*e490*/  @P1 IMAD.MOV.U32 R170, RZ, RZ, R227 ;  /* 0x000000ffffaa1224 */ /* 0x000fe200078e00e3 */
[C---:B------:R-:W-:Y:S01]  /*e4a0*/  IADD3 R242, P5, PT, R179.reuse, R71, RZ ;  /* 0x00000047b3f27210 */ /* 0x040fe20007fbe0ff */
[----:B------:R-:W-:Y:S04]  /*e4b0*/  STL [R1+0xb0], R227 ;  /* 0x0000b0e301007387 */ /* 0x000fe80000100800 */
[----:B------:R0:W2:Y:S01]  /*e4c0*/  @P1 LDG.E.U8 R87, desc[UR22][R170.64] ;  /* 0x00000016aa571981 */ /* 0x0000a2000c1e1100 */
[----:B------:R-:W-:Y:S01]  /*e4d0*/  LEA.HI.X.SX32 R250, R179, R70, 0x1, P5 ;  /* 0x00000046b3fa7211 */ /* 0x000fe200028f0eff */
[----:B0-----:R-:W-:-:S02]  /*e4e0*/  @P1 IMAD.MOV.U32 R170, RZ, RZ, R242 ;  /* 0x000000ffffaa1224 */ /* 0x001fc400078e00f2 */
[----:B---3--:R0:W-:Y:S04]  /*e4f0*/  STL [R1+0x5b4], R243 ;  /* 0x0005b4f301007387 */ /* 0x0081e80000100800 */
[----:B0-----:R-:W3:Y:S04]  /*e500*/  LDL.LU R243, [R1+0x114] ;  /* 0x0001140001f37983 */ /* 0x001ee80000300800 */
[----:B------:R0:W-:Y:S02]  /*e510*/  STL [R1+0xac], R171 ;  /* 0x0000acab01007387 */ /* 0x0001e40000100800 */
[----:B0-----:R-:W-:-:S05]  /*e520*/  @P1 IMAD.MOV.U32 R171, RZ, RZ, R250 ;  /* 0x000000ffffab1224 */ /* 0x001fca00078e00fa */
[----:B------:R0:W3:Y:S04]  /*e530*/  @P1 LDG.E.U8 R235, desc[UR22][R170.64] ;  /* 0x00000016aaeb1981 */ /* 0x0000e8000c1e1100 */
[----:B------:R1:W-:Y:S01]  /*e540*/  STL [R1+0xd0], R242 ;  /* 0x0000d0f201007387 */ /* 0x0003e20000100800 */
[----:B------:R-:W-:-:S03]  /*e550*/  IMAD R179, R178, UR20, RZ ;  /* 0x00000014b2b37c24 */ /* 0x000fc6000f8e02ff */
[----:B------:R-:W4:Y:S04]  /*e560*/  LDL.LU R227, [R1+0x118] ;  /* 0x0001180001e37983 */ /* 0x000f280000300800 */
[----:B------:R-:W-:Y:S01]  /*e570*/  STL [R1+0xcc], R250 ;  /* 0x0000ccfa01007387 */ /* 0x000fe20000100800 */
[----:B0-----:R-:W-:Y:S02]  /*e580*/  SEL R170, R75, R231, !P2 ;  /* 0x000000e74baa7207 */ /* 0x001fe40005000000 */
[----:B------:R-:W-:Y:S01]  /*e590*/  PRMT R89, RZ, 0x7610, R89 ;  /* 0x00007610ff597816 */ /* 0x000fe20000000059 */
[----:B--2---:R0:W-:Y:S04]  /*e5a0*/  STL [R1+0x5a0], R87 ;  /* 0x0005a05701007387 */ /* 0x0041e80000100800 */
[----:B-1----:R-:W2:Y:S01]  /*e5b0*/  LDL.LU R242, [R1+0x134] ;  /* 0x0001340001f27983 */ /* 0x002ea20000300800 */
[----:B0-----:R-:W-:-:S04]  /*e5c0*/  IADD3 R87, P5, PT, R186, R71, RZ ;  /* 0x00000047ba577210 */ /* 0x001fc80007fbe0ff */
[-C--:B------:R-:W-:Y:S01]  /*e5d0*/  LEA.HI.X.SX32 R171, R186, R70.reuse, 0x1, P5 ;  /* 0x00000046baab7211 */ /* 0x080fe200028f0eff */
[----:B------:R-:W-:Y:S01]  /*e5e0*/  IMAD R186, R170, UR20, RZ ;  /* 0x00000014aaba7c24 */ /* 0x000fe2000f8e02ff */
[C---:B------:R-:W-:Y:S01]  /*e5f0*/  IADD3 R231, P5, PT, R179.reuse, R71, RZ ;  /* 0x00000047b3e77210 */ /* 0x040fe20007fbe0ff */
[----:B------:R-:W-:Y:S01]  /*e600*/  @P1 IMAD.MOV.U32 R170, RZ, RZ, R87 ;  /* 0x000000ffffaa1224 */ /* 0x000fe200078e0057 */
[----:B------:R-:W-:Y:S02]  /*e610*/  STL [R1+0xf0], R87 ;  /* 0x0000f05701007387 */ /* 0x000fe40000100800 */
[----:B------:R-:W-:Y:S02]  /*e620*/  LEA.HI.X.SX32 R250, R179, R70, 0x1, P5 ;  /* 0x00000046b3fa7211 */ /* 0x000fe400028f0eff */
[----:B------:R0:W2:Y:S02]  /*e630*/  @P1 LDG.E.U8 R89, desc[UR22][R170.64] ;  /* 0x00000016aa591981 */ /* 0x0000a4000c1e1100 */
[----:B0-----:R-:W-:-:S02]  /*e640*/  @P1 IMAD.MOV.U32 R170, RZ, RZ, R231 ;  /* 0x000000ffffaa1224 */ /* 0x001fc400078e00e7 */
[----:B---3--:R0:W-:Y:S04]  /*e650*/  STL [R1+0x59c], R235 ;  /* 0x00059ceb01007387 */ /* 0x0081e80000100800 */
[----:B0-----:R-:W3:Y:S04]  /*e660*/  LDL.LU R235, [R1+0x138] ;  /* 0x0001380001eb7983 */ /* 0x001ee80000300800 */
[----:B------:R0:W-:Y:S02]  /*e670*/  STL [R1+0xec], R171 ;  /* 0x0000ecab01007387 */ /* 0x0001e40000100800 */
[----:B0-----:R-:W-:-:S05]  /*e680*/  IMAD.MOV.U32 R171, RZ, RZ, R250 ;  /* 0x000000ffffab7224 */ /* 0x001fca00078e00fa */
[----:B------:R0:W3:Y:S01]  /*e690*/  @P1 LDG.E.U8 R219, desc[UR22][R170.64] ;  /* 0x00000016aadb1981 */ /* 0x0000e2000c1e1100 */
[----:B------:R-:W-:-:S03]  /*e6a0*/  SEL R178, R75, R230, !P2 ;  /* 0x000000e64bb27207 */ /* 0x000fc60005000000 */
[----:B------:R-:W4:Y:S04]  /*e6b0*/  LDL.LU R230, [R1+0x154] ;  /* 0x0001540001e67983 */ /* 0x000f280000300800 */
[----:B------:R-:W-:Y:S04]  /*e6c0*/  STL [R1+0x110], R231 ;  /* 0x000110e701007387 */ /* 0x000fe80000100800 */
[----:B------:R-:W4:Y:S01]  /*e6d0*/  LDL.LU R87, [R1+0xad0] ;  /* 0x000ad00001577983 */ /* 0x000f220000300800 */
[----:B0-----:R-:W-:Y:S01]  /*e6e0*/  SEL R170, R75, R243, !P2 ;  /* 0x000000f34baa7207 */ /* 0x001fe20005000000 */
[----:B------:R-:W-:Y:S01]  /*e6f0*/  IMAD R178, R178, UR20, RZ ;  /* 0x00000014b2b27c24 */ /* 0x000fe2000f8e02ff */
[----:B------:R-:W-:-:S02]  /*e700*/  PRMT R251, RZ, 0x7610, R251 ;  /* 0x00007610fffb7816 */ /* 0x000fc400000000fb */
[----:B------:R-:W-:Y:S01]  /*e710*/  PRMT R179, RZ, 0x7610, R179 ;  /* 0x00007610ffb37816 */ /* 0x000fe200000000b3 */
[----:B--2---:R0:W-:Y:S04]  /*e720*/  STL [R1+0x598], R89 ;  /* 0x0005985901007387 */ /* 0x0041e80000100800 */
[----:B0-----:R-:W2:Y:S04]  /*e730*/  LDL.LU R89, [R1+0xacc] ;  /* 0x000acc0001597983 */ /* 0x001ea80000300800 */
[----:B------:R0:W-:Y:S04]  /*e740*/  STL [R1+0x10c], R250 ;  /* 0x00010cfa01007387 */ /* 0x0001e80000100800 */
[----:B------:R-:W2:Y:S01]  /*e750*/  LDL.LU R231, [R1+0x158] ;  /* 0x0001580001e77983 */ /* 0x000ea20000300800 */
[----:B0-----:R-:W-:-:S05]  /*e760*/  IADD3 R250, P5, PT, R186, R71, RZ ;  /* 0x00000047bafa7210 */ /* 0x001fca0007fbe0ff */
[----:B------:R-:W-:Y:S01]  /*e770*/  IMAD.MOV.U32 R171, RZ, RZ, R250 ;  /* 0x000000ffffab7224 */ /* 0x000fe200078e00fa */
[----:B------:R-:W-:Y:S01]  /*e780*/  PRMT R187, RZ, 0x7610, R187 ;  /* 0x00007610ffbb7816 */ /* 0x000fe200000000bb */
[----:B---3--:R-:W-:Y:S04]  /*e790*/  STL [R1+0x594], R219 ;  /* 0x000594db01007387 */ /* 0x008fe80000100800 */
[----:B------:R0:W-:Y:S02]  /*e7a0*/  STL [R1+0x130], R250 ;  /* 0x000130fa01007387 */ /* 0x0001e40000100800 */
[----:B0-----:R-:W-:Y:S01]  /*e7b0*/  LEA.HI.X.SX32 R250, R186, R70, 0x1, P5 ;  /* 0x00000046bafa7211 */ /* 0x001fe200028f0eff */
[----:B------:R-:W-:-:S04]  /*e7c0*/  IMAD R186, R170, UR20, RZ ;  /* 0x00000014aaba7c24 */ /* 0x000fc8000f8e02ff */
[----:B------:R-:W-:-:S05]  /*e7d0*/  IMAD.MOV.U32 R170, RZ, RZ, R250 ;  /* 0x000000ffffaa7224 */ /* 0x000fca00078e00fa */
[-C--:B------:R-:W-:Y:S02]  /*e7e0*/  @P1 LOP3.LUT R171, R171, R170.reuse, RZ, 0x3c, !PT ;  /* 0x000000aaabab1212 */ /* 0x080fe400078e3cff */
[----:B------:R-:W-:Y:S02]  /*e7f0*/  IADD3 R243, P5, PT, R178, R71, RZ ;  /* 0x00000047b2f37210 */ /* 0x000fe40007fbe0ff */
[C---:B------:R-:W-:Y:S01]  /*e800*/  @P1 LOP3.LUT R170, R171.reuse, R170, RZ, 0x3c, !PT ;  /* 0x000000aaabaa1212 */ /* 0x040fe200078e3cff */
[----:B------:R0:W-:Y:S03]  /*e810*/  STL [R1+0x12c], R250 ;  /* 0x00012cfa01007387 */ /* 0x0001e60000100800 */
[----:B------:R-:W-:-:S05]  /*e820*/  @P1 LOP3.LUT R171, R171, R170, RZ, 0x3c, !PT ;  /* 0x000000aaabab1212 */ /* 0x000fca00078e3cff */
[----:B------:R1:W3:Y:S01]  /*e830*/  @P1 LDG.E.U8 R251, desc[UR22][R170.64] ;  /* 0x00000016aafb1981 */ /* 0x0002e2000c1e1100 */
[----:B0-----:R-:W-:Y:S01]  /*e840*/  LEA.HI.X.SX32 R250, R178, R70, 0x1, P5 ;  /* 0x00000046b2fa7211 */ /* 0x001fe200028f0eff */
[----:B-1----:R-:W-:-:S04]  /*e850*/  @P1 IMAD.MOV.U32 R170, RZ, RZ, R243 ;  /* 0x000000ffffaa1224 */ /* 0x002fc800078e00f3 */
[----:B------:R-:W-:-:S05]  /*e860*/  @P1 IMAD.MOV.U32 R171, RZ, RZ, R250 ;  /* 0x000000ffffab1224 */ /* 0x000fca00078e00fa */
[----:B------:R0:W2:Y:S01]  /*e870*/  @P1 LDG.E.U8 R179, desc[UR22][R170.64] ;  /* 0x00000016aab31981 */ /* 0x0000a2000c1e1100 */
[C---:B----4-:R-:W-:Y:S02]  /*e880*/  SEL R178, R75.reuse, R227, !P2 ;  /* 0x000000e34bb27207 */ /* 0x050fe40005000000 */
[C---:B------:R-:W-:Y:S02]  /*e890*/  IADD3 R227, P5, PT, R186.reuse, R71, RZ ;  /* 0x00000047bae37210 */ /* 0x040fe40007fbe0ff */
[----:B0-----:R-:W-:Y:S02]  /*e8a0*/  SEL R170, R75, R242, !P2 ;  /* 0x000000f24baa7207 */ /* 0x001fe40005000000 */
[----:B------:R-:W-:-:S03]  /*e8b0*/  LEA.HI.X.SX32 R171, R186, R70, 0x1, P5 ;  /* 0x00000046baab7211 */ /* 0x000fc600028f0eff */
[----:B------:R-:W-:Y:S02]  /*e8c0*/  IMAD R186, R170, UR20, RZ ;  /* 0x00000014aaba7c24 */ /* 0x000fe4000f8e02ff */
[----:B------:R-:W-:-:S05]  /*e8d0*/  @P1 IMAD.MOV.U32 R170, RZ, RZ, R227 ;  /* 0x000000ffffaa1224 */ /* 0x000fca00078e00e3 */
[----:B------:R0:W4:Y:S04]  /*e8e0*/  @P1 LDG.E.U8 R187, desc[UR22][R170.64] ;  /* 0x00000016aabb1981 */ /* 0x000128000c1e1100 */
[----:B------:R-:W-:Y:S04]  /*e8f0*/  STL [R1+0x150], R243 ;  /* 0x000150f301007387 */ /* 0x000fe80000100800 */
[----:B------:R-:W-:Y:S04]  /*e900*/  STL [R1+0x14c], R250 ;  /* 0x00014cfa01007387 */ /* 0x000fe80000100800 */
[----:B------:R-:W-:Y:S01]  /*e910*/  STL [R1+0x170], R227 ;  /* 0x000170e301007387 */ /* 0x000fe20000100800 */
[----:B0-----:R-:W-:-:S02]  /*e920*/  SEL R170, R75, R230, !P2 ;  /* 0x000000e64baa7207 */ /* 0x001fc40005000000 */
[----:B------:R-:W-:Y:S02]  /*e930*/  PRMT R226, RZ, 0x7610, R226 ;  /* 0x00007610ffe27816 */ /* 0x000fe400000000e2 */
[----:B------:R-:W-:Y:S01]  /*e940*/  PRMT R211, RZ, 0x7610, R211 ;  /* 0x00007610ffd37816 */ /* 0x000fe200000000d3 */
[----:B--2---:R0:W-:Y:S02]  /*e950*/  STL [R1+0x57c], R179 ;  /* 0x00057cb301007387 */ /* 0x0041e40000100800 */
[----:B0-----:R-:W-:Y:S02]  /*e960*/  IMAD R179, R178, UR20, RZ ;  /* 0x00000014b2b37c24 */ /* 0x001fe4000f8e02ff */
[----:B------:R0:W-:Y:S03]  /*e970*/  STL [R1+0x16c], R171 ;  /* 0x00016cab01007387 */ /* 0x0001e60000100800 */
[----:B------:R-:W-:-:S04]  /*e980*/  IADD3 R242, P5, PT, R179, R71, RZ ;  /* 0x00000047b3f27210 */ /* 0x000fc80007fbe0ff */
[-C--:B0-----:R-:W-:Y:S01]  /*e990*/  LEA.HI.X.SX32 R171, R179, R70.reuse, 0x1, P5 ;  /* 0x00000046b3ab7211 */ /* 0x081fe200028f0eff */
[----:B------:R-:W-:Y:S01]  /*e9a0*/  IMAD R179, R170, UR20, RZ ;  /* 0x00000014aab37c24 */ /* 0x000fe2000f8e02ff */
[C---:B------:R-:W-:Y:S01]  /*e9b0*/  IADD3 R227, P5, PT, R186.reuse, R71, RZ ;  /* 0x00000047bae37210 */ /* 0x040fe20007fbe0ff */
[----:B------:R-:W-:Y:S01]  /*e9c0*/  @P1 IMAD.MOV.U32 R170, RZ, RZ, R242 ;  /* 0x000000ffffaa1224 */ /* 0x000fe200078e00f2 */
[----:B------:R-:W-:Y:S02]  /*e9d0*/  STL [R1+0x1b0], R242 ;  /* 0x0001b0f201007387 */ /* 0x000fe40000100800 */
[----:B------:R-:W-:Y:S02]  /*e9e0*/  LEA.HI.X.SX32 R243, R186, R70, 0x1, P5 ;  /* 0x00000046baf37211 */ /* 0x000fe400028f0eff */
[----:B------:R-:W2:Y:S04]  /*e9f0*/  LDL.LU R230, [R1+0x174] ;  /* 0x0001740001e67983 */ /* 0x000ea80000300800 */
[----:B----4-:R-:W-:Y:S04]  /*ea00*/  STL [R1+0x578], R187 ;  /* 0x000578bb01007387 */ /* 0x010fe80000100800 */
[----:B------:R0:W4:Y:S04]  /*ea10*/  @P1 LDG.E.U8 R226, desc[UR22][R170.64] ;  /* 0x00000016aae21981 */ /* 0x000128000c1e1100 */
[----:B------:R1:W-:Y:S01]  /*ea20*/  STL [R1+0x1ac], R171 ;  /* 0x0001acab01007387 */ /* 0x0003e20000100800 */
[----:B0-----:R-:W-:-:S02]  /*ea30*/  @P1 IMAD.MOV.U32 R170, RZ, RZ, R227 ;  /* 0x000000ffffaa1224 */ /* 0x001fc400078e00e3 */
[----:B-1----:R-:W-:-:S05]  /*ea40*/  @P1 IMAD.MOV.U32 R171, RZ, RZ, R243 ;  /* 0x000000ffffab1224 */ /* 0x002fca00078e00f3 */
[----:B------:R0:W2:Y:S01]  /*ea50*/  @P1 LDG.E.U8 R211, desc[UR22][R170.64] ;  /* 0x00000016aad31981 */ /* 0x0000a2000c1e1100 */
[----:B------:R-:W-:-:S05]  /*ea60*/  SEL R178, R75, R235, !P2 ;  /* 0x000000eb4bb27207 */ /* 0x000fca0005000000 */
[----:B------:R-:W-:Y:S01]  /*ea70*/  IMAD R187, R178, UR20, RZ ;  /* 0x00000014b2bb7c24 */ /* 0x000fe2000f8e02ff */
[----:B------:R-:W-:Y:S02]  /*ea80*/  SEL R178, R75, R231, !P2 ;  /* 0x000000e74bb27207 */ /* 0x000fe40005000000 */
[----:B------:R-:W2:Y:S02]  /*ea90*/  LDL.LU R231, [R1+0x178] ;  /* 0x0001780001e77983 */ /* 0x000ea40000300800 */
[C---:B------:R-:W-:Y:S02]  /*eaa0*/  IADD3 R235, P5, PT, R187.reuse, R71, RZ ;  /* 0x00000047bbeb7210 */ /* 0x040fe40007fbe0ff */
[----:B------:R-:W-:Y:S04]  /*eab0*/  STL [R1+0x1d0], R227 ;  /* 0x0001d0e301007387 */ /* 0x000fe80000100800 */
[----:B---3--:R-:W-:Y:S01]  /*eac0*/  STL [R1+0x580], R251 ;  /* 0x000580fb01007387 */ /* 0x008fe20000100800 */
[----:B------:R-:W-:-:S03]  /*ead0*/  LEA.HI.X.SX32 R242, R187, R70, 0x1, P5 ;  /* 0x00000046bbf27211 */ /* 0x000fc600028f0eff */
[----:B------:R-:W-:Y:S04]  /*eae0*/  STL [R1+0x1cc], R243 ;  /* 0x0001ccf301007387 */ /* 0x000fe80000100800 */
[----:B------:R-:W-:Y:S01]  /*eaf0*/  STL [R1+0x1f0], R235 ;  /* 0x0001f0eb01007387 */ /* 0x000fe20000100800 */
[----:B------:R-:W-:Y:S01]  /*eb00*/  IMAD R178, R178, UR20, RZ ;  /* 0x00000014b2b27c24 */ /* 0x000fe2000f8e02ff */
[----:B------:R-:W-:Y:S01]  /*eb10*/  PRMT R234, RZ, 0x7610, R234 ;  /* 0x00007610ffea7816 */ /* 0x000fe200000000ea */
[----:B0-----:R-:W-:Y:S02]  /*eb20*/  @P1 IMAD.MOV.U32 R170, RZ, RZ, R235 ;  /* 0x000000ffffaa1224 */ /* 0x001fe400078e00eb */
[----:B------:R-:W-:Y:S01]  /*eb30*/  @P1 IMAD.MOV.U32 R171, RZ, RZ, R242 ;  /* 0x000000ffffab1224 */ /* 0x000fe200078e00f2 */
[----:B------:R-:W-:-:S04]  /*eb40*/  PRMT R218, RZ, 0x7610, R218 ;  /* 0x00007610ffda7816 */ /* 0x000fc800000000da */
[----:B------:R0:W3:Y:S01]  /*eb50*/  @P1 LDG.E.U8 R234, desc[UR22][R170.64] ;  /* 0x00000016aaea1981 */ /* 0x0000e2000c1e1100 */
[----:B------:R-:W-:Y:S02]  /*eb60*/  PRMT R210, RZ, 0x7610, R210 ;  /* 0x00007610ffd27816 */ /* 0x000fe400000000d2 */
[----:B------:R-:W-:Y:S01]  /*eb70*/  PRMT R203, RZ, 0x7610, R203 ;  /* 0x00007610ffcb7816 */ /* 0x000fe200000000cb */
[----:B----4-:R1:W-:Y:S04]  /*eb80*/  STL [R1+0x574], R226 ;  /* 0x000574e201007387 */ /* 0x0103e80000100800 */
[----:B------:R-:W-:Y:S01]  /*eb90*/  STL [R1+0x1ec], R242 ;  /* 0x0001ecf201007387 */ /* 0x000fe20000100800 */
[----:B-1----:R-:W-:-:S04]  /*eba0*/  IADD3 R226, P5, PT, R179, R71, RZ ;  /* 0x00000047b3e27210 */ /* 0x002fc80007fbe0ff */
[----:B------:R-:W-:Y:S01]  /*ebb0*/  LEA.HI.X.SX32 R227, R179, R70, 0x1, P5 ;  /* 0x00000046b3e37211 */ /* 0x000fe200028f0eff */
[----:B------:R-:W-:Y:S04]  /*ebc0*/  STL [R1+0x210], R226 ;  /* 0x000210e201007387 */ /* 0x000fe80000100800 */
[----:B--2---:R1:W-:Y:S01]  /*ebd0*/  STL [R1+0x560], R211 ;  /* 0x000560d301007387 */ /* 0x0043e20000100800 */
[----:B0-----:R-:W-:Y:S02]  /*ebe0*/  @P1 IMAD.MOV.U32 R170, RZ, RZ, R226 ;  /* 0x000000ffffaa1224 */ /* 0x001fe400078e00e2 */
[----:B------:R-:W-:-:S05]  /*ebf0*/  @P1 IMAD.MOV.U32 R171, RZ, RZ, R227 ;  /* 0x000000ffffab1224 */ /* 0x000fca00078e00e3 */
[----:B------:R0:W2:Y:S01]  /*ec00*/  @P1 LDG.E.U8 R218, desc[UR22][R170.64] ;  /* 0x00000016aada1981 */ /* 0x0000a2000c1e1100 */
[----:B-1----:R-:W-:-:S04]  /*ec10*/  IADD3 R211, P5, PT, R178, R71, RZ ;  /* 0x00000047b2d37210 */ /* 0x002fc80007fbe0ff */
[----:B------:R-:W-:Y:S01]  /*ec20*/  LEA.HI.X.SX32 R178, R178, R70, 0x1, P5 ;  /* 0x00000046b2b27211 */ /* 0x000fe200028f0eff */
[----:B0-----:R-:W-:-:S04]  /*ec30*/  @P1 IMAD.MOV.U32 R170, RZ, RZ, R211 ;  /* 0x000000ffffaa1224 */ /* 0x001fc800078e00d3 */
[----:B------:R-:W-:-:S05]  /*ec40*/  @P1 IMAD.MOV.U32 R171, RZ, RZ, R178 ;  /* 0x000000ffffab1224 */ /* 0x000fca00078e00b2 */
[----:B------:R0:W4:Y:S02]  /*ec50*/  @P1 LDG.E.U8 R210, desc[UR22][R170.64] ;  /* 0x00000016aad21981 */ /* 0x000124000c1e1100 */
[----:B0-----:R-:W-:Y:S02]  /*ec60*/  @P3 IMAD.MOV.U32 R170, RZ, RZ, R0 ;  /* 0x000000ffffaa3224 */ /* 0x001fe400078e0000 */
[----:B------:R-:W-:-:S05]  /*ec70*/  @P3 IMAD.MOV.U32 R171, RZ, RZ, R3 ;  /* 0x000000ffffab3224 */ /* 0x000fca00078e0003 */
[----:B------:R0:W2:Y:S01]  /*ec80*/  @P3 LDG.E.U8 R203, desc[UR22][R170.64] ;  /* 0x00000016aacb3981 */ /* 0x0000a2000c1e1100 */
[----:B------:R-:W1:Y:S01]  /*ec90*/  S2R R219, SR_TID.X ;  /* 0x0000000000db7919 */ /* 0x000e620000002100 */
[----:B------:R-:W-:Y:S02]  /*eca0*/  ISETP.GT.U32.AND P5, PT, R72, R76, PT ;  /* 0x0000004c4800720c */ /* 0x000fe40003fa4070 */
[----:B------:R-:W-:Y:S04]  /*ecb0*/  STL [R1+0x20c], R227 ;  /* 0x00020ce301007387 */ /* 0x000fe80000100800 */
[----:B------:R-:W-:Y:S04]  /*ecc0*/  STL [R1+0x230], R211 ;  /* 0x000230d301007387 */ /* 0x000fe80000100800 */
[----:B------:R3:W-:Y:S01]  /*ecd0*/  STL [R1+0x22c], R178 ;  /* 0x00022cb201007387 */ /* 0x0007e20000100800 */
[----:B0-----:R-:W-:-:S02]  /*ece0*/  SEL R170, R75, R231, !P2 ;  /* 0x000000e74baa7207 */ /* 0x001fc40005000000 */
[----:B---3--:R-:W-:Y:S01]  /*ecf0*/  SEL R178, R75, R230, !P2 ;  /* 0x000000e64bb27207 */ /* 0x008fe20005000000 */
[----:B------:R-:W-:-:S04]  /*ed00*/  @!P5 IMAD.IADD R76, R76, 0x1, -R72 ;  /* 0x000000014c4cd824 */ /* 0x000fc800078e0a48 */
[----:B------:R-:W-:Y:S01]  /*ed10*/  IMAD R178, R178, UR20, RZ ;  /* 0x00000014b2b27c24 */ /* 0x000fe2000f8e02ff */
[----:B------:R-:W-:Y:S01]  /*ed20*/  STL [R1+0x9fc], R0 ;  /* 0x0009fc0001007387 */ /* 0x000fe20000100800 */
[----:B-1----:R-:W-:-:S03]  /*ed30*/  SHF.R.U32.HI R219, RZ, 0x6, R219 ;  /* 0x00000006ffdb7819 */ /* 0x002fc600000116db */
[----:B------:R-:W-:Y:S01]  /*ed40*/  STL [R1+0x9f8], R3 ;  /* 0x0009f80301007387 */ /* 0x000fe20000100800 */
[----:B------:R-:W-:Y:S01]  /*ed50*/  IADD3 R171, P5, PT, R178, R71, RZ ;  /* 0x00000047b2ab7210 */ /* 0x000fe20007fbe0ff */
[----:B------:R-:W-:Y:S01]  /*ed60*/  IMAD R170, R170, UR20, RZ ;  /* 0x00000014aaaa7c24 */ /* 0x000fe2000f8e02ff */
[----:B------:R-:W-:Y:S02]  /*ed70*/  SGXT.U32 R219, R219, 0x2 ;  /* 0x00000002dbdb781a */ /* 0x000fe40000000000 */
[----:B------:R-:W-:Y:S02]  /*ed80*/  PLOP3.LUT P3, PT, PT, PT, UP1, 0x80, 0x8 ;  /* 0x000000000008781c */ /* 0x000fe40003f6f018 */
[----:B------:R-:W-:Y:S02]  /*ed90*/  PRMT R215, RZ, 0x7610, R215 ;  /* 0x00007610ffd77816 */ /* 0x000fe400000000d7 */
[----:B------:R-:W-:Y:S02]  /*eda0*/  LOP3.LUT R226, R219, 0x10, RZ, 0xfc, !PT ;  /* 0x00000010dbe27812 */ /* 0x000fe400078efcff */
[----:B------:R-:W-:-:S02]  /*edb0*/  PRMT R202, RZ, 0x7610, R202 ;  /* 0x00007610ffca7816 */ /* 0x000fc400000000ca */
[C---:B------:R-:W-:Y:S02]  /*edc0*/  LOP3.LUT R211, R219.reuse, 0x18, RZ, 0xfc, !PT ;  /* 0x00000018dbd37812 */ /* 0x040fe400078efcff */
[----:B------:R-:W-:Y:S02]  /*edd0*/  PRMT R195, RZ, 0x7610, R195 ;  /* 0x00007610ffc37816 */ /* 0x000fe400000000c3 */
[----:B------:R-:W-:Y:S02]  /*ede0*/  PRMT R192, RZ, 0x7610, R192 ;  /* 0x00007610ffc07816 */ /* 0x000fe400000000c0 */
[----:B------:R-:W-:Y:S01]  /*edf0*/  PRMT R187, RZ, 0x7610, R187 ;  /* 0x00007610ffbb7816 */ /* 0x000fe200000000bb */
[----:B----4-:R0:W-:Y:S02]  /*ee00*/  STL [R1+0x554], R210 ;  /* 0x000554d201007387 */ /* 0x0101e40000100800 */
[----:B0-----:R-:W-:Y:S02]  /*ee10*/  LOP3.LUT R210, R219, 0x8, RZ, 0xfc, !PT ;  /* 0x00000008dbd27812 */ /* 0x001fe400078efcff */
[----:B--2---:R0:W-:Y:S04]  /*ee20*/  STL [R1+0x378], R203 ;  /* 0x000378cb01007387 */ /* 0x0041e80000100800 */
[----:B------:R-:W-:Y:S04]  /*ee30*/  STL [R1+0x55c], R234 ;  /* 0x00055cea01007387 */ /* 0x000fe80000100800 */
[----:B------:R-:W-:Y:S01]  /*ee40*/  STL [R1+0x250], R171 ;  /* 0x000250ab01007387 */ /* 0x000fe20000100800 */
[----:B0-----:R-:W-:-:S03]  /*ee50*/  IADD3 R203, P4, PT, R170, R71, RZ ;  /* 0x00000047aacb7210 */ /* 0x001fc60007f9e0ff */
[----:B------:R0:W-:Y:S01]  /*ee60*/  STL [R1+0x558], R218 ;  /* 0x000558da01007387 */ /* 0x0001e20000100800 */
[----:B------:R-:W-:Y:S02]  /*ee70*/  ISETP.LT.AND P3, PT, R210, UR21, P3 ;  /* 0x00000015d2007c0c */ /* 0x000fe40009f61270 */
[-C--:B------:R-:W-:Y:S01]  /*ee80*/  LEA.HI.X.SX32 R210, R170, R70.reuse, 0x1, P4 ;  /* 0x00000046aad27211 */ /* 0x080fe200020f0eff */
[----:B------:R-:W-:Y:S01]  /*ee90*/  @P1 IMAD.MOV.U32 R170, RZ, RZ, R171 ;  /* 0x000000ffffaa1224 */ /* 0x000fe200078e00ab */
[----:B0-----:R-:W-:Y:S02]  /*eea0*/  LEA.HI.X.SX32 R218, R178, R70, 0x1, P5 ;  /* 0x00000046b2da7211 */ /* 0x001fe400028f0eff */
[----:B------:R-:W-:-:S03]  /*eeb0*/  PLOP3.LUT P5, PT, PT, PT, UP1, 0x80, 0x8 ;  /* 0x000000000008781c */ /* 0x000fc60003faf018 */
[----:B------:R-:W-:Y:S01]  /*eec0*/  @P1 IMAD.MOV.U32 R171, RZ, RZ, R218 ;  /* 0x000000ffffab1224 */ /* 0x000fe200078e00da */
[----:B------:R-:W-:Y:S02]  /*eed0*/  ISETP.LT.AND P5, PT, R226, UR21, P5 ;  /* 0x00000015e2007c0c */ /* 0x000fe4000afa1270 */
[----:B------:R-:W-:Y:S02]  /*eee0*/  PLOP3.LUT P4, PT, PT, PT, UP1, 0x80, 0x8 ;  /* 0x000000000008781c */ /* 0x000fe40003f8f018 */
[----:B------:R0:W2:Y:S02]  /*eef0*/  @P1 LDG.E.U8 R215, desc[UR22][R170.64] ;  /* 0x00000016aad71981 */ /* 0x0000a4000c1e1100 */
[----:B------:R-:W-:Y:S01]  /*ef00*/  ISETP.LT.AND P4, PT, R211, UR21, P4 ;  /* 0x00000015d3007c0c */ /* 0x000fe2000a781270 */
[----:B0-----:R-:W-:Y:S02]  /*ef10*/  @P1 IMAD.MOV.U32 R170, RZ, RZ, R203 ;  /* 0x000000ffffaa1224 */ /* 0x001fe400078e00cb */
[----:B------:R-:W-:-:S05]  /*ef20*/  @P1 IMAD.MOV.U32 R171, RZ, RZ, R210 ;  /* 0x000000ffffab1224 */ /* 0x000fca00078e00d2 */
[----:B------:R0:W3:Y:S02]  /*ef30*/  @P1 LDG.E.U8 R202, desc[UR22][R170.64] ;  /* 0x00000016aaca1981 */ /* 0x0000e4000c1e1100 */
[----:B0-----:R-:W-:Y:S02]  /*ef40*/  @P3 IMAD.MOV.U32 R170, RZ, RZ, R4 ;  /* 0x000000ffffaa3224 */ /* 0x001fe400078e0004 */
[----:B------:R-:W-:-:S05]  /*ef50*/  @P3 IMAD.MOV.U32 R171, RZ, RZ, R7 ;  /* 0x000000ffffab3224 */ /* 0x000fca00078e0007 */
[----:B------:R0:W4:Y:S02]  /*ef60*/  @P3 LDG.E.U8 R195, desc[UR22][R170.64] ;  /* 0x00000016aac33981 */ /* 0x000124000c1e1100 */
[----:B0-----:R-:W-:Y:S02]  /*ef70*/  @P5 IMAD.MOV.U32 R170, RZ, RZ, R8 ;  /* 0x000000ffffaa5224 */ /* 0x001fe400078e0008 */
[----:B------:R-:W-:-:S05]  /*ef80*/  @P5 IMAD.MOV.U32 R171, RZ, RZ, R11 ;  /* 0x000000ffffab5224 */ /* 0x000fca00078e000b */
[----:B------:R0:W2:Y:S02]  /*ef90*/  @P5 LDG.E.U8 R192, desc[UR22][R170.64] ;  /* 0x00000016aac05981 */ /* 0x0000a4000c1e1100 */
[----:B0-----:R-:W-:Y:S02]  /*efa0*/  @P4 IMAD.MOV.U32 R170, RZ, RZ, R12 ;  /* 0x000000ffffaa4224 */ /* 0x001fe400078e000c */
[----:B------:R-:W-:-:S05]  /*efb0*/  @P4 IMAD.MOV.U32 R171, RZ, RZ, R15 ;  /* 0x000000ffffab4224 */ /* 0x000fca00078e000f */
[----:B------:R-:W2:Y:S01]  /*efc0*/  @P4 LDG.E.U8 R187, desc[UR22][R170.64] ;  /* 0x00000016aabb4981 */ /* 0x000ea2000c1e1100 */
[----:B------:R-:W-:-:S03]  /*efd0*/  ISETP.GT.U32.AND P3, PT, R72, R91, PT ;  /* 0x0000005b4800720c */ /* 0x000fc60003f64070 */
[----:B------:R-:W-:Y:S01]  /*efe0*/  STL [R1+0x270], R203 ;  /* 0x000270cb01007387 */ /* 0x000fe20000100800 */
[----:B------:R-:W-:-:S03]  /*eff0*/  SEL R69, R75, R69, !P2 ;  /* 0x000000454b457207 */ /* 0x000fc60005000000 */
[----:B------:R-:W-:Y:S04]  /*f000*/  STL [R1+0x24c], R218 ;  /* 0x00024cda01007387 */ /* 0x000fe80000100800 */
[----:B------:R-:W-:Y:S04]  /*f010*/  STL [R1+0x26c], R210 ;  /* 0x00026cd201007387 */ /* 0x000fe80000100800 */
[----:B------:R-:W-:Y:S04]  /*f020*/  STL [R1+0xa04], R4 ;  /* 0x000a040401007387 */ /* 0x000fe80000100800 */
[----:B------:R-:W-:Y:S04]  /*f030*/  STL [R1+0xa00], R7 ;  /* 0x000a000701007387 */ /* 0x000fe80000100800 */
[----:B------:R-:W-:Y:S01]  /*f040*/  STL [R1+0xa0c], R8 ;  /* 0x000a0c0801007387 */ /* 0x000fe20000100800 */
[----:B------:R-:W-:-:S03]  /*f050*/  IMAD R69, R69, UR20, RZ ;  /* 0x0000001445457c24 */ /* 0x000fc6000f8e02ff */
[----:B------:R-:W-:Y:S01]  /*f060*/  STL [R1+0xa08], R11 ;  /* 0x000a080b01007387 */ /* 0x000fe20000100800 */
[----:B------:R-:W-:-:S03]  /*f070*/  @!P6 IMAD.MOV R76, RZ, RZ, -R76 ;  /* 0x000000ffff4ce224 */ /* 0x000fc600078e0a4c */
[----:B------:R-:W-:Y:S01]  /*f080*/  STL [R1+0xa14], R12 ;  /* 0x000a140c01007387 */ /* 0x000fe20000100800 */
[----:B------:R-:W-:-:S03]  /*f090*/  ISETP.GT.U32.AND P4, PT, R72, R95, PT ;  /* 0x0000005f4800720c */ /* 0x000fc60003f84070 */
[----:B------:R-:W-:Y:S01]  /*f0a0*/  STL [R1+0xa10], R15 ;  /* 0x000a100f01007387 */ /* 0x000fe20000100800 */
[----:B------:R-:W-:Y:S01]  /*f0b0*/  @!P3 IMAD.IADD R91, R91, 0x1, -R72 ;  /* 0x000000015b5bb824 */ /* 0x000fe200078e0a48 */
[----:B------:R-:W-:Y:S02]  /*f0c0*/  SEL R76, R75, R76, !P2 ;  /* 0x0000004c4b4c7207 */ /* 0x000fe40005000000 */
[----:B------:R-:W-:-:S03]  /*f0d0*/  PLOP3.LUT P6, PT, PT, PT, UP1, 0x80, 0x8 ;  /* 0x000000000008781c */ /* 0x000fc60003fcf018 */
[----:B------:R-:W-:Y:S01]  /*f0e0*/  IMAD R76, R76, UR20, RZ ;  /* 0x000000144c4c7c24 */ /* 0x000fe2000f8e02ff */
[----:B------:R-:W-:Y:S02]  /*f0f0*/  PRMT R194, RZ, 0x7610, R194 ;  /* 0x00007610ffc27816 */ /* 0x000fe400000000c2 */
[----:B------:R-:W-:Y:S01]  /*f100*/  @!P4 IMAD.IADD R95, R95, 0x1, -R72 ;  /* 0x000000015f5fc824 */ /* 0x000fe200078e0a48 */
[----:B------:R-:W-:Y:S02]  /*f110*/  PRMT R186, RZ, 0x7610, R186 ;  /* 0x00007610ffba7816 */ /* 0x000fe400000000ba */
[----:B------:R-:W-:Y:S02]  /*f120*/  PRMT R183, RZ, 0x7610, R183 ;  /* 0x00007610ffb77816 */ /* 0x000fe400000000b7 */
[----:B------:R-:W-:Y:S01]  /*f130*/  PRMT R182, RZ, 0x7610, R182 ;  /* 0x00007610ffb67816 */ /* 0x000fe200000000b6 */
[----:B--2---:R0:W-:Y:S04]  /*f140*/  STL [R1+0x394], R187 ;  /* 0x000394bb01007387 */ /* 0x0041e80000100800 */
[----:B------:R-:W-:Y:S04]  /*f150*/  STL [R1+0x398], R192 ;  /* 0x000398c001007387 */ /* 0x000fe80000100800 */
[----:B------:R-:W-:Y:S04]  /*f160*/  STL [R1+0x540], R215 ;  /* 0x000540d701007387 */ /* 0x000fe80000100800 */
[----:B---3--:R-:W-:Y:S04]  /*f170*/  STL [R1+0x53c], R202 ;  /* 0x00053cca01007387 */ /* 0x008fe80000100800 */
[----:B----4-:R1:W-:Y:S01]  /*f180*/  STL [R1+0x374], R195 ;  /* 0x000374c301007387 */ /* 0x0103e20000100800 */
[----:B0-----:R-:W-:-:S02]  /*f190*/  LOP3.LUT R187, R219, 0x20, RZ, 0xfc, !PT ;  /* 0x00000020dbbb7812 */ /* 0x001fc400078efcff */
[----:B-1----:R-:W-:-:S04]  /*f1a0*/  IADD3 R195, P3, PT, R69, R71, RZ ;  /* 0x0000004745c37210 */ /* 0x002fc80007f7e0ff */
[----:B------:R-:W-:Y:S01]  /*f1b0*/  LEA.HI.X.SX32 R202, R69, R70, 0x1, P3 ;  /* 0x0000004645ca7211 */ /* 0x000fe200018f0eff */
[----:B------:R-:W-:Y:S01]  /*f1c0*/  @P1 IMAD.MOV.U32 R170, RZ, RZ, R195 ;  /* 0x000000ffffaa1224 */ /* 0x000fe200078e00c3 */
[----:B------:R-:W-:-:S03]  /*f1d0*/  ISETP.LT.AND P4, PT, R187, UR21, P6 ;  /* 0x00000015bb007c0c */ /* 0x000fc6000b781270 */
[----:B------:R-:W-:Y:S01]  /*f1e0*/  @P1 IMAD.MOV.U32 R171, RZ, RZ, R202 ;  /* 0x000000ffffab1224 */ /* 0x000fe200078e00ca */
[----:B------:R-:W-:Y:S01]  /*f1f0*/  IADD3 R187, P6, PT, R76, R71, RZ ;  /* 0x000000474cbb7210 */ /* 0x000fe20007fde0ff */
[----:B------:R-:W-:Y:S01]  /*f200*/  STL [R1+0x290], R195 ;  /* 0x000290c301007387 */ /* 0x000fe20000100800 */
[----:B------:R-:W-:-:S03]  /*f210*/  LOP3.LUT R192, R219, 0x28, RZ, 0xfc, !PT ;  /* 0x00000028dbc07812 */ /* 0x000fc600078efcff */
[----:B------:R0:W2:Y:S01]  /*f220*/  @P1 LDG.E.U8 R194, desc[UR22][R170.64] ;  /* 0x00000016aac21981 */ /* 0x0000a2000c1e1100 */
[----:B------:R-:W-:-:S03]  /*f230*/  PLOP3.LUT P3, PT, PT, PT, UP1, 0x80, 0x8 ;  /* 0x000000000008781c */ /* 0x000fc60003f6f018 */
[----:B------:R-:W-:Y:S01]  /*f240*/  STL [R1+0x28c], R202 ;  /* 0x00028cca01007387 */ /* 0x000fe20000100800 */
[----:B------:R-:W-:Y:S02]  /*f250*/  ISETP.LT.AND P3, PT, R192, UR21, P3 ;  /* 0x00000015c0007c0c */ /* 0x000fe40009f61270 */
[----:B0-----:R-:W-:Y:S01]  /*f260*/  LEA.HI.X.SX32 R170, R76, R70, 0x1, P6 ;  /* 0x000000464caa7211 */ /* 0x001fe200030f0eff */
[----:B------:R-:W-:Y:S04]  /*f270*/  STL [R1+0x2b0], R187 ;  /* 0x0002b0bb01007387 */ /* 0x000fe80000100800 */
[----:B------:R0:W-:Y:S01]  /*f280*/  STL [R1+0x2ac], R170 ;  /* 0x0002acaa01007387 */ /* 0x0001e20000100800 */
[----:B------:R-:W-:Y:S02]  /*f290*/  @P1 IMAD.MOV.U32 R171, RZ, RZ, R170 ;  /* 0x000000ffffab1224 */ /* 0x000fe400078e00aa */
[----:B0-----:R-:W-:-:S05]  /*f2a0*/  @P1 IMAD.MOV.U32 R170, RZ, RZ, R187 ;  /* 0x000000ffffaa1224 */ /* 0x001fca00078e00bb */
[----:B------:R0:W3:Y:S02]  /*f2b0*/  @P1 LDG.E.U8 R186, desc[UR22][R170.64] ;  /* 0x00000016aaba1981 */ /* 0x0000e4000c1e1100 */
[----:B0-----:R-:W-:Y:S02]  /*f2c0*/  @P4 IMAD.MOV.U32 R170, RZ, RZ, R16 ;  /* 0x000000ffffaa4224 */ /* 0x001fe400078e0010 */
[----:B------:R-:W-:-:S05]  /*f2d0*/  @P4 IMAD.MOV.U32 R171, RZ, RZ, R19 ;  /* 0x000000ffffab4224 */ /* 0x000fca00078e0013 */
[----:B------:R0:W4:Y:S02]  /*f2e0*/  @P4 LDG.E.U8 R183, desc[UR22][R170.64] ;  /* 0x00000016aab74981 */ /* 0x000124000c1e1100 */
[----:B0-----:R-:W-:Y:S02]  /*f2f0*/  @P3 IMAD.MOV.U32 R170, RZ, RZ, R20 ;  /* 0x000000ffffaa3224 */ /* 0x001fe400078e0014 */
[----:B------:R-:W-:-:S05]  /*f300*/  @P3 IMAD.MOV.U32 R171, RZ, RZ, R23 ;  /* 0x000000ffffab3224 */ /* 0x000fca00078e0017 */
[----:B------:R-:W2:Y:S04]  /*f310*/  @P3 LDG.E.U8 R182, desc[UR22][R170.64] ;  /* 0x00000016aab63981 */ /* 0x000ea8000c1e1100 */
[----:B------:R-:W-:Y:S04]  /*f320*/  STL [R1+0xa1c], R16 ;  /* 0x000a1c1001007387 */ /* 0x000fe80000100800 */
[----:B------:R-:W-:Y:S01]  /*f330*/  STL [R1+0xa18], R19 ;  /* 0x000a181301007387 */ /* 0x000fe20000100800 */
[----:B------:R-:W-:-:S03]  /*f340*/  PLOP3.LUT P3, PT, PT, PT, UP1, 0x80, 0x8 ;  /* 0x000000000008781c */ /* 0x000fc60003f6f018 */
[----:B------:R-:W-:Y:S04]  /*f350*/  STL [R1+0xa24], R20 ;  /* 0x000a241401007387 */ /* 0x000fe80000100800 */
[----:B------:R-:W-:Y:S01]  /*f360*/  STL [R1+0xa20], R23 ;  /* 0x000a201701007387 */ /* 0x000fe20000100800 */
[----:B------:R-:W-:-:S03]  /*f370*/  PRMT R179, RZ, 0x7610, R179 ;  /* 0x00007610ffb37816 */ /* 0x000fc600000000b3 */
[----:B--2---:R0:W-:Y:S02]  /*f380*/  STL [R1+0x51c], R182 ;  /* 0x00051cb601007387 */ /* 0x0041e40000100800 */
[----:B0-----:R-:W-:-:S04]  /*f390*/  LOP3.LUT R182, R219, 0x30, RZ, 0xfc, !PT ;  /* 0x00000030dbb67812 */ /* 0x001fc800078efcff */
[----:B------:R-:W-:-:S13]  /*f3a0*/  ISETP.LT.AND P3, PT, R182, UR21, P3 ;  /* 0x00000015b6007c0c */ /* 0x000fda0009f61270 */
[----:B------:R-:W-:Y:S02]  /*f3b0*/  @P3 IMAD.MOV.U32 R170, RZ, RZ, R24 ;  /* 0x000000ffffaa3224 */ /* 0x000fe400078e0018 */
[----:B------:R-:W-:-:S05]  /*f3c0*/  @P3 IMAD.MOV.U32 R171, RZ, RZ, R27 ;  /* 0x000000ffffab3224 */ /* 0x000fca00078e001b */
[----:B------:R-:W2:Y:S04]  /*f3d0*/  @P3 LDG.E.U8 R179, desc[UR22][R170.64] ;  /* 0x00000016aab33981 */ /* 0x000ea8000c1e1100 */
[----:B------:R-:W-:Y:S04]  /*f3e0*/  STL [R1+0x538], R194 ;  /* 0x000538c201007387 */ /* 0x000fe80000100800 */
[----:B------:R-:W-:Y:S01]  /*f3f0*/  STL [R1+0xa2c], R24 ;  /* 0x000a2c1801007387 */ /* 0x000fe20000100800 */
[----:B------:R-:W-:-:S03]  /*f400*/  PLOP3.LUT P3, PT, PT, PT, UP1, 0x80, 0x8 ;  /* 0x000000000008781c */ /* 0x000fc60003f6f018 */
[----:B------:R-:W-:Y:S04]  /*f410*/  STL [R1+0xa28], R27 ;  /* 0x000a281b01007387 */ /* 0x000fe80000100800 */
[----:B---3--:R-:W-:Y:S01]  /*f420*/  STL [R1+0x534], R186 ;  /* 0x000534ba01007387 */ /* 0x008fe20000100800 */
[----:B------:R-:W-:-:S03]  /*f430*/  PRMT R178, RZ, 0x7610, R178 ;  /* 0x00007610ffb27816 */ /* 0x000fc600000000b2 */
[----:B--2---:R0:W-:Y:S02]  /*f440*/  STL [R1+0x514], R179 ;  /* 0x000514b301007387 */ /* 0x0041e40000100800 */
[----:B0-----:R-:W-:-:S04]  /*f450*/  LOP3.LUT R179, R219, 0x38, RZ, 0xfc, !PT ;  /* 0x00000038dbb37812 */ /* 0x001fc800078efcff */
[----:B------:R-:W-:-:S13]  /*f460*/  ISETP.LT.AND P3, PT, R179, UR21, P3 ;  /* 0x00000015b3007c0c */ /* 0x000fda0009f61270 */
[----:B------:R-:W-:Y:S02]  /*f470*/  @P3 IMAD.MOV.U32 R170, RZ, RZ, R28 ;  /* 0x000000ffffaa3224 */ /* 0x000fe400078e001c */
[----:B------:R-:W-:-:S05]  /*f480*/  @P3 IMAD.MOV.U32 R171, RZ, RZ, R31 ;  /* 0x000000ffffab3224 */ /* 0x000fca00078e001f */
[----:B------:R-:W2:Y:S04]  /*f490*/  @P3 LDG.E.U8 R178, desc[UR22][R170.64] ;  /* 0x00000016aab23981 */ /* 0x000ea8000c1e1100 */
[----:B----4-:R-:W-:Y:S01]  /*f4a0*/  STL [R1+0x520], R183 ;  /* 0x000520b701007387 */ /* 0x010fe20000100800 */
        /* <DEDUP_REMOVED lines=9> */
[----:B------:R-:W2:Y:S01]  /*f540*/  @P3 LDG.E.U8 R175, desc[UR22][R170.64] ;  /* 0x00000016aaaf3981 */ /* 0x000ea2000c1e1100 */
        /* <DEDUP_REMOVED lines=70> */
[----:B------:R-:W0:Y:S01]  /*f9b0*/  S2R R73, SR_TID.X ;  /* 0x0000000000497919 */ /* 0x000e220000002100 */
[----:B------:R-:W-:Y:S02]  /*f9c0*/  PLOP3.LUT P3, PT, PT, PT, UP1, 0x80, 0x8 ;  /* 0x000000000008781c */ /* 0x000fe40003f6f018 */
[----:B------:R1:W-:Y:S04]  /*f9d0*/  STL [R1+0xa74], R63 ;  /* 0x000a743f01007387 */ /* 0x0003e80000100800 */
[----:B------:R3:W-:Y:S01]  /*f9e0*/  STL [R1+0xa70], R64 ;  /* 0x000a704001007387 */ /* 0x0007e20000100800 */
[----:B------:R-:W-:Y:S02]  /*f9f0*/  PRMT R28, RZ, 0x7610, R28 ;  /* 0x00007610ff1c7816 */ /* 0x000fe4000000001c */
[----:B0-----:R-:W-:-:S02]  /*fa00*/  LEA.HI R73, R73, 0xc, RZ, 0x1a ;  /* 0x0000000c49497811 */ /* 0x001fc400078fd0ff */
[----:B-1----:R-:W-:Y:S02]  /*fa10*/  PRMT R63, RZ, 0x7610, R63 ;  /* 0x00007610ff3f7816 */ /* 0x002fe4000000003f */
[----:B---3--:R-:W-:Y:S02]  /*fa20*/  PRMT R64, RZ, 0x7610, R64 ;  /* 0x00007610ff407816 */ /* 0x008fe40000000040 */
[----:B------:R-:W-:Y:S01]  /*fa30*/  ISETP.GT.U32.AND P4, PT, R72, R103, PT ;  /* 0x000000674800720c */ /* 0x000fe20003f84070 */
[----:B--2---:R0:W-:Y:S02]  /*fa40*/  STL [R1+0x4d4], R32 ;  /* 0x0004d42001007387 */ /* 0x0041e40000100800 */
[----:B0-----:R-:W-:-:S04]  /*fa50*/  LOP3.LUT R32, R219, 0x4, RZ, 0xfc, !PT ;  /* 0x00000004db207812 */ /* 0x001fc800078efcff */
[----:B------:R-:W-:-:S13]  /*fa60*/  ISETP.LT.AND P3, PT, R32, UR21, P3 ;  /* 0x0000001520007c0c */ /* 0x000fda0009f61270 */
[----:B------:R-:W-:Y:S02]  /*fa70*/  @P3 IMAD.MOV.U32 R170, RZ, RZ, R2 ;  /* 0x000000ffffaa3224 */ /* 0x000fe400078e0002 */
[----:B------:R-:W-:-:S05]  /*fa80*/  @P3 IMAD.MOV.U32 R171, RZ, RZ, R5 ;  /* 0x000000ffffab3224 */ /* 0x000fca00078e0005 */
[----:B------:R0:W2:Y:S01]  /*fa90*/  @P3 LDG.E.U8 R28, desc[UR22][R170.64] ;  /* 0x00000016aa1c3981 */ /* 0x0000a2000c1e1100 */
[----:B------:R-:W-:-:S04]  /*faa0*/  PLOP3.LUT P3, PT, PT, PT, UP1, 0x80, 0x8 ;  /* 0x000000000008781c */ /* 0x000fc80003f6f018 */
[----:B------:R-:W-:Y:S01]  /*fab0*/  ISETP.LT.AND P3, PT, R73, UR21, P3 ;  /* 0x0000001549007c0c */ /* 0x000fe20009f61270 */
[----:B------:R-:W-:Y:S01]  /*fac0*/  STL [R1+0xa80], R2 ;  /* 0x000a800201007387 */ /* 0x000fe20000100800 */
[----:B------:R-:W1:Y:S03]  /*fad0*/  S2R R73, SR_TID.X ;  /* 0x0000000000497919 */ /* 0x000e660000002100 */
[----:B------:R3:W-:Y:S08]  /*fae0*/  STL [R1+0xa78], R5 ;  /* 0x000a780501007387 */ /* 0x0007f00000100800 */
[----:B0-----:R-:W-:-:S02]  /*faf0*/  @P3 IMAD.MOV.U32 R170, RZ, RZ, R6 ;  /* 0x000000ffffaa3224 */ /* 0x001fc400078e0006 */
[----:B------:R-:W-:Y:S01]  /*fb00*/  @P3 IMAD.MOV.U32 R171, RZ, RZ, R9 ;  /* 0x000000ffffab3224 */ /* 0x000fe200078e0009 */
[----:B---3--:R-:W-:Y:S02]  /*fb10*/  PRMT R5, RZ, 0x7610, R5 ;  /* 0x00007610ff057816 */ /* 0x008fe40000000005 */
[----:B------:R-:W-:-:S04]  /*fb20*/  LOP3.LUT R2, R219, 0x14, RZ, 0xfc, !PT ;  /* 0x00000014db027812 */ /* 0x000fc800078efcff */
[----:B------:R0:W3:Y:S01]  /*fb30*/  @P3 LDG.E.U8 R5, desc[UR22][R170.64] ;  /* 0x00000016aa053981 */ /* 0x0000e2000c1e1100 */
[----:B------:R-:W-:-:S04]  /*fb40*/  PLOP3.LUT P3, PT, PT, PT, UP1, 0x80, 0x8 ;  /* 0x000000000008781c */ /* 0x000fc80003f6f018 */
[----:B------:R-:W-:Y:S02]  /*fb50*/  ISETP.LT.AND P3, PT, R2, UR21, P3 ;  /* 0x0000001502007c0c */ /* 0x000fe40009f61270 */
[----:B-1----:R-:W-:-:S11]  /*fb60*/  LEA.HI R73, R73, 0x1c, RZ, 0x1a ;  /* 0x0000001c49497811 */ /* 0x002fd600078fd0ff */
[----:B0-----:R-:W-:Y:S02]  /*fb70*/  @P3 IMAD.MOV.U32 R170, RZ, RZ, R10 ;  /* 0x000000ffffaa3224 */ /* 0x001fe400078e000a */
[----:B------:R-:W-:-:S05]  /*fb80*/  @P3 IMAD.MOV.U32 R171, RZ, RZ, R13 ;  /* 0x000000ffffab3224 */ /* 0x000fca00078e000d */
[----:B------:R0:W4:Y:S01]  /*fb90*/  @P3 LDG.E.U8 R63, desc[UR22][R170.64] ;  /* 0x00000016aa3f3981 */ /* 0x000122000c1e1100 */
[----:B------:R-:W-:-:S04]  /*fba0*/  PLOP3.LUT P3, PT, PT, PT, UP1, 0x80, 0x8 ;  /* 0x000000000008781c */ /* 0x000fc80003f6f018 */
[----:B------:R-:W-:-:S13]  /*fbb0*/  ISETP.LT.AND P3, PT, R73, UR21, P3 ;  /* 0x0000001549007c0c */ /* 0x000fda0009f61270 */
[----:B0-----:R-:W-:Y:S02]  /*fbc0*/  @P3 IMAD.MOV.U32 R170, RZ, RZ, R14 ;  /* 0x000000ffffaa3224 */ /* 0x001fe400078e000e */
[----:B------:R-:W-:-:S05]  /*fbd0*/  @P3 IMAD.MOV.U32 R171, RZ, RZ, R17 ;  /* 0x000000ffffab3224 */ /* 0x000fca00078e0011 */
[----:B------:R0:W4:Y:S01]  /*fbe0*/  @P3 LDG.E.U8 R64, desc[UR22][R170.64] ;  /* 0x00000016aa403981 */ /* 0x000122000c1e1100 */
[----:B------:R-:W-:Y:S01]  /*fbf0*/  @!P4 IMAD.IADD R103, R103, 0x1, -R72 ;  /* 0x000000016767c824 */ /* 0x000fe200078e0a48 */
[----:B------:R-:W-:-:S13]  /*fc00*/  ISETP.GT.U32.AND P4, PT, R72, R107, PT ;  /* 0x0000006b4800720c */ /* 0x000fda0003f84070 */
[----:B------:R-:W-:Y:S01]  /*fc10*/  @!P4 IMAD.IADD R107, R107, 0x1, -R72 ;  /* 0x000000016b6bc824 */ /* 0x000fe200078e0a48 */
[----:B------:R-:W-:-:S13]  /*fc20*/  ISETP.GT.U32.AND P4, PT, R72, R113, PT ;  /* 0x000000714800720c */ /* 0x000fda0003f84070 */
[----:B------:R-:W-:Y:S01]  /*fc30*/  @!P4 IMAD.IADD R113, R113, 0x1, -R72 ;  /* 0x000000017171c824 */ /* 0x000fe200078e0a48 */
[C---:B------:R-:W-:Y:S02]  /*fc40*/  ISETP.GT.U32.AND P4, PT, R72.reuse, R117, PT ;  /* 0x000000754800720c */ /* 0x040fe40003f84070 */
[----:B------:R-:W-:-:S11]  /*fc50*/  ISETP.GT.U32.AND P6, PT, R72, R99, PT ;  /* 0x000000634800720c */ /* 0x000fd60003fc4070 */
[--C-:B------:R-:W-:Y:S01]  /*fc60*/  @!P4 IMAD.IADD R117, R117, 0x1, -R72.reuse ;  /* 0x000000017575c824 */ /* 0x100fe200078e0a48 */
[C---:B------:R-:W-:Y:S01]  /*fc70*/  ISETP.GT.U32.AND P4, PT, R72.reuse, R123, PT ;  /* 0x0000007b4800720c */ /* 0x040fe20003f84070 */
[----:B------:R-:W-:Y:S01]  /*fc80*/  @!P6 IMAD.IADD R99, R99, 0x1, -R72 ;  /* 0x000000016363e824 */ /* 0x000fe200078e0a48 */
[----:B------:R-:W-:-:S11]  /*fc90*/  ISETP.GT.U32.AND P6, PT, R72, R105, PT ;  /* 0x000000694800720c */ /* 0x000fd60003fc4070 */
[--C-:B------:R-:W-:Y:S01]  /*fca0*/  @!P4 IMAD.IADD R123, R123, 0x1, -R72.reuse ;  /* 0x000000017b7bc824 */ /* 0x100fe200078e0a48 */
[C---:B------:R-:W-:Y:S01]  /*fcb0*/  ISETP.GT.U32.AND P4, PT, R72.reuse, R127, PT ;  /* 0x0000007f4800720c */ /* 0x040fe20003f84070 */
[----:B------:R-:W-:Y:S01]  /*fcc0*/  @!P6 IMAD.IADD R105, R105, 0x1, -R72 ;  /* 0x000000016969e824 */ /* 0x000fe200078e0a48 */
[----:B------:R-:W-:-:S11]  /*fcd0*/  ISETP.GT.U32.AND P6, PT, R72, R109, PT ;  /* 0x0000006d4800720c */ /* 0x000fd60003fc4070 */
[--C-:B------:R-:W-:Y:S01]  /*fce0*/  @!P4 IMAD.IADD R127, R127, 0x1, -R72.reuse ;  /* 0x000000017f7fc824 */ /* 0x100fe200078e0a48 */
[C---:B------:R-:W-:Y:S01]  /*fcf0*/  ISETP.GT.U32.AND P4, PT, R72.reuse, R133, PT ;  /* 0x000000854800720c */ /* 0x040fe20003f84070 */
[--C-:B------:R-:W-:Y:S01]  /*fd00*/  @!P6 IMAD.IADD R109, R109, 0x1, -R72.reuse ;  /* 0x000000016d6de824 */ /* 0x100fe200078e0a48 */
[C---:B------:R-:W-:Y:S01]  /*fd10*/  ISETP.GT.U32.AND P6, PT, R72.reuse, R115, PT ;  /* 0x000000734800720c */ /* 0x040fe20003fc4070 */
[----:B------:R-:W1:Y:S10]  /*fd20*/  S2R R58, SR_TID.X ;  /* 0x00000000003a7919 */ /* 0x000e740000002100 */
[----:B------:R-:W-:Y:S01]  /*fd30*/  @!P4 IMAD.IADD R133, R133, 0x1, -R72 ;  /* 0x000000018585c824 */ /* 0x000fe200078e0a48 */
[----:B------:R-:W-:-:S02]  /*fd40*/  ISETP.GT.U32.AND P4, PT, R72, R137, PT ;  /* 0x000000894800720c */ /* 0x000fc40003f84070 */
[----:B------:R-:W-:Y:S02]  /*fd50*/  PLOP3.LUT P3, PT, PT, PT, UP1, 0x80, 0x8 ;  /* 0x000000000008781c */ /* 0x000fe40003f6f018 */
[----:B------:R-:W-:Y:S01]  /*fd60*/  LOP3.LUT R2, R219, 0x24, RZ, 0xfc, !PT ;  /* 0x00000024db027812 */ /* 0x000fe200078efcff */
[----:B------:R-:W-:-:S08]  /*fd70*/  @!P6 IMAD.IADD R115, R115, 0x1, -R72 ;  /* 0x000000017373e824 */ /* 0x000fd000078e0a48 */
[----:B------:R-:W-:Y:S01]  /*fd80*/  @!P4 IMAD.IADD R137, R137, 0x1, -R72 ;  /* 0x000000018989c824 */ /* 0x000fe200078e0a48 */
[C---:B------:R-:W-:Y:S02]  /*fd90*/  ISETP.GT.U32.AND P4, PT, R72.reuse, R138, PT ;  /* 0x0000008a4800720c */ /* 0x040fe40003f84070 */
[----:B------:R-:W-:Y:S02]  /*fda0*/  ISETP.GT.U32.AND P6, PT, R72, R119, PT ;  /* 0x000000774800720c */ /* 0x000fe40003fc4070 */
[----:B------:R-:W-:Y:S02]  /*fdb0*/  ISETP.LT.AND P3, PT, R2, UR21, P3 ;  /* 0x0000001502007c0c */ /* 0x000fe40009f61270 */
[----:B------:R-:W-:-:S07]  /*fdc0*/  PRMT R59, RZ, 0x7610, R59 ;  /* 0x00007610ff3b7816 */ /* 0x000fce000000003b */
[--C-:B------:R-:W-:Y:S01]  /*fdd0*/  @!P4 IMAD.IADD R138, R138, 0x1, -R72.reuse ;  /* 0x000000018a8ac824 */ /* 0x100fe200078e0a48 */
[C---:B------:R-:W-:Y:S01]  /*fde0*/  ISETP.GT.U32.AND P4, PT, R72.reuse, R140, PT ;  /* 0x0000008c4800720c */ /* 0x040fe20003f84070 */
[----:B------:R-:W-:Y:S01]  /*fdf0*/  @!P6 IMAD.IADD R119, R119, 0x1, -R72 ;  /* 0x000000017777e824 */ /* 0x000fe200078e0a48 */
[----:B------:R-:W-:Y:S01]  /*fe00*/  ISETP.GT.U32.AND P6, PT, R72, R125, PT ;  /* 0x0000007d4800720c */ /* 0x000fe20003fc4070 */
[----:B0-----:R-:W-:Y:S02]  /*fe10*/  @P3 IMAD.MOV.U32 R170, RZ, RZ, R18 ;  /* 0x000000ffffaa3224 */ /* 0x001fe400078e0012 */
[----:B------:R-:W-:Y:S01]  /*fe20*/  @P3 IMAD.MOV.U32 R171, RZ, RZ, R21 ;  /* 0x000000ffffab3224 */ /* 0x000fe200078e0015 */
[----:B------:R-:W-:Y:S01]  /*fe30*/  STL [R1+0xa8c], R6 ;  /* 0x000a8c0601007387 */ /* 0x000fe20000100800 */
[----:B-1----:R-:W-:-:S03]  /*fe40*/  LEA.HI R58, R58, 0x2c, RZ, 0x1a ;  /* 0x0000002c3a3a7811 */ /* 0x002fc600078fd0ff */
[----:B------:R0:W4:Y:S01]  /*fe50*/  @P3 LDG.E.U8 R59, desc[UR22][R170.64] ;  /* 0x00000016aa3b3981 */ /* 0x000122000c1e1100 */
[----:B------:R-:W-:Y:S02]  /*fe60*/  PLOP3.LUT P3, PT, PT, PT, UP1, 0x80, 0x8 ;  /* 0x000000000008781c */ /* 0x000fe40003f6f018 */
[--C-:B------:R-:W-:Y:S01]  /*fe70*/  @!P4 IMAD.IADD R140, R140, 0x1, -R72.reuse ;  /* 0x000000018c8cc824 */ /* 0x100fe200078e0a48 */
[----:B------:R-:W-:Y:S01]  /*fe80*/  STL [R1+0xa88], R9 ;  /* 0x000a880901007387 */ /* 0x000fe20000100800 */
[----:B------:R-:W-:Y:S02]  /*fe90*/  ISETP.GT.U32.AND P4, PT, R72, R145, PT ;  /* 0x000000914800720c */ /* 0x000fe40003f84070 */
[----:B------:R-:W-:Y:S01]  /*fea0*/  ISETP.LT.AND P3, PT, R58, UR21, P3 ;  /* 0x000000153a007c0c */ /* 0x000fe20009f61270 */
[----:B------:R-:W-:Y:S01]  /*feb0*/  @!P6 IMAD.IADD R125, R125, 0x1, -R72 ;  /* 0x000000017d7de824 */ /* 0x000fe200078e0a48 */
[----:B------:R-:W-:Y:S02]  /*fec0*/  ISETP.GT.U32.AND P6, PT, R72, R129, PT ;  /* 0x000000814800720c */ /* 0x000fe40003fc4070 */
[----:B------:R-:W-:-:S07]  /*fed0*/  PRMT R60, RZ, 0x7610, R60 ;  /* 0x00007610ff3c7816 */ /* 0x000fce000000003c */
[----:B------:R-:W-:Y:S01]  /*fee0*/  @!P4 IMAD.IADD R145, R145, 0x1, -R72 ;  /* 0x000000019191c824 */ /* 0x000fe200078e0a48 */
[C---:B------:R-:W-:Y:S01]  /*fef0*/  ISETP.GT.U32.AND P4, PT, R72.reuse, R147, PT ;  /* 0x000000934800720c */ /* 0x040fe20003f84070 */
[----:B0-----:R-:W-:Y:S02]  /*ff00*/  @P3 IMAD.MOV.U32 R170, RZ, RZ, R22 ;  /* 0x000000ffffaa3224 */ /* 0x001fe400078e0016 */
[----:B------:R-:W-:Y:S02]  /*ff10*/  @P3 IMAD.MOV.U32 R171, RZ, RZ, R25 ;  /* 0x000000ffffab3224 */ /* 0x000fe400078e0019 */
[--C-:B------:R-:W-:Y:S01]  /*ff20*/  @!P6 IMAD.IADD R129, R129, 0x1, -R72.reuse ;  /* 0x000000018181e824 */ /* 0x100fe200078e0a48 */
[C---:B------:R-:W-:Y:S02]  /*ff30*/  ISETP.GT.U32.AND P6, PT, R72.reuse, R135, PT ;  /* 0x000000874800720c */ /* 0x040fe40003fc4070 */
[----:B------:R-:W4:Y:S05]  /*ff40*/  @P3 LDG.E.U8 R60, desc[UR22][R170.64] ;  /* 0x00000016aa3c3981 */ /* 0x000f2a000c1e1100 */
[----:B------:R-:W-:Y:S01]  /*ff50*/  @!P4 IMAD.IADD R147, R147, 0x1, -R72 ;  /* 0x000000019393c824 */ /* 0x000fe200078e0a48 */
[----:B------:R-:W-:-:S05]  /*ff60*/  ISETP.GT.U32.AND P4, PT, R72, R148, PT ;  /* 0x000000944800720c */ /* 0x000fca0003f84070 */
[----:B------:R-:W-:Y:S01]  /*ff70*/  @!P6 IMAD.IADD R135, R135, 0x1, -R72 ;  /* 0x000000018787e824 */ /* 0x000fe200078e0a48 */
[----:B------:R-:W-:-:S07]  /*ff80*/  ISETP.GT.U32.AND P6, PT, R72, R136, PT ;  /* 0x000000884800720c */ /* 0x000fce0003fc4070 */
[----:B------:R-:W-:Y:S01]  /*ff90*/  @!P4 IMAD.IADD R148, R148, 0x1, -R72 ;  /* 0x000000019494c824 */ /* 0x000fe200078e0a48 */
[----:B------:R-:W-:-:S05]  /*ffa0*/  ISETP.GT.U32.AND P4, PT, R72, R150, PT ;  /* 0x000000964800720c */ /* 0x000fca0003f84070 */
[----:B------:R-:W-:Y:S01]  /*ffb0*/  @!P6 IMAD.IADD R136, R136, 0x1, -R72 ;  /* 0x000000018888e824 */ /* 0x000fe200078e0a48 */
[----:B------:R-:W-:-:S07]  /*ffc0*/  ISETP.GT.U32.AND P6, PT, R72, R141, PT ;  /* 0x0000008d4800720c */ /* 0x000fce0003fc4070 */
[--C-:B------:R-:W-:Y:S01]  /*ffd0*/  @!P4 IMAD.IADD R150, R150, 0x1, -R72.reuse ;  /* 0x000000019696c824 */ /* 0x100fe200078e0a48 */
[C---:B------:R-:W-:Y:S01]  /*ffe0*/  ISETP.GT.U32.AND P4, PT, R72.reuse, R155, PT ;  /* 0x0000009b4800720c */ /* 0x040fe20003f84070 */
[----:B---3--:R-:W-:Y:S04]  /*fff0*/  STL [R1+0xa90], R5 ;  /* 0x000a900501007387 */ /* 0x008fe80000100800 */
[----:B--2---:R-:W-:Y:S04]  /*10000*/  STL [R1+0x4c0], R28 ;  /* 0x0004c01c01007387 */ /* 0x004fe80000100800 */
[----:B------:R-:W-:Y:S04]  /*10010*/  STL [R1+0xa98], R10 ;  /* 0x000a980a01007387 */ /* 0x000fe80000100800 */
[----:B------:R-:W-:Y:S04]  /*10020*/  STL [R1+0xa94], R13 ;  /* 0x000a940d01007387 */ /* 0x000fe80000100800 */
[----:B----4-:R-:W-:Y:S04]  /*10030*/  STL [R1+0xa9c], R63 ;  /* 0x000a9c3f01007387 */ /* 0x010fe80000100800 */
[----:B------:R-:W-:Y:S04]  /*10040*/  STL [R1+0xaa4], R14 ;  /* 0x000aa40e01007387 */ /* 0x000fe80000100800 */
[----:B------:R-:W-:Y:S04]  /*10050*/  STL [R1+0xaa0], R17 ;  /* 0x000aa01101007387 */ /* 0x000fe80000100800 */
[----:B------:R-:W-:Y:S04]  /*10060*/  STL [R1+0xaa8], R64 ;  /* 0x000aa84001007387 */ /* 0x000fe80000100800 */
[----:B------:R-:W2:Y:S01]  /*10070*/  LDL R73, [R1] ;  /* 0x0000000001497983 */ /* 0x000ea20000100800 */
[--C-:B------:R-:W-:Y:S01]  /*10080*/  @!P6 IMAD.IADD R141, R141, 0x1, -R72.reuse ;  /* 0x000000018d8de824 */ /* 0x100fe200078e0a48 */
[C---:B------:R-:W-:Y:S01]  /*10090*/  ISETP.GT.U32.AND P6, PT, R72.reuse, R143, PT ;  /* 0x0000008f4800720c */ /* 0x040fe20003fc4070 */
[--C-:B------:R-:W-:Y:S01]  /*100a0*/  @!P4 IMAD.IADD R155, R155, 0x1, -R72.reuse ;  /* 0x000000019b9bc824 */ /* 0x100fe200078e0a48 */
[C---:B------:R-:W-:Y:S01]  /*100b0*/  ISETP.GT.U32.AND P4, PT, R72.reuse, R157, PT ;  /* 0x0000009d4800720c */ /* 0x040fe20003f84070 */
[----:B------:R-:W3:Y:S10]  /*100c0*/  LDL R74, [R1+0x20] ;  /* 0x00002000014a7983 */ /* 0x000ef40000100800 */
[--C-:B------:R-:W-:Y:S01]  /*100d0*/  @!P6 IMAD.IADD R143, R143, 0x1, -R72.reuse ;  /* 0x000000018f8fe824 */ /* 0x100fe200078e0a48 */
[C---:B------:R-:W-:Y:S01]  /*100e0*/  ISETP.GT.U32.AND P6, PT, R72.reuse, R144, PT ;  /* 0x000000904800720c */ /* 0x040fe20003fc4070 */
[----:B------:R-:W-:Y:S01]  /*100f0*/  @!P4 IMAD.IADD R157, R157, 0x1, -R72 ;  /* 0x000000019d9dc824 */ /* 0x000fe200078e0a48 */
[----:B------:R-:W-:-:S11]  /*10100*/  ISETP.GT.U32.AND P4, PT, R72, R158, PT ;  /* 0x0000009e4800720c */ /* 0x000fd60003f84070 */
[--C-:B------:R-:W-:Y:S01]  /*10110*/  @!P6 IMAD.IADD R144, R144, 0x1, -R72.reuse ;  /* 0x000000019090e824 */ /* 0x100fe200078e0a48 */
[----:B------:R-:W-:Y:S01]  /*10120*/  ISETP.GT.U32.AND P6, PT, R72, R146, PT ;  /* 0x000000924800720c */ /* 0x000fe20003fc4070 */
[----:B------:R-:W-:Y:S01]  /*10130*/  @!P4 IMAD.IADD R158, R158, 0x1, -R72 ;  /* 0x000000019e9ec824 */ /* 0x000fe200078e0a48 */
[----:B------:R-:W-:-:S11]  /*10140*/  ISETP.GT.U32.AND P4, PT, R72, R160, PT ;  /* 0x000000a04800720c */ /* 0x000fd60003f84070 */
[--C-:B------:R-:W-:Y:S01]  /*10150*/  @!P6 IMAD.IADD R146, R146, 0x1, -R72.reuse ;  /* 0x000000019292e824 */ /* 0x100fe200078e0a48 */
[----:B------:R-:W-:Y:S01]  /*10160*/  ISETP.GT.U32.AND P6, PT, R72, R151, PT ;  /* 0x000000974800720c */ /* 0x000fe20003fc4070 */
        /* <DEDUP_REMOVED lines=56> */
[--C-:B------:R-:W-:Y:S01]  /*104f0*/  @!P4 IMAD.IADD R245, R245, 0x1, -R72.reuse ;  /* 0x00000001f5f5c824 */ /* 0x100fe200078e0a48 */
[----:B------:R-:W-:Y:S04]  /*10500*/  STL [R1+0xab0], R18 ;  /* 0x000ab01201007387 */ /* 0x000fe80000100800 */
[----:B------:R-:W-:Y:S04]  /*10510*/  STL [R1+0xaac], R21 ;  /* 0x000aac1501007387 */ /* 0x000fe80000100800 */
[----:B------:R-:W-:Y:S03]  /*10520*/  STL [R1+0xab4], R59 ;  /* 0x000ab43b01007387 */ /* 0x000fe60000100800 */
[--C-:B------:R-:W-:Y:S01]  /*10530*/  @!P6 IMAD.IADD R81, R81, 0x1, -R72.reuse ;  /* 0x000000015151e824 */ /* 0x100fe200078e0a48 */
[C---:B------:R-:W-:Y:S01]  /*10540*/  ISETP.GT.U32.AND P6, PT, R72.reuse, R221, PT ;  /* 0x000000dd4800720c */ /* 0x040fe20003fc4070 */
[----:B------:R0:W-:Y:S04]  /*10550*/  STL [R1+0xabc], R22 ;  /* 0x000abc1601007387 */ /* 0x0001e80000100800 */
[----:B0-----:R-:W4:Y:S04]  /*10560*/  LDL.LU R22, [R1+0x60] ;  /* 0x0000600001167983 */ /* 0x001f280000300800 */
[----:B------:R-:W-:Y:S04]  /*10570*/  STL [R1+0xab8], R25 ;  /* 0x000ab81901007387 */ /* 0x000fe80000100800 */
[----:B------:R0:W-:Y:S01]  /*10580*/  STL [R1+0xac0], R60 ;  /* 0x000ac03c01007387 */ /* 0x0001e20000100800 */
[----:B------:R-:W-:Y:S01]  /*10590*/  @!P6 IMAD.IADD R221, R221, 0x1, -R72 ;  /* 0x00000001dddde824 */ /* 0x000fe200078e0a48 */
[----:B------:R-:W-:-:S02]  /*105a0*/  ISETP.GT.U32.AND P6, PT, R72, R229, PT ;  /* 0x000000e54800720c */ /* 0x000fc40003fc4070 */
[----:B0-----:R-:W4:Y:S04]  /*105b0*/  LDL.LU R60, [R1+0x3c] ;  /* 0x00003c00013c7983 */ /* 0x001f280000300800 */
[----:B------:R-:W4:Y:S04]  /*105c0*/  LDL.LU R25, [R1+0x5c] ;  /* 0x00005c0001197983 */ /* 0x000f280000300800 */
[----:B------:R-:W4:Y:S04]  /*105d0*/  LDL.LU R59, [R1+0x80] ;  /* 0x00008000013b7983 */ /* 0x000f280000300800 */
[----:B------:R-:W4:Y:S01]  /*105e0*/  LDL.LU R32, [R1+0x7c] ;  /* 0x00007c0001207983 */ /* 0x000f220000300800 */
[----:B--2---:R-:W-:-:S13]  /*105f0*/  ISETP.GT.U32.AND P4, PT, R72, R73, PT ;  /* 0x000000494800720c */ /* 0x004fda0003f84070 */
[----:B------:R-:W-:-:S05]  /*10600*/  @!P4 IMAD.IADD R73, R73, 0x1, -R72 ;  /* 0x000000014949c824 */ /* 0x000fca00078e0a48 */
[----:B------:R0:W-:Y:S01]  /*10610*/  @!P4 STL [R1], R73 ;  /* 0x000000490100c387 */ /* 0x0001e20000100800 */
[----:B------:R-:W-:Y:S01]  /*10620*/  PLOP3.LUT P3, PT, PT, PT, UP1, 0x80, 0x8 ;  /* 0x000000000008781c */ /* 0x000fe20003f6f018 */
[----:B0-----:R-:W0:Y:S01]  /*10630*/  S2R R73, SR_TID.X ;  /* 0x0000000000497919 */ /* 0x001e220000002100 */
[----:B------:R-:W-:Y:S01]  /*10640*/  LOP3.LUT R2, R219, 0x34, RZ, 0xfc, !PT ;  /* 0x00000034db027812 */ /* 0x000fe200078efcff */
[----:B------:R-:W-:-:S03]  /*10650*/  @!P6 IMAD.IADD R229, R229, 0x1, -R72 ;  /* 0x00000001e5e5e824 */ /* 0x000fc600078e0a48 */
[----:B------:R-:W-:Y:S02]  /*10660*/  ISETP.LT.AND P3, PT, R2, UR21, P3 ;  /* 0x0000001502007c0c */ /* 0x000fe40009f61270 */
[----:B------:R-:W-:Y:S02]  /*10670*/  ISETP.GT.U32.AND P6, PT, R72, R228, PT ;  /* 0x000000e44800720c */ /* 0x000fe40003fc4070 */
[----:B------:R-:W-:-:S09]  /*10680*/  PRMT R54, RZ, 0x7610, R54 ;  /* 0x00007610ff367816 */ /* 0x000fd20000000036 */
[----:B------:R-:W-:Y:S02]  /*10690*/  @P3 IMAD.MOV.U32 R170, RZ, RZ, R26 ;  /* 0x000000ffffaa3224 */ /* 0x000fe400078e001a */
[----:B------:R-:W-:Y:S02]  /*106a0*/  @P3 IMAD.MOV.U32 R171, RZ, RZ, R29 ;  /* 0x000000ffffab3224 */ /* 0x000fe400078e001d */
[----:B------:R-:W-:Y:S01]  /*106b0*/  @!P6 IMAD.IADD R228, R228, 0x1, -R72 ;  /* 0x00000001e4e4e824 */ /* 0x000fe200078e0a48 */
[----:B------:R-:W-:Y:S02]  /*106c0*/  ISETP.GT.U32.AND P6, PT, R72, R236, PT ;  /* 0x000000ec4800720c */ /* 0x000fe40003fc4070 */
[----:B------:R1:W2:Y:S01]  /*106d0*/  @P3 LDG.E.U8 R54, desc[UR22][R170.64] ;  /* 0x00000016aa363981 */ /* 0x0002a2000c1e1100 */
[----:B------:R-:W-:Y:S02]  /*106e0*/  PLOP3.LUT P3, PT, PT, PT, UP1, 0x80, 0x8 ;  /* 0x000000000008781c */ /* 0x000fe40003f6f018 */
[----:B0-----:R-:W-:-:S04]  /*106f0*/  LEA.HI R73, R73, 0x3c, RZ, 0x1a ;  /* 0x0000003c49497811 */ /* 0x001fc800078fd0ff */
[----:B------:R-:W-:-:S04]  /*10700*/  ISETP.LT.AND P3, PT, R73, UR21, P3 ;  /* 0x0000001549007c0c */ /* 0x000fc80009f61270 */
[----:B------:R-:W-:Y:S01]  /*10710*/  @!P6 IMAD.IADD R236, R236, 0x1, -R72 ;  /* 0x00000001ecece824 */ /* 0x000fe200078e0a48 */
[----:B------:R-:W-:Y:S01]  /*10720*/  ISETP.GT.U32.AND P6, PT, R72, R88, PT ;  /* 0x000000584800720c */ /* 0x000fe20003fc4070 */
[----:B------:R-:W0:Y:S01]  /*10730*/  S2R R73, SR_TID.X ;  /* 0x0000000000497919 */ /* 0x000e220000002100 */
[----:B------:R-:W-:Y:S02]  /*10740*/  PRMT R52, RZ, 0x7610, R52 ;  /* 0x00007610ff347816 */ /* 0x000fe40000000034 */
[----:B------:R-:W-:-:S04]  /*10750*/  LOP3.LUT R2, R219, 0x44, RZ, 0xfc, !PT ;  /* 0x00000044db027812 */ /* 0x000fc800078efcff */
[----:B-1----:R-:W-:Y:S02]  /*10760*/  @P3 IMAD.MOV.U32 R170, RZ, RZ, R30 ;  /* 0x000000ffffaa3224 */ /* 0x002fe400078e001e */
[----:B------:R-:W-:-:S05]  /*10770*/  @P3 IMAD.MOV.U32 R171, RZ, RZ, R33 ;  /* 0x000000ffffab3224 */ /* 0x000fca00078e0021 */
[----:B------:R1:W2:Y:S01]  /*10780*/  @P3 LDG.E.U8 R52, desc[UR22][R170.64] ;  /* 0x00000016aa343981 */ /* 0x0002a2000c1e1100 */
[----:B------:R-:W-:Y:S01]  /*10790*/  PLOP3.LUT P3, PT, PT, PT, UP1, 0x80, 0x8 ;  /* 0x000000000008781c */ /* 0x000fe20003f6f018 */
[----:B------:R-:W-:Y:S01]  /*107a0*/  @!P6 IMAD.IADD R88, R88, 0x1, -R72 ;  /* 0x000000015858e824 */ /* 0x000fe200078e0a48 */
[----:B------:R-:W-:Y:S02]  /*107b0*/  ISETP.GT.U32.AND P6, PT, R72, R90, PT ;  /* 0x0000005a4800720c */ /* 0x000fe40003fc4070 */
[----:B------:R-:W-:Y:S02]  /*107c0*/  ISETP.LT.AND P3, PT, R2, UR21, P3 ;  /* 0x0000001502007c0c */ /* 0x000fe40009f61270 */
[----:B------:R-:W-:-:S09]  /*107d0*/  PRMT R51, RZ, 0x7610, R51 ;  /* 0x00007610ff337816 */ /* 0x000fd20000000033 */
[----:B------:R-:W-:Y:S01]  /*107e0*/  @!P6 IMAD.IADD R90, R90, 0x1, -R72 ;  /* 0x000000015a5ae824 */ /* 0x000fe200078e0a48 */
[----:B---3--:R-:W-:Y:S01]  /*107f0*/  ISETP.GT.U32.AND P6, PT, R72, R74, PT ;  /* 0x0000004a4800720c */ /* 0x008fe20003fc4070 */
[----:B-1----:R-:W-:Y:S02]  /*10800*/  @P3 IMAD.MOV.U32 R170, RZ, RZ, R34 ;  /* 0x000000ffffaa3224 */ /* 0x002fe400078e0022 */
[----:B------:R-:W-:Y:S01]  /*10810*/  @P3 IMAD.MOV.U32 R171, RZ, RZ, R37 ;  /* 0x000000ffffab3224 */ /* 0x000fe200078e0025 */
[----:B0-----:R-:W-:-:S04]  /*10820*/  LEA.HI R73, R73, 0x4c, RZ, 0x1a ;  /* 0x0000004c49497811 */ /* 0x001fc800078fd0ff */
[----:B------:R0:W3:Y:S01]  /*10830*/  @P3 LDG.E.U8 R51, desc[UR22][R170.64] ;  /* 0x00000016aa333981 */ /* 0x0000e2000c1e1100 */
[----:B------:R-:W-:Y:S02]  /*10840*/  PLOP3.LUT P3, PT, PT, PT, UP1, 0x80, 0x8 ;  /* 0x000000000008781c */ /* 0x000fe40003f6f018 */
[----:B------:R-:W-:Y:S02]  /*10850*/  ISETP.GT.U32.AND P5, PT, R72, R93, PT ;  /* 0x0000005d4800720c */ /* 0x000fe40003fa4070 */
[----:B------:R-:W-:Y:S01]  /*10860*/  ISETP.LT.AND P3, PT, R73, UR21, P3 ;  /* 0x0000001549007c0c */ /* 0x000fe20009f61270 */
[----:B------:R-:W-:Y:S01]  /*10870*/  @!P6 IMAD.IADD R74, R74, 0x1, -R72 ;  /* 0x000000014a4ae824 */ /* 0x000fe200078e0a48 */
[----:B------:R1:W-:Y:S01]  /*10880*/  STL [R1+0xac8], R26 ;  /* 0x000ac81a01007387 */ /* 0x0003e20000100800 */
[----:B------:R-:W-:-:S03]  /*10890*/  PRMT R48, RZ, 0x7610, R48 ;  /* 0x00007610ff307816 */ /* 0x000fc60000000030 */
[----:B-1----:R-:W2:Y:S04]  /*108a0*/  LDL.LU R26, [R1+0x1c] ;  /* 0x00001c00011a7983 */ /* 0x002ea80000300800 */
[----:B------:R1:W-:Y:S03]  /*108b0*/  STL [R1+0xac4], R29 ;  /* 0x000ac41d01007387 */ /* 0x0003e60000100800 */
[----:B0-----:R-:W-:Y:S02]  /*108c0*/  @P3 IMAD.MOV.U32 R170, RZ, RZ, R38 ;  /* 0x000000ffffaa3224 */ /* 0x001fe400078e0026 */
[----:B------:R-:W-:Y:S02]  /*108d0*/  @P3 IMAD.MOV.U32 R171, RZ, RZ, R41 ;  /* 0x000000ffffab3224 */ /* 0x000fe400078e0029 */
[----:B------:R-:W-:Y:S01]  /*108e0*/  @!P5 IMAD.IADD R93, R93, 0x1, -R72 ;  /* 0x000000015d5dd824 */ /* 0x000fe200078e0a48 */
[----:B-1----:R-:W2:Y:S04]  /*108f0*/  LDL.LU R29, [R1+0x40] ;  /* 0x00004000011d7983 */ /* 0x002ea80000300800 */
[----:B------:R0:W-:Y:S01]  /*10900*/  @!P6 STL [R1+0x20], R74 ;  /* 0x0000204a0100e387 */ /* 0x0001e20000100800 */
[----:B------:R-:W-:-:S03]  /*10910*/  ISETP.GT.U32.AND P5, PT, R72, R97, PT ;  /* 0x000000614800720c */ /* 0x000fc60003fa4070 */
[----:B------:R-:W2:Y:S01]  /*10920*/  LDL.LU R18, [R1+0xa0] ;  /* 0x0000a00001127983 */ /* 0x000ea20000300800 */
[----:B------:R-:W-:-:S03]  /*10930*/  LOP3.LUT R2, R219, 0x54, RZ, 0xfc, !PT ;  /* 0x00000054db027812 */ /* 0x000fc600078efcff */
[----:B------:R-:W2:Y:S01]  /*10940*/  LDL.LU R21, [R1+0x9c] ;  /* 0x00009c0001157983 */ /* 0x000ea20000300800 */
[----:B0-----:R-:W0:Y:S03]  /*10950*/  S2R R74, SR_TID.X ;  /* 0x00000000004a7919 */ /* 0x001e260000002100 */
[----:B------:R1:W2:Y:S01]  /*10960*/  @P3 LDG.E.U8 R48, desc[UR22][R170.64] ;  /* 0x00000016aa303981 */ /* 0x0002a2000c1e1100 */
[----:B------:R-:W-:-:S03]  /*10970*/  PLOP3.LUT P3, PT, PT, PT, UP1, 0x80, 0x8 ;  /* 0x000000000008781c */ /* 0x000fc60003f6f018 */
[----:B------:R-:W2:Y:S01]  /*10980*/  LDL.LU R64, [R1+0xc0] ;  /* 0x0000c00001407983 */ /* 0x000ea20000300800 */
[----:B------:R-:W-:-:S03]  /*10990*/  ISETP.LT.AND P3, PT, R2, UR21, P3 ;  /* 0x0000001502007c0c */ /* 0x000fc60009f61270 */
[----:B------:R-:W2:Y:S04]  /*109a0*/  LDL.LU R14, [R1+0xbc] ;  /* 0x0000bc00010e7983 */ /* 0x000ea80000300800 */
[----:B------:R-:W2:Y:S04]  /*109b0*/  LDL.LU R17, [R1+0xe0] ;  /* 0x0000e00001117983 */ /* 0x000ea80000300800 */
[----:B------:R-:W2:Y:S04]  /*109c0*/  LDL.LU R63, [R1+0xdc] ;  /* 0x0000dc00013f7983 */ /* 0x000ea80000300800 */
[----:B------:R-:W2:Y:S01]  /*109d0*/  LDL.LU R10, [R1+0x100] ;  /* 0x00010000010a7983 */ /* 0x000ea20000300800 */
[----:B------:R-:W-:Y:S01]  /*109e0*/  @!P5 IMAD.IADD R97, R97, 0x1, -R72 ;  /* 0x000000016161d824 */ /* 0x000fe200078e0a48 */
[----:B------:R-:W-:Y:S01]  /*109f0*/  ISETP.GT.U32.AND P5, PT, R72, R101, PT ;  /* 0x000000654800720c */ /* 0x000fe20003fa4070 */
[----:B-1----:R-:W-:Y:S01]  /*10a00*/  @P3 IMAD.MOV.U32 R170, RZ, RZ, R42 ;  /* 0x000000ffffaa3224 */ /* 0x002fe200078e002a */
[----:B------:R-:W2:Y:S01]  /*10a10*/  LDL.LU R35, [R1+0xfc] ;  /* 0x0000fc0001237983 */ /* 0x000ea20000300800 */
[----:B------:R-:W-:Y:S01]  /*10a20*/  PRMT R47, RZ, 0x7610, R47 ;  /* 0x00007610ff2f7816 */ /* 0x000fe2000000002f */
[----:B------:R-:W-:-:S02]  /*10a30*/  @P3 IMAD.MOV.U32 R171, RZ, RZ, R45 ;  /* 0x000000ffffab3224 */ /* 0x000fc400078e002d */
[----:B------:R-:W2:Y:S04]  /*10a40*/  LDL.LU R13, [R1+0x120] ;  /* 0x00012000010d7983 */ /* 0x000ea80000300800 */
[----:B------:R-:W3:Y:S01]  /*10a50*/  LDL.LU R5, [R1+0x11c] ;  /* 0x00011c0001057983 */ /* 0x000ee20000300800 */
[----:B0-----:R-:W-:Y:S02]  /*10a60*/  LEA.HI R74, R74, 0x5c, RZ, 0x1a ;  /* 0x0000005c4a4a7811 */ /* 0x001fe400078fd0ff */
[----:B------:R-:W-:Y:S01]  /*10a70*/  @!P5 IMAD.IADD R101, R101, 0x1, -R72 ;  /* 0x000000016565d824 */ /* 0x000fe200078e0a48 */
[----:B------:R0:W3:Y:S01]  /*10a80*/  @P3 LDG.E.U8 R47, desc[UR22][R170.64] ;  /* 0x00000016aa2f3981 */ /* 0x0000e2000c1e1100 */
[----:B------:R-:W-:Y:S02]  /*10a90*/  PLOP3.LUT P3, PT, PT, PT, UP1, 0x80, 0x8 ;  /* 0x000000000008781c */ /* 0x000fe40003f6f018 */
[----:B------:R-:W-:Y:S01]  /*10aa0*/  ISETP.GT.U32.AND P5, PT, R72, R111, PT ;  /* 0x0000006f4800720c */ /* 0x000fe20003fa4070 */
[----:B------:R-:W3:Y:S01]  /*10ab0*/  LDL.LU R6, [R1+0x184] ;  /* 0x0001840001067983 */ /* 0x000ee20000300800 */
[----:B------:R-:W-:-:S02]  /*10ac0*/  ISETP.LT.AND P3, PT, R74, UR21, P3 ;  /* 0x000000154a007c0c */ /* 0x000fc40009f61270 */
[----:B------:R-:W-:Y:S01]  /*10ad0*/  PRMT R44, RZ, 0x7610, R44 ;  /* 0x00007610ff2c7816 */ /* 0x000fe2000000002c */
[----:B------:R-:W3:Y:S04]  /*10ae0*/  LDL.LU R9, [R1+0x180] ;  /* 0x0001800001097983 */ /* 0x000ee80000300800 */
[----:B------:R-:W3:Y:S04]  /*10af0*/  LDL.LU R73, [R1+0x17c] ;  /* 0x00017c0001497983 */ /* 0x000ee80000300800 */
[----:B------:R-:W-:Y:S01]  /*10b00*/  @!P5 IMAD.IADD R111, R111, 0x1, -R72 ;  /* 0x000000016f6fd824 */ /* 0x000fe200078e0a48 */
[----:B------:R-:W-:Y:S01]  /*10b10*/  ISETP.GT.U32.AND P5, PT, R72, R121, PT ;  /* 0x000000794800720c */ /* 0x000fe20003fa4070 */
[----:B0-----:R-:W-:Y:S01]  /*10b20*/  @P3 IMAD.MOV.U32 R170, RZ, RZ, R46 ;  /* 0x000000ffffaa3224 */ /* 0x001fe200078e002e */
[----:B------:R-:W3:Y:S01]  /*10b30*/  LDL.LU R2, [R1+0x160] ;  /* 0x0001600001027983 */ /* 0x000ee20000300800 */
[----:B------:R-:W-:Y:S01]  /*10b40*/  @P3 IMAD.MOV.U32 R171, RZ, RZ, R49 ;  /* 0x000000ffffab3224 */ /* 0x000fe200078e0031 */
[----:B------:R-:W-:-:S02]  /*10b50*/  LOP3.LUT R58, R219, 0x64, RZ, 0xfc, !PT ;  /* 0x00000064db3a7812 */ /* 0x000fc400078efcff */
[----:B------:R-:W3:Y:S04]  /*10b60*/  LDL.LU R74, [R1+0x15c] ;  /* 0x00015c00014a7983 */ /* 0x000ee80000300800 */
[----:B------:R-:W3:Y:S04]  /*10b70*/  LDL.LU R28, [R1+0x140] ;  /* 0x00014000011c7983 */ /* 0x000ee80000300800 */
[----:B------:R0:W3:Y:S01]  /*10b80*/  @P3 LDG.E.U8 R44, desc[UR22][R170.64] ;  /* 0x00000016aa2c3981 */ /* 0x0000e2000c1e1100 */
[----:B------:R-:W-:-:S03]  /*10b90*/  PLOP3.LUT P3, PT, PT, PT, UP1, 0x80, 0x8 ;  /* 0x000000000008781c */ /* 0x000fc60003f6f018 */
[----:B------:R-:W3:Y:S01]  /*10ba0*/  LDL.LU R69, [R1+0x13c] ;  /* 0x00013c0001457983 */ /* 0x000ee20000300800 */
[----:B------:R-:W-:Y:S01]  /*10bb0*/  ISETP.LT.AND P3, PT, R58, UR21, P3 ;  /* 0x000000153a007c0c */ /* 0x000fe20009f61270 */
[----:B------:R-:W-:Y:S01]  /*10bc0*/  @!P5 IMAD.IADD R121, R121, 0x1, -R72 ;  /* 0x000000017979d824 */ /* 0x000fe200078e0a48 */
[----:B------:R-:W-:Y:S01]  /*10bd0*/  ISETP.GT.U32.AND P5, PT, R72, R131, PT ;  /* 0x000000834800720c */ /* 0x000fe20003fa4070 */
[----:B------:R-:W3:Y:S01]  /*10be0*/  LDL.LU R192, [R1+0x188] ;  /* 0x0001880001c07983 */ /* 0x000ee20000300800 */
[----:B------:R-:W-:-:S03]  /*10bf0*/  PRMT R43, RZ, 0x7610, R43 ;  /* 0x00007610ff2b7816 */ /* 0x000fc6000000002b */
[----:B------:R-:W3:Y:S01]  /*10c00*/  LDL.LU R175, [R1+0x18c] ;  /* 0x00018c0001af7983 */ /* 0x000ee20000300800 */
[----:B------:R-:W-:-:S05]  /*10c10*/  LEA.HI R57, R57, 0x6c, RZ, 0x1a ;  /* 0x0000006c39397811 */ /* 0x000fca00078fd0ff */
[----:B0-----:R-:W-:Y:S02]  /*10c20*/  @P3 IMAD.MOV.U32 R170, RZ, RZ, R50 ;  /* 0x000000ffffaa3224 */ /* 0x001fe400078e0032 */
[----:B------:R-:W-:Y:S02]  /*10c30*/  @P3 IMAD.MOV.U32 R171, RZ, RZ, R53 ;  /* 0x000000ffffab3224 */ /* 0x000fe400078e0035 */
[----:B------:R-:W-:Y:S01]  /*10c40*/  @!P5 IMAD.IADD R131, R131, 0x1, -R72 ;  /* 0x000000018383d824 */ /* 0x000fe200078e0a48 */
[----:B------:R-:W-:Y:S02]  /*10c50*/  ISETP.GT.U32.AND P5, PT, R72, R139, PT ;  /* 0x0000008b4800720c */ /* 0x000fe40003fa4070 */
[----:B------:R0:W3:Y:S01]  /*10c60*/  @P3 LDG.E.U8 R43, desc[UR22][R170.64] ;  /* 0x00000016aa2b3981 */ /* 0x0000e2000c1e1100 */
[----:B------:R-:W-:-:S04]  /*10c70*/  PLOP3.LUT P3, PT, PT, PT, UP1, 0x80, 0x8 ;  /* 0x000000000008781c */ /* 0x000fc80003f6f018 */
[----:B------:R-:W-:Y:S02]  /*10c80*/  ISETP.LT.AND P3, PT, R57, UR21, P3 ;  /* 0x0000001539007c0c */ /* 0x000fe40009f61270 */
[----:B------:R-:W3:Y:S04]  /*10c90*/  LDL.LU R57, [R1+0x190] ;  /* 0x0001900001397983 */ /* 0x000ee80000300800 */
[----:B------:R-:W-:Y:S01]  /*10ca0*/  @!P5 IMAD.IADD R139, R139, 0x1, -R72 ;  /* 0x000000018b8bd824 */ /* 0x000fe200078e0a48 */
[----:B------:R-:W-:Y:S01]  /*10cb0*/  ISETP.GT.U32.AND P5, PT, R72, R142, PT ;  /* 0x0000008e4800720c */ /* 0x000fe20003fa4070 */
[----:B------:R-:W3:-:S12]  /*10cc0*/  LDL.LU R58, [R1+0x194] ;  /* 0x00019400013a7983 */ /* 0x000ed80000300800 */
[----:B------:R-:W-:Y:S01]  /*10cd0*/  @!P5 IMAD.IADD R142, R142, 0x1, -R72 ;  /* 0x000000018e8ed824 */ /* 0x000fe200078e0a48 */
[----:B------:R-:W-:-:S13]  /*10ce0*/  ISETP.GT.U32.AND P5, PT, R72, R149, PT ;  /* 0x000000954800720c */ /* 0x000fda0003fa4070 */
        /* <DEDUP_REMOVED lines=23> */
[----:B----4-:R-:W-:-:S13]  /*10e60*/  ISETP.GT.U32.AND P5, PT, R72, R22, PT ;  /* 0x000000164800720c */ /* 0x010fda0003fa4070 */
[----:B------:R-:W-:Y:S01]  /*10e70*/  @!P5 IMAD.IADD R22, R22, 0x1, -R72 ;  /* 0x000000011616d824 */ /* 0x000fe200078e0a48 */
[----:B------:R-:W-:-:S13]  /*10e80*/  ISETP.GT.U32.AND P5, PT, R72, R32, PT ;  /* 0x000000204800720c */ /* 0x000fda0003fa4070 */
[----:B------:R-:W-:Y:S01]  /*10e90*/  @!P5 IMAD.IADD R32, R32, 0x1, -R72 ;  /* 0x000000012020d824 */ /* 0x000fe200078e0a48 */
[----:B------:R-:W-:-:S13]  /*10ea0*/  ISETP.GT.U32.AND P5, PT, R72, R102, PT ;  /* 0x000000664800720c */ /* 0x000fda0003fa4070 */
[----:B------:R-:W-:Y:S01]  /*10eb0*/  @!P5 IMAD.IADD R102, R102, 0x1, -R72 ;  /* 0x000000016666d824 */ /* 0x000fe200078e0a48 */
[----:B--2---:R-:W-:Y:S01]  /*10ec0*/  ISETP.GT.U32.AND P5, PT, R72, R10, PT ;  /* 0x0000000a4800720c */ /* 0x004fe20003fa4070 */
[----:B0-----:R-:W-:Y:S01]  /*10ed0*/  @P3 IMAD.MOV.U32 R170, RZ, RZ, R55 ;  /* 0x000000ffffaa3224 */ /* 0x001fe200078e0037 */
[----:B------:R-:W-:-:S11]  /*10ee0*/  PRMT R40, RZ, 0x7610, R40 ;  /* 0x00007610ff287816 */ /* 0x000fd60000000028 */
[----:B------:R-:W-:Y:S01]  /*10ef0*/  @!P5 IMAD.IADD R10, R10, 0x1, -R72 ;  /* 0x000000010a0ad824 */ /* 0x000fe200078e0a48 */
[----:B---3--:R-:W-:Y:S01]  /*10f00*/  ISETP.GT.U32.AND P5, PT, R72, R5, PT ;  /* 0x000000054800720c */ /* 0x008fe20003fa4070 */
[----:B------:R-:W-:Y:S01]  /*10f10*/  @P3 IMAD.MOV.U32 R171, RZ, RZ, R56 ;  /* 0x000000ffffab3224 */ /* 0x000fe200078e0038 */
[----:B------:R-:W-:-:S04]  /*10f20*/  LOP3.LUT R76, R219, 0x74, RZ, 0xfc, !PT ;  /* 0x00000074db4c7812 */ /* 0x000fc800078efcff */
[----:B------:R0:W2:Y:S01]  /*10f30*/  @P3 LDG.E.U8 R40, desc[UR22][R170.64] ;  /* 0x00000016aa283981 */ /* 0x0000a2000c1e1100 */
[----:B------:R-:W-:-:S06]  /*10f40*/  PLOP3.LUT P3, PT, PT, PT, UP1, 0x80, 0x8 ;  /* 0x000000000008781c */ /* 0x000fcc0003f6f018 */
[----:B------:R-:W-:Y:S01]  /*10f50*/  @!P5 IMAD.IADD R5, R5, 0x1, -R72 ;  /* 0x000000010505d824 */ /* 0x000fe200078e0a48 */
[----:B------:R-:W-:Y:S02]  /*10f60*/  ISETP.GT.U32.AND P5, PT, R72, R112, PT ;  /* 0x000000704800720c */ /* 0x000fe40003fa4070 */
[----:B------:R-:W-:Y:S02]  /*10f70*/  ISETP.LT.AND P3, PT, R76, UR21, P3 ;  /* 0x000000154c007c0c */ /* 0x000fe40009f61270 */
[----:B------:R-:W-:-:S09]  /*10f80*/  PRMT R39, RZ, 0x7610, R39 ;  /* 0x00007610ff277816 */ /* 0x000fd20000000027 */
[----:B------:R-:W-:Y:S01]  /*10f90*/  @!P5 IMAD.IADD R112, R112, 0x1, -R72 ;  /* 0x000000017070d824 */ /* 0x000fe200078e0a48 */
[----:B------:R-:W-:Y:S01]  /*10fa0*/  ISETP.GT.U32.AND P5, PT, R72, R69, PT ;  /* 0x000000454800720c */ /* 0x000fe20003fa4070 */
[----:B0-----:R-:W-:Y:S02]  /*10fb0*/  @P3 IMAD.MOV.U32 R170, RZ, RZ, R61 ;  /* 0x000000ffffaa3224 */ /* 0x001fe400078e003d */
[----:B------:R-:W-:-:S05]  /*10fc0*/  @P3 IMAD.MOV.U32 R171, RZ, RZ, R62 ;  /* 0x000000ffffab3224 */ /* 0x000fca00078e003e */
[----:B------:R0:W3:Y:S01]  /*10fd0*/  @P3 LDG.E.U8 R39, desc[UR22][R170.64] ;  /* 0x00000016aa273981 */ /* 0x0000e2000c1e1100 */
[----:B------:R-:W-:-:S04]  /*10fe0*/  PLOP3.LUT P3, PT, PT, PT, UP1, 0x80, 0x8 ;  /* 0x000000000008781c */ /* 0x000fc80003f6f018 */
[----:B------:R-:W-:Y:S01]  /*10ff0*/  @!P5 IMAD.IADD R69, R69, 0x1, -R72 ;  /* 0x000000014545d824 */ /* 0x000fe200078e0a48 */
[----:B------:R-:W-:Y:S02]  /*11000*/  ISETP.GE.AND P5, PT, R175, RZ, PT ;  /* 0x000000ffaf00720c */ /* 0x000fe40003fa6270 */
[----:B------:R-:W-:Y:S01]  /*11010*/  ISETP.LT.AND P3, PT, R174, UR21, P3 ;  /* 0x00000015ae007c0c */ /* 0x000fe20009f61270 */
[----:B------:R-:W4:Y:S01]  /*11020*/  LDL.LU R175, [R1+0x198] ;  /* 0x0001980001af7983 */ /* 0x000f220000300800 */
[----:B------:R-:W-:-:S09]  /*11030*/  PRMT R36, RZ, 0x7610, R36 ;  /* 0x00007610ff247816 */ /* 0x000fd20000000024 */
[----:B------:R-:W-:Y:S01]  /*11040*/  @!P5 IMAD.MOV R78, RZ, RZ, -R78 ;  /* 0x000000ffff4ed224 */ /* 0x000fe200078e0a4e */
[----:B------:R-:W-:Y:S01]  /*11050*/  ISETP.GE.AND P5, PT, R57, RZ, PT ;  /* 0x000000ff3900720c */ /* 0x000fe20003fa6270 */
[----:B0-----:R-:W-:Y:S01]  /*11060*/  @P3 IMAD.MOV.U32 R170, RZ, RZ, R65 ;  /* 0x000000ffffaa3224 */ /* 0x001fe200078e0041 */
[----:B------:R-:W2:Y:S01]  /*11070*/  LDL.LU R57, [R1+0x19c] ;  /* 0x00019c0001397983 */ /* 0x000ea20000300800 */
[----:B------:R-:W-:-:S05]  /*11080*/  @P3 IMAD.MOV.U32 R171, RZ, RZ, R66 ;  /* 0x000000ffffab3224 */ /* 0x000fca00078e0042 */
[----:B------:R0:W3:Y:S01]  /*11090*/  @P3 LDG.E.U8 R36, desc[UR22][R170.64] ;  /* 0x00000016aa243981 */ /* 0x0000e2000c1e1100 */
[----:B------:R-:W-:-:S03]  /*110a0*/  ISETP.GE.AND P3, PT, R58, RZ, PT ;  /* 0x000000ff3a00720c */ /* 0x000fc60003f66270 */
[----:B------:R-:W3:Y:S01]  /*110b0*/  LDL.LU R58, [R1+0x1a0] ;  /* 0x0001a000013a7983 */ /* 0x000ee20000300800 */
[C---:B------:R-:W-:Y:S02]  /*110c0*/  ISETP.GT.U32.AND P4, PT, R72.reuse, R252, PT ;  /* 0x000000fc4800720c */ /* 0x040fe40003f84070 */
        /* <DEDUP_REMOVED lines=64> */
[----:B------:R-:W-:Y:S02]  /*114d0*/  ISETP.GT.U32.AND P6, PT, R72, R124, PT ;  /* 0x0000007c4800720c */ /* 0x000fe40003fc4070 */
[----:B------:R-:W-:-:S09]  /*114e0*/  SEL R78, R75, R78, !P2 ;  /* 0x0000004e4b4e7207 */ /* 0x000fd20005000000 */
[--C-:B------:R-:W-:Y:S01]  /*114f0*/  @!P4 IMAD.IADD R118, R118, 0x1, -R72.reuse ;  /* 0x000000017676c824 */ /* 0x100fe200078e0a48 */
[----:B------:R-:W-:Y:S01]  /*11500*/  ISETP.GT.U32.AND P4, PT, R72, R122, PT ;  /* 0x0000007a4800720c */ /* 0x000fe20003f84070 */
[----:B------:R-:W-:Y:S02]  /*11510*/  IMAD R78, R78, UR20, RZ ;  /* 0x000000144e4e7c24 */ /* 0x000fe4000f8e02ff */
[----:B------:R-:W-:Y:S02]  /*11520*/  @!P6 IMAD.IADD R124, R124, 0x1, -R72 ;  /* 0x000000017c7ce824 */ /* 0x000fe400078e0a48 */
[----:B------:R-:W-:Y:S01]  /*11530*/  @!P5 IMAD.MOV R77, RZ, RZ, -R77 ;  /* 0x000000ffff4dd224 */ /* 0x000fe200078e0a4d */
[----:B------:R-:W-:Y:S02]  /*11540*/  IADD3 R76, P6, PT, R78, R71, RZ ;  /* 0x000000474e4c7210 */ /* 0x000fe40007fde0ff */
[----:B------:R-:W-:-:S05]  /*11550*/  ISETP.GT.U32.AND P5, PT, R72, R128, PT ;  /* 0x000000804800720c */ /* 0x000fca0003fa4070 */
[----:B------:R-:W-:Y:S01]  /*11560*/  @!P4 IMAD.IADD R122, R122, 0x1, -R72 ;  /* 0x000000017a7ac824 */ /* 0x000fe200078e0a48 */
[----:B------:R-:W-:Y:S02]  /*11570*/  ISETP.GT.U32.AND P4, PT, R72, R126, PT ;  /* 0x0000007e4800720c */ /* 0x000fe40003f84070 */
[----:B0-----:R-:W-:Y:S02]  /*11580*/  LEA.HI.X.SX32 R170, R78, R70, 0x1, P6 ;  /* 0x000000464eaa7211 */ /* 0x001fe400030f0eff */
[----:B------:R-:W-:Y:S01]  /*11590*/  SEL R77, R75, R77, !P2 ;  /* 0x0000004d4b4d7207 */ /* 0x000fe20005000000 */
[----:B------:R-:W-:Y:S04]  /*115a0*/  STL [R1+0x2d0], R76 ;  /* 0x0002d04c01007387 */ /* 0x000fe80000100800 */
[----:B------:R0:W-:Y:S01]  /*115b0*/  STL [R1+0x2cc], R170 ;  /* 0x0002ccaa01007387 */ /* 0x0001e20000100800 */
[----:B------:R-:W-:-:S03]  /*115c0*/  IMAD R77, R77, UR20, RZ ;  /* 0x000000144d4d7c24 */ /* 0x000fc6000f8e02ff */
[----:B------:R-:W3:Y:S01]  /*115d0*/  LDL.LU R183, [R1+0x1b4] ;  /* 0x0001b40001b77983 */ /* 0x000ee20000300800 */
[----:B------:R-:W-:Y:S02]  /*115e0*/  @P1 IMAD.MOV.U32 R171, RZ, RZ, R170 ;  /* 0x000000ffffab1224 */ /* 0x000fe400078e00aa */
[----:B------:R-:W-:Y:S02]  /*115f0*/  @!P3 IMAD.MOV R79, RZ, RZ, -R79 ;  /* 0x000000ffff4fb224 */ /* 0x000fe400078e0a4f */
[----:B------:R-:W-:Y:S02]  /*11600*/  @!P4 IMAD.IADD R126, R126, 0x1, -R72 ;  /* 0x000000017e7ec824 */ /* 0x000fe400078e0a48 */
[----:B0-----:R-:W-:Y:S01]  /*11610*/  @P1 IMAD.MOV.U32 R170, RZ, RZ, R76 ;  /* 0x000000ffffaa1224 */ /* 0x001fe200078e004c */
[----:B------:R-:W-:Y:S01]  /*11620*/  IADD3 R76, P3, PT, R77, R71, RZ ;  /* 0x000000474d4c7210 */ /* 0x000fe20007f7e0ff */
[----:B------:R-:W-:Y:S01]  /*11630*/  @!P5 IMAD.IADD R128, R128, 0x1, -R72 ;  /* 0x000000018080d824 */ /* 0x000fe200078e0a48 */
[----:B------:R-:W-:-:S02]  /*11640*/  ISETP.GT.U32.AND P5, PT, R72, R130, PT ;  /* 0x000000824800720c */ /* 0x000fc40003fa4070 */
[----:B----4-:R-:W-:Y:S02]  /*11650*/  ISETP.GE.AND P4, PT, R175, RZ, PT ;  /* 0x000000ffaf00720c */ /* 0x010fe40003f86270 */
[----:B------:R-:W4:Y:S01]  /*11660*/  LDL.LU R175, [R1+0x1b8] ;  /* 0x0001b80001af7983 */ /* 0x000f220000300800 */
[----:B------:R-:W-:-:S03]  /*11670*/  LEA.HI.X.SX32 R78, R77, R70, 0x1, P3 ;  /* 0x000000464d4e7211 */ /* 0x000fc600018f0eff */
[----:B------:R0:W-:Y:S04]  /*11680*/  STL [R1+0x2f0], R76 ;  /* 0x0002f04c01007387 */ /* 0x0001e80000100800 */
[----:B------:R-:W-:Y:S01]  /*11690*/  STL [R1+0x2ec], R78 ;  /* 0x0002ec4e01007387 */ /* 0x000fe20000100800 */
[----:B--2---:R-:W-:-:S03]  /*116a0*/  ISETP.GE.AND P3, PT, R57, RZ, PT ;  /* 0x000000ff3900720c */ /* 0x004fc60003f66270 */
[----:B------:R-:W2:Y:S01]  /*116b0*/  LDL.LU R57, [R1+0x1bc] ;  /* 0x0001bc0001397983 */ /* 0x000ea20000300800 */
[----:B------:R-:W-:Y:S01]  /*116c0*/  @!P5 IMAD.IADD R130, R130, 0x1, -R72 ;  /* 0x000000018282d824 */ /* 0x000fe200078e0a48 */
[----:B---3--:R-:W-:Y:S02]  /*116d0*/  ISETP.GE.AND P5, PT, R58, RZ, PT ;  /* 0x000000ff3a00720c */ /* 0x008fe40003fa6270 */
[----:B------:R-:W3:Y:S01]  /*116e0*/  LDL.LU R58, [R1+0x1c0] ;  /* 0x0001c000013a7983 */ /* 0x000ee20000300800 */
[C---:B------:R-:W-:Y:S02]  /*116f0*/  ISETP.GT.U32.AND P6, PT, R72.reuse, R132, PT ;  /* 0x000000844800720c */ /* 0x040fe40003fc4070 */
[----:B------:R-:W-:Y:S01]  /*11700*/  SEL R79, R75, R79, !P2 ;  /* 0x0000004f4b4f7207 */ /* 0x000fe20005000000 */
[----:B------:R-:W-:Y:S01]  /*11710*/  @P1 IMAD.MOV.U32 R77, RZ, RZ, R78 ;  /* 0x000000ffff4d1224 */ /* 0x000fe200078e004e */
[----:B------:R-:W-:Y:S01]  /*11720*/  PRMT R24, RZ, 0x7610, R24 ;  /* 0x00007610ff187816 */ /* 0x000fe20000000018 */
[----:B------:R-:W-:Y:S01]  /*11730*/  @!P4 IMAD.MOV R80, RZ, RZ, -R80 ;  /* 0x000000ffff50c224 */ /* 0x000fe200078e0a50 */
[----:B------:R-:W-:Y:S01]  /*11740*/  ISETP.GT.U32.AND P4, PT, R72, R134, PT ;  /* 0x000000864800720c */ /* 0x000fe20003f84070 */
[----:B------:R-:W-:-:S03]  /*11750*/  IMAD R79, R79, UR20, RZ ;  /* 0x000000144f4f7c24 */ /* 0x000fc6000f8e02ff */
[----:B------:R0:W3:Y:S03]  /*11760*/  @P1 LDG.E.U8 R24, desc[UR22][R76.64] ;  /* 0x000000164c181981 */ /* 0x0000e6000c1e1100 */
[----:B------:R-:W-:Y:S01]  /*11770*/  @!P6 IMAD.IADD R132, R132, 0x1, -R72 ;  /* 0x000000018484e824 */ /* 0x000fe200078e0a48 */
[----:B------:R-:W-:Y:S02]  /*11780*/  SEL R80, R75, R80, !P2 ;  /* 0x000000504b507207 */ /* 0x000fe40005000000 */
[----:B0-----:R-:W-:-:S04]  /*11790*/  IADD3 R76, P6, PT, R79, R71, RZ ;  /* 0x000000474f4c7210 */ /* 0x001fc80007fde0ff */
[----:B------:R-:W-:Y:S01]  /*117a0*/  LEA.HI.X.SX32 R77, R79, R70, 0x1, P6 ;  /* 0x000000464f4d7211 */ /* 0x000fe200030f0eff */
[----:B------:R0:W-:Y:S01]  /*117b0*/  STL [R1+0x310], R76 ;  /* 0x0003104c01007387 */ /* 0x0001e20000100800 */
[----:B------:R-:W-:Y:S01]  /*117c0*/  PRMT R27, RZ, 0x7610, R27 ;  /* 0x00007610ff1b7816 */ /* 0x000fe2000000001b */
[----:B------:R-:W-:Y:S02]  /*117d0*/  @!P4 IMAD.IADD R134, R134, 0x1, -R72 ;  /* 0x000000018686c824 */ /* 0x000fe400078e0a48 */
[----:B------:R1:W-:Y:S01]  /*117e0*/  STL [R1+0x30c], R77 ;  /* 0x00030c4d01007387 */ /* 0x0003e20000100800 */
[----:B------:R-:W-:-:S03]  /*117f0*/  IMAD R80, R80, UR20, RZ ;  /* 0x0000001450507c24 */ /* 0x000fc6000f8e02ff */
[----:B------:R-:W3:Y:S01]  /*11800*/  LDL.LU R174, [R1+0x1d4] ;  /* 0x0001d40001ae7983 */ /* 0x000ee20000300800 */
[----:B------:R-:W-:-:S03]  /*11810*/  @!P5 IMAD.MOV R81, RZ, RZ, -R81 ;  /* 0x000000ffff51d224 */ /* 0x000fc600078e0a51 */
[----:B------:R0:W3:Y:S02]  /*11820*/  @P1 LDG.E.U8 R27, desc[UR22][R76.64] ;  /* 0x000000164c1b1981 */ /* 0x0000e4000c1e1100 */
[----:B------:R-:W-:Y:S02]  /*11830*/  SEL R81, R75, R81, !P2 ;  /* 0x000000514b517207 */ /* 0x000fe40005000000 */
[----:B0-----:R-:W-:-:S04]  /*11840*/  IADD3 R76, P6, PT, R80, R71, RZ ;  /* 0x00000047504c7210 */ /* 0x001fc80007fde0ff */
[----:B-1----:R-:W-:Y:S01]  /*11850*/  LEA.HI.X.SX32 R77, R80, R70, 0x1, P6 ;  /* 0x00000046504d7211 */ /* 0x002fe200030f0eff */
[----:B------:R-:W-:Y:S02]  /*11860*/  @!P3 IMAD.MOV R83, RZ, RZ, -R83 ;  /* 0x000000ffff53b224 */ /* 0x000fe400078e0a53 */
[----:B------:R-:W-:Y:S01]  /*11870*/  IMAD R81, R81, UR20, RZ ;  /* 0x0000001451517c24 */ /* 0x000fe2000f8e02ff */
[----:B------:R-:W-:-:S06]  /*11880*/  PRMT R20, RZ, 0x7610, R20 ;  /* 0x00007610ff147816 */ /* 0x000fcc0000000014 */
[----:B------:R0:W3:Y:S01]  /*11890*/  @P1 LDG.E.U8 R20, desc[UR22][R76.64] ;  /* 0x000000164c141981 */ /* 0x0000e2000c1e1100 */
[----:B------:R-:W-:-:S03]  /*118a0*/  ISETP.GE.AND P4, PT, R183, RZ, PT ;  /* 0x000000ffb700720c */ /* 0x000fc60003f86270 */
[----:B------:R-:W3:Y:S04]  /*118b0*/  LDL.LU R183, [R1+0x1d8] ;  /* 0x0001d80001b77983 */ /* 0x000ee80000300800 */
[----:B------:R0:W-:Y:S01]  /*118c0*/  STL [R1+0x330], R76 ;  /* 0x0003304c01007387 */ /* 0x0001e20000100800 */
[----:B----4-:R-:W-:-:S03]  /*118d0*/  ISETP.GE.AND P5, PT, R175, RZ, PT ;  /* 0x000000ffaf00720c */ /* 0x010fc60003fa6270 */
[----:B------:R1:W-:Y:S04]  /*118e0*/  STL [R1+0x32c], R77 ;  /* 0x00032c4d01007387 */ /* 0x0003e80000100800 */
[----:B------:R-:W4:Y:S01]  /*118f0*/  LDL.LU R182, [R1+0x1e0] ;  /* 0x0001e00001b67983 */ /* 0x000f220000300800 */
[----:B--2---:R-:W-:-:S03]  /*11900*/  ISETP.GE.AND P3, PT, R57, RZ, PT ;  /* 0x000000ff3900720c */ /* 0x004fc60003f66270 */
[----:B------:R-:W2:Y:S02]  /*11910*/  LDL.LU R57, [R1+0x1f4] ;  /* 0x0001f40001397983 */ /* 0x000ea40000300800 */
[----:B------:R-:W-:Y:S01]  /*11920*/  @!P5 IMAD.MOV R82, RZ, RZ, -R82 ;  /* 0x000000ffff52d224 */ /* 0x000fe200078e0a52 */
[----:B---3--:R-:W-:Y:S02]  /*11930*/  ISETP.GE.AND P5, PT, R58, RZ, PT ;  /* 0x000000ff3a00720c */ /* 0x008fe40003fa6270 */
[----:B------:R-:W-:-:S04]  /*11940*/  IADD3 R58, P6, PT, R81, R71, RZ ;  /* 0x00000047513a7210 */ /* 0x000fc80007fde0ff */
[----:B0-----:R-:W-:Y:S01]  /*11950*/  LEA.HI.X.SX32 R76, R81, R70, 0x1, P6 ;  /* 0x00000046514c7211 */ /* 0x001fe200030f0eff */
[----:B------:R-:W-:Y:S04]  /*11960*/  STL [R1+0x350], R58 ;  /* 0x0003503a01007387 */ /* 0x000fe80000100800 */
[----:B------:R0:W-:Y:S01]  /*11970*/  STL [R1+0x34c], R76 ;  /* 0x00034c4c01007387 */ /* 0x0001e20000100800 */
[----:B-1----:R-:W-:Y:S02]  /*11980*/  @P1 IMAD.MOV.U32 R77, RZ, RZ, R76 ;  /* 0x000000ffff4d1224 */ /* 0x002fe400078e004c */
[----:B0-----:R-:W-:Y:S02]  /*11990*/  @P1 IMAD.MOV.U32 R76, RZ, RZ, R58 ;  /* 0x000000ffff4c1224 */ /* 0x001fe400078e003a */
[----:B------:R-:W3:Y:S01]  /*119a0*/  LDL.LU R58, [R1+0x1f8] ;  /* 0x0001f800013a7983 */ /* 0x000ee20000300800 */
[----:B------:R-:W-:Y:S01]  /*119b0*/  SEL R82, R75, R82, !P2 ;  /* 0x000000524b527207 */ /* 0x000fe20005000000 */
[----:B------:R-:W-:Y:S01]  /*119c0*/  IMAD.MOV.U32 R175, RZ, RZ, R85 ;  /* 0x000000ffffaf7224 */ /* 0x000fe200078e0055 */
[----:B------:R-:W-:Y:S01]  /*119d0*/  PRMT R23, RZ, 0x7610, R23 ;  /* 0x00007610ff177816 */ /* 0x000fe20000000017 */
[----:B------:R-:W-:-:S02]  /*119e0*/  @!P5 IMAD.MOV R84, RZ, RZ, -R84 ;  /* 0x000000ffff54d224 */ /* 0x000fc400078e0a54 */
[----:B------:R-:W-:Y:S02]  /*119f0*/  @!P4 IMAD.MOV R175, RZ, RZ, -R175 ;  /* 0x000000ffffafc224 */ /* 0x000fe400078e0aaf */
[----:B------:R-:W-:Y:S01]  /*11a00*/  IMAD R82, R82, UR20, RZ ;  /* 0x0000001452527c24 */ /* 0x000fe2000f8e02ff */
[----:B------:R-:W-:Y:S01]  /*11a10*/  SEL R84, R75, R84, !P2 ;  /* 0x000000544b547207 */ /* 0x000fe20005000000 */
[----:B------:R0:W3:Y:S01]  /*11a20*/  @P1 LDG.E.U8 R23, desc[UR22][R76.64] ;  /* 0x000000164c171981 */ /* 0x0000e2000c1e1100 */
[----:B------:R-:W-:-:S03]  /*11a30*/  ISETP.GE.AND P4, PT, R174, RZ, PT ;  /* 0x000000ffae00720c */ /* 0x000fc60003f86270 */
[----:B------:R-:W3:Y:S01]  /*11a40*/  LDL.LU R174, [R1+0x1fc] ;  /* 0x0001fc0001ae7983 */ /* 0x000ee20000300800 */
[----:B------:R-:W-:Y:S01]  /*11a50*/  IMAD R84, R84, UR20, RZ ;  /* 0x0000001454547c24 */ /* 0x000fe2000f8e02ff */
[C---:B0-----:R-:W-:Y:S02]  /*11a60*/  IADD3 R76, P6, PT, R82.reuse, R71, RZ ;  /* 0x00000047524c7210 */ /* 0x041fe40007fde0ff */
[----:B------:R-:W-:Y:S02]  /*11a70*/  PRMT R16, RZ, 0x7610, R16 ;  /* 0x00007610ff107816 */ /* 0x000fe40000000010 */
[----:B------:R-:W-:Y:S01]  /*11a80*/  LEA.HI.X.SX32 R77, R82, R70, 0x1, P6 ;  /* 0x00000046524d7211 */ /* 0x000fe200030f0eff */
[----:B------:R0:W-:Y:S01]  /*11a90*/  STL [R1+0x370], R76 ;  /* 0x0003704c01007387 */ /* 0x0001e20000100800 */
[----:B------:R-:W-:-:S03]  /*11aa0*/  @!P3 IMAD.MOV R87, RZ, RZ, -R87 ;  /* 0x000000ffff57b224 */ /* 0x000fc600078e0a57 */
[----:B------:R1:W-:Y:S04]  /*11ab0*/  STL [R1+0x36c], R77 ;  /* 0x00036c4d01007387 */ /* 0x0003e80000100800 */
[----:B------:R0:W3:Y:S01]  /*11ac0*/  @P1 LDG.E.U8 R16, desc[UR22][R76.64] ;  /* 0x000000164c101981 */ /* 0x0000e2000c1e1100 */
[----:B------:R-:W-:-:S03]  /*11ad0*/  ISETP.GE.AND P5, PT, R183, RZ, PT ;  /* 0x000000ffb700720c */ /* 0x000fc60003fa6270 */
[----:B------:R-:W3:Y:S10]  /*11ae0*/  LDL.LU R183, [R1+0x200] ;  /* 0x0002000001b77983 */ /* 0x000ef40000300800 */
[----:B------:R-:W-:Y:S01]  /*11af0*/  @!P5 IMAD.MOV R86, RZ, RZ, -R86 ;  /* 0x000000ffff56d224 */ /* 0x000fe200078e0a56 */
[----:B----4-:R-:W-:-:S02]  /*11b00*/  ISETP.GE.AND P3, PT, R182, RZ, PT ;  /* 0x000000ffb600720c */ /* 0x010fc40003f66270 */
[----:B------:R-:W4:Y:S01]  /*11b10*/  LDL.LU R182, [R1+0x214] ;  /* 0x0002140001b67983 */ /* 0x000f220000300800 */
[----:B--2---:R-:W-:Y:S02]  /*11b20*/  ISETP.GE.AND P5, PT, R57, RZ, PT ;  /* 0x000000ff3900720c */ /* 0x004fe40003fa6270 */
[----:B------:R-:W-:-:S04]  /*11b30*/  IADD3 R57, P6, PT, R84, R71, RZ ;  /* 0x0000004754397210 */ /* 0x000fc80007fde0ff */
[----:B0-----:R-:W-:Y:S01]  /*11b40*/  LEA.HI.X.SX32 R76, R84, R70, 0x1, P6 ;  /* 0x00000046544c7211 */ /* 0x001fe200030f0eff */
[----:B------:R-:W-:Y:S04]  /*11b50*/  STL [R1+0x390], R57 ;  /* 0x0003903901007387 */ /* 0x000fe80000100800 */
[----:B------:R0:W-:Y:S01]  /*11b60*/  STL [R1+0x38c], R76 ;  /* 0x00038c4c01007387 */ /* 0x0001e20000100800 */
[----:B-1----:R-:W-:-:S03]  /*11b70*/  @P1 IMAD.MOV.U32 R77, RZ, RZ, R76 ;  /* 0x000000ffff4d1224 */ /* 0x002fc600078e004c */
[----:B------:R-:W2:Y:S01]  /*11b80*/  LDL.LU R231, [R1+0x218] ;  /* 0x0002180001e77983 */ /* 0x000ea20000300800 */
[----:B0-----:R-:W-:Y:S02]  /*11b90*/  @P1 IMAD.MOV.U32 R76, RZ, RZ, R57 ;  /* 0x000000ffff4c1224 */ /* 0x001fe400078e0039 */
[----:B------:R-:W-:-:S04]  /*11ba0*/  IMAD.MOV.U32 R57, RZ, RZ, R89 ;  /* 0x000000ffff397224 */ /* 0x000fc800078e0059 */
[----:B------:R-:W-:Y:S01]  /*11bb0*/  @!P4 IMAD.MOV R57, RZ, RZ, -R57 ;  /* 0x000000ffff39c224 */ /* 0x000fe200078e0a39 */
[----:B---3--:R-:W-:Y:S02]  /*11bc0*/  ISETP.GE.AND P4, PT, R58, RZ, PT ;  /* 0x000000ff3a00720c */ /* 0x008fe40003f86270 */
[----:B------:R-:W3:Y:S01]  /*11bd0*/  LDL.LU R58, [R1+0x21c] ;  /* 0x00021c00013a7983 */ /* 0x000ee20000300800 */
[----:B------:R-:W-:Y:S02]  /*11be0*/  SEL R86, R75, R86, !P2 ;  /* 0x000000564b567207 */ /* 0x000fe40005000000 */
[----:B------:R-:W-:Y:S01]  /*11bf0*/  PRMT R19, RZ, 0x7610, R19 ;  /* 0x00007610ff137816 */ /* 0x000fe20000000013 */
[----:B------:R-:W-:Y:S02]  /*11c00*/  @!P5 IMAD.MOV R88, RZ, RZ, -R88 ;  /* 0x000000ffff58d224 */ /* 0x000fe400078e0a58 */
[----:B------:R-:W-:-:S03]  /*11c10*/  IMAD R86, R86, UR20, RZ ;  /* 0x0000001456567c24 */ /* 0x000fc6000f8e02ff */
[----:B------:R0:W3:Y:S01]  /*11c20*/  @P1 LDG.E.U8 R19, desc[UR22][R76.64] ;  /* 0x000000164c131981 */ /* 0x0000e2000c1e1100 */
[----:B------:R-:W-:Y:S02]  /*11c30*/  ISETP.GE.AND P5, PT, R174, RZ, PT ;  /* 0x000000ffae00720c */ /* 0x000fe40003fa6270 */
[----:B------:R-:W-:Y:S02]  /*11c40*/  SEL R88, R75, R88, !P2 ;  /* 0x000000584b587207 */ /* 0x000fe40005000000 */
[----:B0-----:R-:W-:-:S04]  /*11c50*/  IADD3 R76, P6, PT, R86, R71, RZ ;  /* 0x00000047564c7210 */ /* 0x001fc80007fde0ff */
[----:B------:R-:W-:Y:S01]  /*11c60*/  LEA.HI.X.SX32 R77, R86, R70, 0x1, P6 ;  /* 0x00000046564d7211 */ /* 0x000fe200030f0eff */
[----:B------:R0:W-:Y:S01]  /*11c70*/  STL [R1+0x3b0], R76 ;  /* 0x0003b04c01007387 */ /* 0x0001e20000100800 */
[----:B------:R-:W-:Y:S01]  /*11c80*/  PRMT R12, RZ, 0x7610, R12 ;  /* 0x00007610ff0c7816 */ /* 0x000fe2000000000c */
[----:B------:R-:W-:Y:S02]  /*11c90*/  IMAD R88, R88, UR20, RZ ;  /* 0x0000001458587c24 */ /* 0x000fe4000f8e02ff */
[----:B------:R1:W-:Y:S01]  /*11ca0*/  STL [R1+0x3ac], R77 ;  /* 0x0003ac4d01007387 */ /* 0x0003e20000100800 */
[----:B------:R-:W-:-:S03]  /*11cb0*/  @!P5 IMAD.MOV R90, RZ, RZ, -R90 ;  /* 0x000000ffff5ad224 */ /* 0x000fc600078e0a5a */
[----:B------:R-:W3:Y:S01]  /*11cc0*/  LDL.LU R174, [R1+0x220] ;  /* 0x0002200001ae7983 */ /* 0x000ee20000300800 */
[----:B------:R-:W-:-:S03]  /*11cd0*/  @!P3 IMAD.MOV R91, RZ, RZ, -R91 ;  /* 0x000000ffff5bb224 */ /* 0x000fc600078e0a5b */
[----:B------:R0:W3:Y:S01]  /*11ce0*/  @P1 LDG.E.U8 R12, desc[UR22][R76.64] ;  /* 0x000000164c0c1981 */ /* 0x0000e2000c1e1100 */
[----:B------:R-:W-:Y:S02]  /*11cf0*/  SEL R90, R75, R90, !P2 ;  /* 0x0000005a4b5a7207 */ /* 0x000fe40005000000 */
[----:B0-----:R-:W-:-:S04]  /*11d00*/  IADD3 R76, P6, PT, R88, R71, RZ ;  /* 0x00000047584c7210 */ /* 0x001fc80007fde0ff */
[----:B-1----:R-:W-:Y:S01]  /*11d10*/  LEA.HI.X.SX32 R77, R88, R70, 0x1, P6 ;  /* 0x00000046584d7211 */ /* 0x002fe200030f0eff */
        /* <DEDUP_REMOVED lines=9> */
[----:B------:R-:W-:-:S05]  /*11db0*/  IMAD.MOV.U32 R182, RZ, RZ, R93 ;  /* 0x000000ffffb67224 */ /* 0x000fca00078e005d */
[----:B------:R-:W-:Y:S02]  /*11dc0*/  @!P5 IMAD.MOV R92, RZ, RZ, -R92 ;  /* 0x000000ffff5cd224 */ /* 0x000fe400078e0a5c */
[----:B------:R-:W-:Y:S01]  /*11dd0*/  @!P4 IMAD.MOV R182, RZ, RZ, -R182 ;  /* 0x000000ffffb6c224 */ /* 0x000fe200078e0ab6 */
[----:B--2---:R-:W-:Y:S02]  /*11de0*/  ISETP.GE.AND P4, PT, R231, RZ, PT ;  /* 0x000000ffe700720c */ /* 0x004fe40003f86270 */
[----:B------:R-:W2:Y:S01]  /*11df0*/  LDL.LU R231, [R1+0x23c] ;  /* 0x00023c0001e77983 */ /* 0x000ea20000300800 */
        /* <DEDUP_REMOVED lines=8> */
[----:B------:R-:W-:-:S02]  /*11e80*/  SEL R92, R75, R92, !P2 ;  /* 0x0000005c4b5c7207 */ /* 0x000fc40005000000 */
[----:B------:R-:W-:Y:S01]  /*11e90*/  PRMT R8, RZ, 0x7610, R8 ;  /* 0x00007610ff087816 */ /* 0x000fe20000000008 */
[----:B------:R-:W-:Y:S02]  /*11ea0*/  @!P3 IMAD.MOV R95, RZ, RZ, -R95 ;  /* 0x000000ffff5fb224 */ /* 0x000fe400078e0a5f */
[----:B------:R-:W-:Y:S01]  /*11eb0*/  IMAD R92, R92, UR20, RZ ;  /* 0x000000145c5c7c24 */ /* 0x000fe2000f8e02ff */
[----:B------:R-:W-:Y:S02]  /*11ec0*/  ISETP.GE.AND P3, PT, R174, RZ, PT ;  /* 0x000000ffae00720c */ /* 0x000fe40003f66270 */
[----:B------:R0:W3:Y:S01]  /*11ed0*/  @P1 LDG.E.U8 R8, desc[UR22][R76.64] ;  /* 0x000000164c081981 */ /* 0x0000e2000c1e1100 */
[----:B------:R-:W-:-:S03]  /*11ee0*/  @!P5 IMAD.MOV R94, RZ, RZ, -R94 ;  /* 0x000000ffff5ed224 */ /* 0x000fc600078e0a5e */
[----:B------:R-:W3:Y:S02]  /*11ef0*/  LDL.LU R174, [R1+0x254] ;  /* 0x0002540001ae7983 */ /* 0x000ee40000300800 */
[----:B------:R-:W-:Y:S02]  /*11f00*/  SEL R94, R75, R94, !P2 ;  /* 0x0000005e4b5e7207 */ /* 0x000fe40005000000 */
[----:B0-----:R-:W-:-:S04]  /*11f10*/  IADD3 R76, P6, PT, R92, R71, RZ ;  /* 0x000000475c4c7210 */ /* 0x001fc80007fde0ff */
[----:B------:R-:W-:Y:S01]  /*11f20*/  LEA.HI.X.SX32 R77, R92, R70, 0x1, P6 ;  /* 0x000000465c4d7211 */ /* 0x000fe200030f0eff */
[----:B------:R0:W-:Y:S01]  /*11f30*/  STL [R1+0x410], R76 ;  /* 0x0004104c01007387 */ /* 0x0001e20000100800 */
[----:B------:R-:W-:Y:S01]  /*11f40*/  PRMT R11, RZ, 0x7610, R11 ;  /* 0x00007610ff0b7816 */ /* 0x000fe2000000000b */
[----:B------:R-:W-:Y:S02]  /*11f50*/  IMAD R94, R94, UR20, RZ ;  /* 0x000000145e5e7c24 */ /* 0x000fe4000f8e02ff */
[----:B------:R1:W-:Y:S04]  /*11f60*/  STL [R1+0x40c], R77 ;  /* 0x00040c4d01007387 */ /* 0x0003e80000100800 */
[----:B------:R-:W3:Y:S04]  /*11f70*/  LDL.LU R230, [R1+0x258] ;  /* 0x0002580001e67983 */ /* 0x000ee80000300800 */
[----:B------:R0:W3:Y:S01]  /*11f80*/  @P1 LDG.E.U8 R11, desc[UR22][R76.64] ;  /* 0x000000164c0b1981 */ /* 0x0000e2000c1e1100 */
[----:B------:R-:W-:Y:S01]  /*11f90*/  @!P3 IMAD.MOV R99, RZ, RZ, -R99 ;  /* 0x000000ffff63b224 */ /* 0x000fe200078e0a63 */
[----:B0-----:R-:W-:-:S04]  /*11fa0*/  IADD3 R76, P6, PT, R94, R71, RZ ;  /* 0x000000475e4c7210 */ /* 0x001fc80007fde0ff */
[----:B-1----:R-:W-:Y:S02]  /*11fb0*/  LEA.HI.X.SX32 R77, R94, R70, 0x1, P6 ;  /* 0x000000465e4d7211 */ /* 0x002fe400030f0eff */
[----:B------:R-:W-:-:S06]  /*11fc0*/  PRMT R4, RZ, 0x7610, R4 ;  /* 0x00007610ff047816 */ /* 0x000fcc0000000004 */
[----:B------:R0:W3:Y:S01]  /*11fd0*/  @P1 LDG.E.U8 R4, desc[UR22][R76.64] ;  /* 0x000000164c041981 */ /* 0x0000e2000c1e1100 */
[----:B------:R-:W-:Y:S01]  /*11fe0*/  ISETP.GE.AND P5, PT, R183, RZ, PT ;  /* 0x000000ffb700720c */ /* 0x000fe20003fa6270 */
[----:B------:R-:W-:-:S04]  /*11ff0*/  IMAD.MOV.U32 R183, RZ, RZ, R97 ;  /* 0x000000ffffb77224 */ /* 0x000fc800078e0061 */
[----:B------:R-:W-:Y:S01]  /*12000*/  @!P4 IMAD.MOV R183, RZ, RZ, -R183 ;  /* 0x000000ffffb7c224 */ /* 0x000fe200078e0ab7 */
[----:B----4-:R-:W-:Y:S02]  /*12010*/  ISETP.GE.AND P4, PT, R215, RZ, PT ;  /* 0x000000ffd700720c */ /* 0x010fe40003f86270 */
[----:B------:R-:W4:Y:S05]  /*12020*/  LDL.LU R215, [R1+0x25c] ;  /* 0x00025c0001d77983 */ /* 0x000f2a0000300800 */
[----:B------:R-:W-:Y:S01]  /*12030*/  @!P5 IMAD.MOV R96, RZ, RZ, -R96 ;  /* 0x000000ffff60d224 */ /* 0x000fe200078e0a60 */
[----:B------:R0:W-:Y:S04]  /*12040*/  STL [R1+0x430], R76 ;  /* 0x0004304c01007387 */ /* 0x0001e80000100800 */
[----:B------:R1:W-:Y:S01]  /*12050*/  STL [R1+0x42c], R77 ;  /* 0x00042c4d01007387 */ /* 0x0003e20000100800 */
[----:B------:R-:W-:-:S02]  /*12060*/  SEL R96, R75, R96, !P2 ;  /* 0x000000604b607207 */ /* 0x000fc40005000000 */
[----:B--2---:R-:W-:Y:S02]  /*12070*/  ISETP.GE.AND P5, PT, R231, RZ, PT ;  /* 0x000000ffe700720c */ /* 0x004fe40003fa6270 */
[----:B------:R-:W2:Y:S01]  /*12080*/  LDL.LU R231, [R1+0x260] ;  /* 0x0002600001e77983 */ /* 0x000ea20000300800 */
[----:B------:R-:W-:-:S05]  /*12090*/  IMAD R96, R96, UR20, RZ ;  /* 0x0000001460607c24 */ /* 0x000fca000f8e02ff */
[----:B0-----:R-:W-:-:S04]  /*120a0*/  IADD3 R76, P6, PT, R96, R71, RZ ;  /* 0x00000047604c7210 */ /* 0x001fc80007fde0ff */
[----:B-1----:R-:W-:Y:S02]  /*120b0*/  LEA.HI.X.SX32 R77, R96, R70, 0x1, P6 ;  /* 0x00000046604d7211 */ /* 0x002fe400030f0eff */
[----:B---3--:R-:W-:Y:S02]  /*120c0*/  ISETP.GE.AND P3, PT, R58, RZ, PT ;  /* 0x000000ff3a00720c */ /* 0x008fe40003f66270 */
[----:B------:R-:W3:Y:S04]  /*120d0*/  LDL.LU R58, [R1+0x274] ;  /* 0x00027400013a7983 */ /* 0x000ee80000300800 */
[----:B------:R0:W-:Y:S04]  /*120e0*/  STL [R1+0x450], R76 ;  /* 0x0004504c01007387 */ /* 0x0001e80000100800 */
[----:B------:R1:W-:Y:S04]  /*120f0*/  STL [R1+0x44c], R77 ;  /* 0x00044c4d01007387 */ /* 0x0003e80000100800 */
[----:B------:R-:W3:Y:S01]  /*12100*/  LDL.LU R210, [R1+0x278] ;  /* 0x0002780001d27983 */ /* 0x000ee20000300800 */
[----:B------:R-:W-:Y:S01]  /*12110*/  @!P5 IMAD.MOV R98, RZ, RZ, -R98 ;  /* 0x000000ffff62d224 */ /* 0x000fe200078e0a62 */
[----:B------:R-:W-:-:S04]  /*12120*/  ISETP.GE.AND P5, PT, R174, RZ, PT ;  /* 0x000000ffae00720c */ /* 0x000fc80003fa6270 */
[----:B------:R-:W-:Y:S02]  /*12130*/  SEL R98, R75, R98, !P2 ;  /* 0x000000624b627207 */ /* 0x000fe40005000000 */
[----:B------:R-:W-:Y:S01]  /*12140*/  PRMT R7, RZ, 0x7610, R7 ;  /* 0x00007610ff077816 */ /* 0x000fe20000000007 */
[----:B------:R-:W-:Y:S02]  /*12150*/  IMAD.MOV.U32 R174, RZ, RZ, R101 ;  /* 0x000000ffffae7224 */ /* 0x000fe400078e0065 */
[----:B------:R-:W-:Y:S02]  /*12160*/  IMAD R98, R98, UR20, RZ ;  /* 0x0000001462627c24 */ /* 0x000fe4000f8e02ff */
[----:B------:R-:W-:Y:S01]  /*12170*/  @!P4 IMAD.MOV R174, RZ, RZ, -R174 ;  /* 0x000000ffffaec224 */ /* 0x000fe200078e0aae */
[----:B------:R0:W3:Y:S01]  /*12180*/  @P1 LDG.E.U8 R7, desc[UR22][R76.64] ;  /* 0x000000164c071981 */ /* 0x0000e2000c1e1100 */
[----:B------:R-:W-:Y:S01]  /*12190*/  @!P5 IMAD.MOV R100, RZ, RZ, -R100 ;  /* 0x000000ffff64d224 */ /* 0x000fe200078e0a64 */
[----:B------:R-:W-:-:S02]  /*121a0*/  ISETP.GE.AND P4, PT, R230, RZ, PT ;  /* 0x000000ffe600720c */ /* 0x000fc40003f86270 */
[----:B------:R-:W3:Y:S01]  /*121b0*/  LDL.LU R230, [R1+0x280] ;  /* 0x0002800001e67983 */ /* 0x000ee20000300800 */
[C---:B0-----:R-:W-:Y:S02]  /*121c0*/  IADD3 R76, P6, PT, R98.reuse, R71, RZ ;  /* 0x00000047624c7210 */ /* 0x041fe40007fde0ff */
[----:B------:R-:W-:Y:S02]  /*121d0*/  SEL R100, R75, R100, !P2 ;  /* 0x000000644b647207 */ /* 0x000fe40005000000 */
[----:B-1----:R-:W-:Y:S01]  /*121e0*/  LEA.HI.X.SX32 R77, R98, R70, 0x1, P6 ;  /* 0x00000046624d7211 */ /* 0x002fe200030f0eff */
[----:B------:R0:W-:Y:S02]  /*121f0*/  STL [R1+0x470], R76 ;  /* 0x0004704c01007387 */ /* 0x0001e40000100800 */
[----:B------:R-:W-:Y:S02]  /*12200*/  IMAD R100, R100, UR20, RZ ;  /* 0x0000001464647c24 */ /* 0x000fe4000f8e02ff */
[----:B------:R1:W-:Y:S01]  /*12210*/  STL [R1+0x46c], R77 ;  /* 0x00046c4d01007387 */ /* 0x0003e20000100800 */
[----:B------:R-:W-:Y:S01]  /*12220*/  PRMT R0, RZ, 0x7610, R0 ;  /* 0x00007610ff007816 */ /* 0x000fe20000000000 */
[----:B------:R-:W-:-:S05]  /*12230*/  @!P3 IMAD.MOV R103, RZ, RZ, -R103 ;  /* 0x000000ffff67b224 */ /* 0x000fca00078e0a67 */
[----:B------:R0:W3:Y:S01]  /*12240*/  @P1 LDG.E.U8 R0, desc[UR22][R76.64] ;  /* 0x000000164c001981 */ /* 0x0000e2000c1e1100 */
[----:B----4-:R-:W-:-:S03]  /*12250*/  ISETP.GE.AND P5, PT, R215, RZ, PT ;  /* 0x000000ffd700720c */ /* 0x010fc60003fa6270 */
[----:B------:R-:W4:Y:S10]  /*12260*/  LDL.LU R215, [R1+0x2d4] ;  /* 0x0002d40001d77983 */ /* 0x000f340000300800 */
[----:B------:R-:W-:Y:S01]  /*12270*/  @!P5 IMAD.MOV R102, RZ, RZ, -R102 ;  /* 0x000000ffff66d224 */ /* 0x000fe200078e0a66 */
[----:B--2---:R-:W-:-:S02]  /*12280*/  ISETP.GE.AND P3, PT, R231, RZ, PT ;  /* 0x000000ffe700720c */ /* 0x004fc40003f66270 */
[----:B------:R-:W2:Y:S01]  /*12290*/  LDL.LU R231, [R1+0x2d8] ;  /* 0x0002d80001e77983 */ /* 0x000ea20000300800 */
[----:B---3--:R-:W-:Y:S02]  /*122a0*/  ISETP.GE.AND P5, PT, R58, RZ, PT ;  /* 0x000000ff3a00720c */ /* 0x008fe40003fa6270 */
[----:B------:R-:W-:-:S04]  /*122b0*/  IADD3 R58, P6, PT, R100, R71, RZ ;  /* 0x00000047643a7210 */ /* 0x000fc80007fde0ff */
[----:B0-----:R-:W-:Y:S01]  /*122c0*/  LEA.HI.X.SX32 R76, R100, R70, 0x1, P6 ;  /* 0x00000046644c7211 */ /* 0x001fe200030f0eff */
[----:B------:R-:W-:Y:S04]  /*122d0*/  STL [R1+0x490], R58 ;  /* 0x0004903a01007387 */ /* 0x000fe80000100800 */
[----:B------:R0:W-:Y:S04]  /*122e0*/  STL [R1+0x48c], R76 ;  /* 0x00048c4c01007387 */ /* 0x0001e80000100800 */
[----:B------:R-:W3:Y:S01]  /*122f0*/  LDL.LU R202, [R1+0x2f8] ;  /* 0x0002f80001ca7983 */ /* 0x000ee20000300800 */
[----:B-1----:R-:W-:-:S02]  /*12300*/  @P1 IMAD.MOV.U32 R77, RZ, RZ, R76 ;  /* 0x000000ffff4d1224 */ /* 0x002fc400078e004c */
[----:B0-----:R-:W-:Y:S02]  /*12310*/  @P1 IMAD.MOV.U32 R76, RZ, RZ, R58 ;  /* 0x000000ffff4c1224 */ /* 0x001fe400078e003a */
[----:B------:R-:W-:-:S04]  /*12320*/  IMAD.MOV.U32 R58, RZ, RZ, R105 ;  /* 0x000000ffff3a7224 */ /* 0x000fc800078e0069 */
[----:B------:R-:W-:Y:S01]  /*12330*/  @!P4 IMAD.MOV R58, RZ, RZ, -R58 ;  /* 0x000000ffff3ac224 */ /* 0x000fe200078e0a3a */
[----:B------:R-:W-:Y:S02]  /*12340*/  ISETP.GE.AND P4, PT, R210, RZ, PT ;  /* 0x000000ffd200720c */ /* 0x000fe40003f86270 */
[----:B------:R-:W3:Y:S01]  /*12350*/  LDL.LU R210, [R1+0x2fc] ;  /* 0x0002fc0001d27983 */ /* 0x000ee20000300800 */
[----:B------:R-:W-:Y:S02]  /*12360*/  SEL R102, R75, R102, !P2 ;  /* 0x000000664b667207 */ /* 0x000fe40005000000 */
[----:B------:R-:W-:-:S03]  /*12370*/  PRMT R3, RZ, 0x7610, R3 ;  /* 0x00007610ff037816 */ /* 0x000fc60000000003 */
[----:B------:R-:W-:Y:S02]  /*12380*/  IMAD R102, R102, UR20, RZ ;  /* 0x0000001466667c24 */ /* 0x000fe4000f8e02ff */
[----:B------:R-:W-:Y:S01]  /*12390*/  @!P5 IMAD.MOV R104, RZ, RZ, -R104 ;  /* 0x000000ffff68d224 */ /* 0x000fe200078e0a68 */
[----:B------:R0:W3:Y:S01]  /*123a0*/  @P1 LDG.E.U8 R3, desc[UR22][R76.64] ;  /* 0x000000164c031981 */ /* 0x0000e2000c1e1100 */
[----:B------:R-:W-:-:S03]  /*123b0*/  ISETP.GE.AND P5, PT, R230, RZ, PT ;  /* 0x000000ffe600720c */ /* 0x000fc60003fa6270 */
[----:B------:R-:W-:Y:S02]  /*123c0*/  SEL R104, R75, R104, !P2 ;  /* 0x000000684b687207 */ /* 0x000fe40005000000 */
[----:B0-----:R-:W-:-:S04]  /*123d0*/  IADD3 R76, P6, PT, R102, R71, RZ ;  /* 0x00000047664c7210 */ /* 0x001fc80007fde0ff */
[----:B------:R-:W-:Y:S01]  /*123e0*/  LEA.HI.X.SX32 R77, R102, R70, 0x1, P6 ;  /* 0x00000046664d7211 */ /* 0x000fe200030f0eff */
[----:B------:R0:W-:Y:S01]  /*123f0*/  STL [R1+0x4b0], R76 ;  /* 0x0004b04c01007387 */ /* 0x0001e20000100800 */
[----:B------:R-:W-:Y:S01]  /*12400*/  PRMT R249, RZ, 0x7610, R249 ;  /* 0x00007610fff97816 */ /* 0x000fe200000000f9 */
[----:B------:R-:W-:Y:S02]  /*12410*/  @!P3 IMAD.MOV R107, RZ, RZ, -R107 ;  /* 0x000000ffff6bb224 */ /* 0x000fe400078e0a6b */
[----:B------:R1:W-:Y:S01]  /*12420*/  STL [R1+0x4ac], R77 ;  /* 0x0004ac4d01007387 */ /* 0x0003e20000100800 */
[----:B------:R-:W-:-:S03]  /*12430*/  IMAD R104, R104, UR20, RZ ;  /* 0x0000001468687c24 */ /* 0x000fc6000f8e02ff */
[----:B------:R-:W3:Y:S01]  /*12440*/  LDL.LU R230, [R1+0x300] ;  /* 0x0003000001e67983 */ /* 0x000ee20000300800 */
[----:B------:R-:W-:-:S03]  /*12450*/  @!P5 IMAD.MOV R106, RZ, RZ, -R106 ;  /* 0x000000ffff6ad224 */ /* 0x000fc600078e0a6a */
[----:B------:R0:W3:Y:S02]  /*12460*/  @P1 LDG.E.U8 R249, desc[UR22][R76.64] ;  /* 0x000000164cf91981 */ /* 0x0000e4000c1e1100 */
[----:B------:R-:W-:Y:S02]  /*12470*/  SEL R106, R75, R106, !P2 ;  /* 0x0000006a4b6a7207 */ /* 0x000fe40005000000 */
[----:B0-----:R-:W-:-:S04]  /*12480*/  IADD3 R76, P6, PT, R104, R71, RZ ;  /* 0x00000047684c7210 */ /* 0x001fc80007fde0ff */
[----:B-1----:R-:W-:Y:S02]  /*12490*/  LEA.HI.X.SX32 R77, R104, R70, 0x1, P6 ;  /* 0x00000046684d7211 */ /* 0x002fe400030f0eff */
[----:B------:R-:W-:Y:S01]  /*124a0*/  PRMT R248, RZ, 0x7610, R248 ;  /* 0x00007610fff87816 */ /* 0x000fe200000000f8 */
[----:B------:R-:W-:-:S05]  /*124b0*/  IMAD R106, R106, UR20, RZ ;  /* 0x000000146a6a7c24 */ /* 0x000fca000f8e02ff */
[----:B------:R0:W3:Y:S01]  /*124c0*/  @P1 LDG.E.U8 R248, desc[UR22][R76.64] ;  /* 0x000000164cf81981 */ /* 0x0000e2000c1e1100 */
[----:B----4-:R-:W-:-:S03]  /*124d0*/  ISETP.GE.AND P3, PT, R215, RZ, PT ;  /* 0x000000ffd700720c */ /* 0x010fc60003f66270 */
[----:B------:R-:W4:Y:S04]  /*124e0*/  LDL.LU R215, [R1+0x2f4] ;  /* 0x0002f40001d77983 */ /* 0x000f280000300800 */
[----:B------:R0:W-:Y:S04]  /*124f0*/  STL [R1+0x4d0], R76 ;  /* 0x0004d04c01007387 */ /* 0x0001e80000100800 */
[----:B------:R1:W-:Y:S04]  /*12500*/  STL [R1+0x4cc], R77 ;  /* 0x0004cc4d01007387 */ /* 0x0003e80000100800 */
[----:B------:R-:W4:Y:S01]  /*12510*/  LDL.LU R194, [R1+0x314] ;  /* 0x0003140001c27983 */ /* 0x000f220000300800 */
[----:B--2---:R-:W-:Y:S01]  /*12520*/  ISETP.GE.AND P5, PT, R231, RZ, PT ;  /* 0x000000ffe700720c */ /* 0x004fe20003fa6270 */
[----:B------:R-:W-:-:S04]  /*12530*/  IMAD.MOV.U32 R231, RZ, RZ, R109 ;  /* 0x000000ffffe77224 */ /* 0x000fc800078e006d */
[----:B------:R-:W-:Y:S01]  /*12540*/  @!P4 IMAD.MOV R231, RZ, RZ, -R231 ;  /* 0x000000ffffe7c224 */ /* 0x000fe200078e0ae7 */
[----:B0-----:R-:W-:-:S04]  /*12550*/  IADD3 R76, P6, PT, R106, R71, RZ ;  /* 0x000000476a4c7210 */ /* 0x001fc80007fde0ff */
[----:B-1----:R-:W-:-:S03]  /*12560*/  LEA.HI.X.SX32 R77, R106, R70, 0x1, P6 ;  /* 0x000000466a4d7211 */ /* 0x002fc600030f0eff */
[----:B------:R-:W-:Y:S01]  /*12570*/  @!P5 IMAD.MOV R108, RZ, RZ, -R108 ;  /* 0x000000ffff6cd224 */ /* 0x000fe200078e0a6c */
[----:B---3--:R-:W-:Y:S02]  /*12580*/  ISETP.GE.AND P4, PT, R202, RZ, PT ;  /* 0x000000ffca00720c */ /* 0x008fe40003f86270 */
[----:B------:R-:W2:Y:S04]  /*12590*/  LDL.LU R202, [R1+0x2e0] ;  /* 0x0002e00001ca7983 */ /* 0x000ea80000300800 */
[----:B------:R0:W-:Y:S04]  /*125a0*/  STL [R1+0x4f0], R76 ;  /* 0x0004f04c01007387 */ /* 0x0001e80000100800 */
[----:B------:R1:W-:Y:S01]  /*125b0*/  STL [R1+0x4ec], R77 ;  /* 0x0004ec4d01007387 */ /* 0x0003e20000100800 */
[----:B------:R-:W-:-:S03]  /*125c0*/  ISETP.GE.AND P5, PT, R210, RZ, PT ;  /* 0x000000ffd200720c */ /* 0x000fc60003fa6270 */
[----:B------:R-:W3:Y:S01]  /*125d0*/  LDL.LU R210, [R1+0x318] ;  /* 0x0003180001d27983 */ /* 0x000ee20000300800 */
[----:B------:R-:W-:Y:S02]  /*125e0*/  SEL R108, R75, R108, !P2 ;  /* 0x0000006c4b6c7207 */ /* 0x000fe40005000000 */
[----:B------:R-:W-:-:S03]  /*125f0*/  PRMT R241, RZ, 0x7610, R241 ;  /* 0x00007610fff17816 */ /* 0x000fc600000000f1 */
[----:B------:R-:W-:-:S03]  /*12600*/  IMAD R108, R108, UR20, RZ ;  /* 0x000000146c6c7c24 */ /* 0x000fc6000f8e02ff */
[----:B------:R0:W3:Y:S01]  /*12610*/  @P1 LDG.E.U8 R241, desc[UR22][R76.64] ;  /* 0x000000164cf11981 */ /* 0x0000e2000c1e1100 */
[----:B------:R-:W-:Y:S01]  /*12620*/  @!P5 IMAD.MOV R110, RZ, RZ, -R110 ;  /* 0x000000ffff6ed224 */ /* 0x000fe200078e0a6e */
[----:B------:R-:W-:Y:S02]  /*12630*/  PRMT R240, RZ, 0x7610, R240 ;  /* 0x00007610fff07816 */ /* 0x000fe400000000f0 */
[C---:B0-----:R-:W-:Y:S02]  /*12640*/  IADD3 R76, P6, PT, R108.reuse, R71, RZ ;  /* 0x000000476c4c7210 */ /* 0x041fe40007fde0ff */
[----:B------:R-:W-:Y:S02]  /*12650*/  SEL R110, R75, R110, !P2 ;  /* 0x0000006e4b6e7207 */ /* 0x000fe40005000000 */
[----:B-1----:R-:W-:Y:S01]  /*12660*/  LEA.HI.X.SX32 R77, R108, R70, 0x1, P6 ;  /* 0x000000466c4d7211 */ /* 0x002fe200030f0eff */
[----:B------:R-:W-:Y:S02]  /*12670*/  @!P3 IMAD.MOV R111, RZ, RZ, -R111 ;  /* 0x000000ffff6fb224 */ /* 0x000fe400078e0a6f */
[----:B------:R-:W-:Y:S01]  /*12680*/  IMAD R110, R110, UR4, RZ ;  /* 0x000000046e6e7c24 */ /* 0x000fe2000f8e02ff */
[----:B------:R-:W0:Y:S01]  /*12690*/  LDCU UR4, c[0x0][0x3b0] ;  /* 0x00007600ff0477ac */ /* 0x000e220008000800 */
[----:B------:R1:W3:Y:S01]  /*126a0*/  @P1 LDG.E.U8 R240, desc[UR22][R76.64] ;  /* 0x000000164cf01981 */ /* 0x0002e2000c1e1100 */
[----:B------:R-:W-:Y:S01]  /*126b0*/  ISETP.GE.AND P3, PT, R230, RZ, PT ;  /* 0x000000ffe600720c */ /* 0x000fe20003f66270 */
[----:B------:R-:W-:-:S04]  /*126c0*/  IMAD.MOV.U32 R230, RZ, RZ, R113 ;  /* 0x000000ffffe67224 */ /* 0x000fc800078e0071 */
[----:B------:R-:W-:-:S08]  /*126d0*/  @!P4 IMAD.MOV R230, RZ, RZ, -R230 ;  /* 0x000000ffffe6c224 */ /* 0x000fd000078e0ae6 */
[----:B------:R-:W-:Y:S01]  /*126e0*/  @!P3 IMAD.MOV R115, RZ, RZ, -R115 ;  /* 0x000000ffff73b224 */ /* 0x000fe200078e0a73 */
[----:B----4-:R-:W-:Y:S02]  /*126f0*/  ISETP.GE.AND P5, PT, R215, RZ, PT ;  /* 0x000000ffd700720c */ /* 0x010fe40003fa6270 */
[----:B------:R-:W4:Y:S04]  /*12700*/  LDL.LU R215, [R1+0x2b4] ;  /* 0x0002b40001d77983 */ /* 0x000f280000300800 */
[----:B------:R1:W-:Y:S04]  /*12710*/  STL [R1+0x510], R76 ;  /* 0x0005104c01007387 */ /* 0x0003e80000100800 */
[----:B------:R0:W-:Y:S03]  /*12720*/  STL [R1+0x50c], R77 ;  /* 0x00050c4d01007387 */ /* 0x0001e60000100800 */
[----:B------:R-:W-:Y:S01]  /*12730*/  @!P5 IMAD.MOV R112, RZ, RZ, -R112 ;  /* 0x000000ffff70d224 */ /* 0x000fe200078e0a70 */
[----:B------:R-:W4:Y:S01]  /*12740*/  LDL.LU R195, [R1+0x31c] ;  /* 0x00031c0001c37983 */ /* 0x000f220000300800 */
[----:B-1----:R-:W-:-:S04]  /*12750*/  IADD3 R76, P6, PT, R110, R71, RZ ;  /* 0x000000476e4c7210 */ /* 0x002fc80007fde0ff */
[----:B0-----:R-:W-:Y:S02]  /*12760*/  LEA.HI.X.SX32 R77, R110, R70, 0x1, P6 ;  /* 0x000000466e4d7211 */ /* 0x001fe400030f0eff */
[----:B------:R-:W-:Y:S02]  /*12770*/  ISETP.GE.AND P4, PT, R194, RZ, PT ;  /* 0x000000ffc200720c */ /* 0x000fe40003f86270 */
[----:B--2---:R-:W-:Y:S02]  /*12780*/  ISETP.GE.AND P5, PT, R202, RZ, PT ;  /* 0x000000ffca00720c */ /* 0x004fe40003fa6270 */
[----:B------:R-:W2:Y:S04]  /*12790*/  LDL.LU R202, [R1+0x2dc] ;  /* 0x0002dc0001ca7983 */ /* 0x000ea80000300800 */
[----:B------:R0:W-:Y:S04]  /*127a0*/  STL [R1+0x530], R76 ;  /* 0x0005304c01007387 */ /* 0x0001e80000100800 */
[----:B------:R1:W-:Y:S04]  /*127b0*/  STL [R1+0x52c], R77 ;  /* 0x00052c4d01007387 */ /* 0x0003e80000100800 */
[----:B------:R-:W2:Y:S01]  /*127c0*/  LDL.LU R194, [R1+0x320] ;  /* 0x0003200001c27983 */ /* 0x000ea20000300800 */
[----:B---3--:R-:W-:-:S03]  /*127d0*/  ISETP.GE.AND P3, PT, R210, RZ, PT ;  /* 0x000000ffd200720c */ /* 0x008fc60003f66270 */
[----:B------:R-:W3:Y:S01]  /*127e0*/  LDL.LU R210, [R1+0x29c] ;  /* 0x00029c0001d27983 */ /* 0x000ee20000300800 */
[----:B------:R-:W-:Y:S02]  /*127f0*/  SEL R112, R75, R112, !P2 ;  /* 0x000000704b707207 */ /* 0x000fe40005000000 */
[----:B------:R-:W-:-:S03]  /*12800*/  PRMT R233, RZ, 0x7610, R233 ;  /* 0x00007610ffe97816 */ /* 0x000fc600000000e9 */
[----:B------:R-:W-:Y:S01]  /*12810*/  IMAD R112, R112, UR4, RZ ;  /* 0x0000000470707c24 */ /* 0x000fe2000f8e02ff */
[----:B------:R-:W1:Y:S01]  /*12820*/  LDCU UR4, c[0x0][0x3b0] ;  /* 0x00007600ff0477ac */ /* 0x000e620008000800 */
[----:B------:R-:W-:Y:S01]  /*12830*/  @!P5 IMAD.MOV R114, RZ, RZ, -R114 ;  /* 0x000000ffff72d224 */ /* 0x000fe200078e0a72 */
[----:B------:R0:W3:Y:S01]  /*12840*/  @P1 LDG.E.U8 R233, desc[UR22][R76.64] ;  /* 0x000000164ce91981 */ /* 0x0000e2000c1e1100 */
[----:B------:R-:W-:-:S03]  /*12850*/  PRMT R232, RZ, 0x7610, R232 ;  /* 0x00007610ffe87816 */ /* 0x000fc600000000e8 */
[----:B------:R-:W-:Y:S02]  /*12860*/  SEL R114, R75, R114, !P2 ;  /* 0x000000724b727207 */ /* 0x000fe40005000000 */
[----:B0-----:R-:W-:-:S04]  /*12870*/  IADD3 R76, P6, PT, R112, R71, RZ ;  /* 0x00000047704c7210 */ /* 0x001fc80007fde0ff */
[----:B-1----:R-:W-:Y:S01]  /*12880*/  LEA.HI.X.SX32 R77, R112, R70, 0x1, P6 ;  /* 0x00000046704d7211 */ /* 0x002fe200030f0eff */
[----:B------:R0:W-:Y:S01]  /*12890*/  STL [R1+0x550], R76 ;  /* 0x0005504c01007387 */ /* 0x0001e20000100800 */
[----:B------:R-:W-:Y:S01]  /*128a0*/  IMAD R114, R114, UR4, RZ ;  /* 0x0000000472727c24 */ /* 0x000fe2000f8e02ff */
[----:B------:R-:W1:Y:S02]  /*128b0*/  LDCU UR4, c[0x0][0x3b0] ;  /* 0x00007600ff0477ac */ /* 0x000e640008000800 */
[----:B------:R0:W-:Y:S04]  /*128c0*/  STL [R1+0x54c], R77 ;  /* 0x00054c4d01007387 */ /* 0x0001e80000100800 */
[----:B------:R0:W3:Y:S01]  /*128d0*/  @P1 LDG.E.U8 R232, desc[UR22][R76.64] ;  /* 0x000000164ce81981 */ /* 0x0000e2000c1e1100 */
[----:B------:R-:W-:Y:S01]  /*128e0*/  @!P3 IMAD.MOV R119, RZ, RZ, -R119 ;  /* 0x000000ffff77b224 */ /* 0x000fe200078e0a77 */
[----:B0-----:R-:W-:-:S04]  /*128f0*/  IADD3 R76, P6, PT, R114, R71, RZ ;  /* 0x00000047724c7210 */ /* 0x001fc80007fde0ff */
[----:B------:R-:W-:Y:S02]  /*12900*/  LEA.HI.X.SX32 R77, R114, R70, 0x1, P6 ;  /* 0x00000046724d7211 */ /* 0x000fe400030f0eff */
[----:B----4-:R-:W-:Y:S01]  /*12910*/  ISETP.GE.AND P5, PT, R215, RZ, PT ;  /* 0x000000ffd700720c */ /* 0x010fe20003fa6270 */
[----:B------:R-:W-:-:S04]  /*12920*/  IMAD.MOV.U32 R215, RZ, RZ, R117 ;  /* 0x000000ffffd77224 */ /* 0x000fc800078e0075 */
[----:B------:R-:W-:Y:S01]  /*12930*/  @!P4 IMAD.MOV R215, RZ, RZ, -R215 ;  /* 0x000000ffffd7c224 */ /* 0x000fe200078e0ad7 */
[----:B------:R-:W-:-:S07]  /*12940*/  ISETP.GE.AND P4, PT, R195, RZ, PT ;  /* 0x000000ffc300720c */ /* 0x000fce0003f86270 */
[----:B------:R-:W-:Y:S01]  /*12950*/  @!P5 IMAD.MOV R116, RZ, RZ, -R116 ;  /* 0x000000ffff74d224 */ /* 0x000fe200078e0a74 */
[----:B------:R-:W4:Y:S01]  /*12960*/  LDL.LU R195, [R1+0x334] ;  /* 0x0003340001c37983 */ /* 0x000f220000300800 */
[----:B--2---:R-:W-:-:S03]  /*12970*/  ISETP.GE.AND P5, PT, R202, RZ, PT ;  /* 0x000000ffca00720c */ /* 0x004fc60003fa6270 */
[----:B------:R-:W2:Y:S04]  /*12980*/  LDL.LU R202, [R1+0x2c0] ;  /* 0x0002c00001ca7983 */ /* 0x000ea80000300800 */
[----:B------:R0:W-:Y:S04]  /*12990*/  STL [R1+0x570], R76 ;  /* 0x0005704c01007387 */ /* 0x0001e80000100800 */
[----:B------:R0:W-:Y:S01]  /*129a0*/  STL [R1+0x56c], R77 ;  /* 0x00056c4d01007387 */ /* 0x0001e20000100800 */
[----:B------:R-:W-:Y:S01]  /*129b0*/  ISETP.GE.AND P3, PT, R194, RZ, PT ;  /* 0x000000ffc200720c */ /* 0x000fe20003f66270 */
[----:B------:R-:W-:-:S02]  /*129c0*/  @!P5 IMAD.MOV R118, RZ, RZ, -R118 ;  /* 0x000000ffff76d224 */ /* 0x000fc400078e0a76 */
[----:B------:R-:W2:Y:S01]  /*129d0*/  LDL.LU R194, [R1+0x338] ;  /* 0x0003380001c27983 */ /* 0x000ea20000300800 */
[----:B---3--:R-:W-:-:S03]  /*129e0*/  ISETP.GE.AND P5, PT, R210, RZ, PT ;  /* 0x000000ffd200720c */ /* 0x008fc60003fa6270 */
[----:B------:R-:W3:Y:S01]  /*129f0*/  LDL.LU R210, [R1+0x27c] ;  /* 0x00027c0001d27983 */ /* 0x000ee20000300800 */
[----:B------:R-:W-:Y:S02]  /*12a00*/  SEL R116, R75, R116, !P2 ;  /* 0x000000744b747207 */ /* 0x000fe40005000000 */
[----:B------:R-:W-:-:S03]  /*12a10*/  PRMT R225, RZ, 0x7610, R225 ;  /* 0x00007610ffe17816 */ /* 0x000fc600000000e1 */
[----:B-1----:R-:W-:Y:S01]  /*12a20*/  IMAD R116, R116, UR4, RZ ;  /* 0x0000000474747c24 */ /* 0x002fe2000f8e02ff */
[----:B------:R-:W1:Y:S02]  /*12a30*/  LDCU UR4, c[0x0][0x3b0] ;  /* 0x00007600ff0477ac */ /* 0x000e640008000800 */
[----:B------:R0:W3:Y:S01]  /*12a40*/  @P1 LDG.E.U8 R225, desc[UR22][R76.64] ;  /* 0x000000164ce11981 */ /* 0x0000e2000c1e1100 */
[----:B------:R-:W-:Y:S01]  /*12a50*/  SEL R118, R75, R118, !P2 ;  /* 0x000000764b767207 */ /* 0x000fe20005000000 */
[----:B------:R-:W-:Y:S01]  /*12a60*/  @!P4 IMAD.MOV R121, RZ, RZ, -R121 ;  /* 0x000000ffff79c224 */ /* 0x000fe200078e0a79 */
[----:B------:R-:W-:Y:S02]  /*12a70*/  PRMT R224, RZ, 0x7610, R224 ;  /* 0x00007610ffe07816 */ /* 0x000fe400000000e0 */
[----:B0-----:R-:W-:-:S04]  /*12a80*/  IADD3 R76, P6, PT, R116, R71, RZ ;  /* 0x00000047744c7210 */ /* 0x001fc80007fde0ff */
[----:B------:R-:W-:Y:S01]  /*12a90*/  LEA.HI.X.SX32 R77, R116, R70, 0x1, P6 ;  /* 0x00000046744d7211 */ /* 0x000fe200030f0eff */
[----:B------:R0:W-:Y:S01]  /*12aa0*/  STL [R1+0x590], R76 ;  /* 0x0005904c01007387 */ /* 0x0001e20000100800 */
[----:B-1----:R-:W-:Y:S01]  /*12ab0*/  IMAD R118, R118, UR4, RZ ;  /* 0x0000000476767c24 */ /* 0x002fe2000f8e02ff */
[----:B------:R-:W1:Y:S01]  /*12ac0*/  LDCU UR4, c[0x0][0x3b0] ;  /* 0x00007600ff0477ac */ /* 0x000e620008000800 */
[----:B------:R-:W-:Y:S01]  /*12ad0*/  @!P5 IMAD.MOV R120, RZ, RZ, -R120 ;  /* 0x000000ffff78d224 */ /* 0x000fe200078e0a78 */
[----:B------:R0:W-:Y:S04]  /*12ae0*/  STL [R1+0x58c], R77 ;  /* 0x00058c4d01007387 */ /* 0x0001e80000100800 */
[----:B------:R0:W3:Y:S01]  /*12af0*/  @P1 LDG.E.U8 R224, desc[UR22][R76.64] ;  /* 0x000000164ce01981 */ /* 0x0000e2000c1e1100 */
[----:B------:R-:W-:Y:S01]  /*12b00*/  @!P3 IMAD.MOV R123, RZ, RZ, -R123 ;  /* 0x000000ffff7bb224 */ /* 0x000fe200078e0a7b */
[----:B0-----:R-:W-:-:S04]  /*12b10*/  IADD3 R76, P6, PT, R118, R71, RZ ;  /* 0x00000047764c7210 */ /* 0x001fc80007fde0ff */
[----:B------:R-:W-:Y:S02]  /*12b20*/  LEA.HI.X.SX32 R77, R118, R70, 0x1, P6 ;  /* 0x00000046764d7211 */ /* 0x000fe400030f0eff */
[----:B----4-:R-:W-:Y:S02]  /*12b30*/  ISETP.GE.AND P4, PT, R195, RZ, PT ;  /* 0x000000ffc300720c */ /* 0x010fe40003f86270 */
        /* <DEDUP_REMOVED lines=65> */
[----:B------:R-:W-:-:S03]  /*12f50*/  ISETP.GE.AND P3, PT, R194, RZ, PT ;  /* 0x000000ffc200720c */ /* 0x000fc60003f66270 */
[----:B------:R-:W2:Y:S01]  /*12f60*/  LDL.LU R194, [R1+0x67c] ;  /* 0x00067c0001c27983 */ /* 0x000ea20000300800 */
[----:B---3--:R-:W-:-:S03]  /*12f70*/  ISETP.GE.AND P6, PT, R210, RZ, PT ;  /* 0x000000ffd200720c */ /* 0x008fc60003fc6270 */
[----:B------:R-:W3:Y:S01]  /*12f80*/  LDL.LU R210, [R1+0x680] ;  /* 0x0006800001d27983 */ /* 0x000ee20000300800 */
[----:B------:R-:W-:Y:S02]  /*12f90*/  SEL R128, R75, R128, !P2 ;  /* 0x000000804b807207 */ /* 0x000fe40005000000 */
[----:B------:R-:W-:-:S03]  /*12fa0*/  PRMT R201, RZ, 0x7610, R201 ;  /* 0x00007610ffc97816 */ /* 0x000fc600000000c9 */
[----:B-1----:R-:W-:Y:S01]  /*12fb0*/  IMAD R128, R128, UR4, RZ ;  /* 0x0000000480807c24 */ /* 0x002fe2000f8e02ff */
[----:B------:R-:W1:Y:S01]  /*12fc0*/  LDCU UR4, c[0x0][0x3b0] ;  /* 0x00007600ff0477ac */ /* 0x000e620008000800 */
[----:B------:R-:W-:Y:S01]  /*12fd0*/  @!P5 IMAD.MOV R130, RZ, RZ, -R130 ;  /* 0x000000ffff82d224 */ /* 0x000fe200078e0a82 */
[----:B------:R0:W3:Y:S01]  /*12fe0*/  @P1 LDG.E.U8 R201, desc[UR22][R76.64] ;  /* 0x000000164cc91981 */ /* 0x0000e2000c1e1100 */
[----:B------:R-:W-:-:S03]  /*12ff0*/  PRMT R200, RZ, 0x7610, R200 ;  /* 0x00007610ffc87816 */ /* 0x000fc600000000c8 */
[----:B------:R-:W-:Y:S02]  /*13000*/  SEL R130, R75, R130, !P2 ;  /* 0x000000824b827207 */ /* 0x000fe40005000000 */
[----:B0-----:R-:W-:-:S04]  /*13010*/  IADD3 R76, P5, PT, R128, R71, RZ ;  /* 0x00000047804c7210 */ /* 0x001fc80007fbe0ff */
[----:B------:R-:W-:Y:S01]  /*13020*/  LEA.HI.X.SX32 R77, R128, R70, 0x1, P5 ;  /* 0x00000046804d7211 */ /* 0x000fe200028f0eff */
[----:B------:R0:W-:Y:S01]  /*13030*/  STL [R1+0x650], R76 ;  /* 0x0006504c01007387 */ /* 0x0001e20000100800 */
[----:B------:R-:W-:-:S03]  /*13040*/  @!P4 IMAD.MOV R133, RZ, RZ, -R133 ;  /* 0x000000ffff85c224 */ /* 0x000fc600078e0a85 */
[----:B------:R0:W-:Y:S01]  /*13050*/  STL [R1+0x64c], R77 ;  /* 0x00064c4d01007387 */ /* 0x0001e20000100800 */
[----:B-1----:R-:W-:Y:S01]  /*13060*/  IMAD R130, R130, UR4, RZ ;  /* 0x0000000482827c24 */ /* 0x002fe2000f8e02ff */
[----:B------:R-:W1:Y:S02]  /*13070*/  LDCU UR4, c[0x0][0x3b0] ;  /* 0x00007600ff0477ac */ /* 0x000e640008000800 */
[----:B------:R-:W3:Y:S01]  /*13080*/  LDL.LU R203, [R1+0x694] ;  /* 0x0006940001cb7983 */ /* 0x000ee20000300800 */
[----:B------:R-:W-:-:S03]  /*13090*/  @!P6 IMAD.MOV R132, RZ, RZ, -R132 ;  /* 0x000000ffff84e224 */ /* 0x000fc600078e0a84 */
[----:B------:R0:W3:Y:S02]  /*130a0*/  @P1 LDG.E.U8 R200, desc[UR22][R76.64] ;  /* 0x000000164cc81981 */ /* 0x0000e4000c1e1100 */
[----:B0-----:R-:W-:-:S04]  /*130b0*/  IADD3 R76, P6, PT, R130, R71, RZ ;  /* 0x00000047824c7210 */ /* 0x001fc80007fde0ff */
[----:B------:R-:W-:Y:S02]  /*130c0*/  LEA.HI.X.SX32 R77, R130, R70, 0x1, P6 ;  /* 0x00000046824d7211 */ /* 0x000fe400030f0eff */
[----:B----4-:R-:W-:Y:S02]  /*130d0*/  ISETP.GE.AND P5, PT, R195, RZ, PT ;  /* 0x000000ffc300720c */ /* 0x010fe40003fa6270 */
[----:B--2---:R-:W-:Y:S02]  /*130e0*/  ISETP.GE.AND P4, PT, R202, RZ, PT ;  /* 0x000000ffca00720c */ /* 0x004fe40003f86270 */
[----:B------:R-:W2:Y:S04]  /*130f0*/  LDL.LU R202, [R1+0x698] ;  /* 0x0006980001ca7983 */ /* 0x000ea80000300800 */
[----:B------:R0:W-:Y:S04]  /*13100*/  STL [R1+0x668], R76 ;  /* 0x0006684c01007387 */ /* 0x0001e80000100800 */
[----:B------:R4:W-:Y:S03]  /*13110*/  STL [R1+0x664], R77 ;  /* 0x0006644d01007387 */ /* 0x0009e60000100800 */
[----:B------:R-:W-:Y:S01]  /*13120*/  @!P4 IMAD.MOV R134, RZ, RZ, -R134 ;  /* 0x000000ffff86c224 */ /* 0x000fe200078e0a86 */
[----:B------:R-:W2:Y:S01]  /*13130*/  LDL R195, [R1+0x6a4] ;  /* 0x0006a40001c37983 */ /* 0x000ea20000100800 */
[----:B---3--:R-:W-:-:S03]  /*13140*/  ISETP.GE.AND P4, PT, R210, RZ, PT ;  /* 0x000000ffd200720c */ /* 0x008fc60003f86270 */
[----:B------:R-:W3:Y:S01]  /*13150*/  LDL.LU R210, [R1+0x764] ;  /* 0x0007640001d27983 */ /* 0x000ee20000300800 */
[----:B------:R-:W-:-:S05]  /*13160*/  SEL R132, R75, R132, !P2 ;  /* 0x000000844b847207 */ /* 0x000fca0005000000 */
[----:B-1----:R-:W-:Y:S01]  /*13170*/  IMAD R132, R132, UR4, RZ ;  /* 0x0000000484847c24 */ /* 0x002fe2000f8e02ff */
[----:B------:R-:W1:Y:S01]  /*13180*/  LDCU UR4, c[0x0][0x3b0] ;  /* 0x00007600ff0477ac */ /* 0x000e620008000800 */
[----:B------:R-:W-:Y:S02]  /*13190*/  PRMT R193, RZ, 0x7610, R193 ;  /* 0x00007610ffc17816 */ /* 0x000fe400000000c1 */
[----:B------:R-:W-:-:S04]  /*131a0*/  SEL R134, R75, R134, !P2 ;  /* 0x000000864b867207 */ /* 0x000fc80005000000 */
[----:B------:R0:W3:Y:S01]  /*131b0*/  @P1 LDG.E.U8 R193, desc[UR22][R76.64] ;  /* 0x000000164cc11981 */ /* 0x0000e2000c1e1100 */
[----:B------:R-:W-:Y:S01]  /*131c0*/  PRMT R118, RZ, 0x7610, R118 ;  /* 0x00007610ff767816 */ /* 0x000fe20000000076 */
[----:B------:R-:W-:Y:S01]  /*131d0*/  @!P3 IMAD.MOV R135, RZ, RZ, -R135 ;  /* 0x000000ffff87b224 */ /* 0x000fe200078e0a87 */
[----:B0-----:R-:W-:-:S04]  /*131e0*/  IADD3 R76, P6, PT, R132, R71, RZ ;  /* 0x00000047844c7210 */ /* 0x001fc80007fde0ff */
[----:B----4-:R-:W-:Y:S01]  /*131f0*/  LEA.HI.X.SX32 R77, R132, R70, 0x1, P6 ;  /* 0x00000046844d7211 */ /* 0x010fe200030f0eff */
[----:B------:R0:W-:Y:S01]  /*13200*/  STL [R1+0x680], R76 ;  /* 0x0006804c01007387 */ /* 0x0001e20000100800 */
[----:B------:R-:W-:Y:S01]  /*13210*/  ISETP.GE.AND P3, PT, R194, RZ, PT ;  /* 0x000000ffc200720c */ /* 0x000fe20003f66270 */
[----:B-1----:R-:W-:Y:S02]  /*13220*/  IMAD R134, R134, UR4, RZ ;  /* 0x0000000486867c24 */ /* 0x002fe4000f8e02ff */
[----:B------:R1:W-:Y:S01]  /*13230*/  STL [R1+0x67c], R77 ;  /* 0x00067c4d01007387 */ /* 0x0003e20000100800 */
[----:B------:R-:W-:Y:S01]  /*13240*/  @!P5 IMAD.MOV R137, RZ, RZ, -R137 ;  /* 0x000000ffff89d224 */ /* 0x000fe200078e0a89 */
[----:B------:R-:W-:Y:S02]  /*13250*/  ISETP.GE.AND P5, PT, R203, RZ, PT ;  /* 0x000000ffcb00720c */ /* 0x000fe40003fa6270 */
[----:B------:R-:W4:Y:S04]  /*13260*/  LDL.LU R194, [R1+0x770] ;  /* 0x0007700001c27983 */ /* 0x000f280000300800 */
[----:B------:R0:W4:Y:S04]  /*13270*/  @P1 LDG.E.U8 R118, desc[UR22][R76.64] ;  /* 0x000000164c761981 */ /* 0x000128000c1e1100 */
[----:B------:R-:W4:Y:S01]  /*13280*/  LDL.LU R203, [R1+0x778] ;  /* 0x0007780001cb7983 */ /* 0x000f220000300800 */
[----:B0-----:R-:W-:-:S04]  /*13290*/  IADD3 R76, P6, PT, R134, R71, RZ ;  /* 0x00000047864c7210 */ /* 0x001fc80007fde0ff */
[----:B-1----:R-:W-:Y:S01]  /*132a0*/  LEA.HI.X.SX32 R77, R134, R70, 0x1, P6 ;  /* 0x00000046864d7211 */ /* 0x002fe200030f0eff */
[----:B------:R-:W-:Y:S01]  /*132b0*/  @!P3 IMAD.MOV R136, RZ, RZ, -R136 ;  /* 0x000000ffff88b224 */ /* 0x000fe200078e0a88 */
[----:B------:R0:W-:Y:S04]  /*132c0*/  STL [R1+0x698], R76 ;  /* 0x0006984c01007387 */ /* 0x0001e80000100800 */
[----:B------:R1:W-:Y:S01]  /*132d0*/  STL [R1+0x694], R77 ;  /* 0x0006944d01007387 */ /* 0x0003e20000100800 */
[----:B------:R-:W-:Y:S01]  /*132e0*/  @!P4 IMAD.MOV R139, RZ, RZ, -R139 ;  /* 0x000000ffff8bc224 */ /* 0x000fe200078e0a8b */
[----:B--2---:R-:W-:Y:S02]  /*132f0*/  ISETP.GE.AND P3, PT, R202, RZ, PT ;  /* 0x000000ffca00720c */ /* 0x004fe40003f66270 */
[----:B------:R-:W2:Y:S01]  /*13300*/  LDL.LU R202, [R1+0x790] ;  /* 0x0007900001ca7983 */ /* 0x000ea20000300800 */
[----:B------:R-:W-:-:S03]  /*13310*/  ISETP.GE.AND P6, PT, R195, RZ, PT ;  /* 0x000000ffc300720c */ /* 0x000fc60003fc6270 */
[----:B------:R-:W2:Y:S01]  /*13320*/  LDL.LU R195, [R1+0x794] ;  /* 0x0007940001c37983 */ /* 0x000ea20000300800 */
[----:B---3--:R-:W-:-:S03]  /*13330*/  ISETP.GE.AND P4, PT, R210, RZ, PT ;  /* 0x000000ffd200720c */ /* 0x008fc60003f86270 */
[----:B------:R-:W3:Y:S01]  /*13340*/  LDL.LU R210, [R1+0x79c] ;  /* 0x00079c0001d27983 */ /* 0x000ee20000300800 */
[----:B------:R-:W-:Y:S02]  /*13350*/  SEL R83, R75, R83, !P2 ;  /* 0x000000534b537207 */ /* 0x000fe40005000000 */
[----:B------:R-:W-:-:S03]  /*13360*/  PRMT R31, RZ, 0x7610, R31 ;  /* 0x00007610ff1f7816 */ /* 0x000fc6000000001f */
[----:B------:R-:W-:Y:S02]  /*13370*/  IMAD R83, R83, UR20, RZ ;  /* 0x0000001453537c24 */ /* 0x000fe4000f8e02ff */
[----:B------:R-:W-:Y:S01]  /*13380*/  @!P5 IMAD.MOV R138, RZ, RZ, -R138 ;  /* 0x000000ffff8ad224 */ /* 0x000fe200078e0a8a */
[----:B------:R0:W3:Y:S01]  /*13390*/  @P1 LDG.E.U8 R31, desc[UR22][R170.64] ;  /* 0x00000016aa1f1981 */ /* 0x0000e2000c1e1100 */
[----:B------:R-:W-:Y:S01]  /*133a0*/  SEL R87, R75, R87, !P2 ;  /* 0x000000574b577207 */ /* 0x000fe20005000000 */
[----:B------:R-:W-:Y:S01]  /*133b0*/  @!P3 IMAD.MOV R141, RZ, RZ, -R141 ;  /* 0x000000ffff8db224 */ /* 0x000fe200078e0a8d */
[----:B0-----:R-:W-:-:S04]  /*133c0*/  IADD3 R171, P5, PT, R83, R71, RZ ;  /* 0x0000004753ab7210 */ /* 0x001fc80007fbe0ff */
[----:B------:R-:W-:Y:S01]  /*133d0*/  LEA.HI.X.SX32 R170, R83, R70, 0x1, P5 ;  /* 0x0000004653aa7211 */ /* 0x000fe200028f0eff */
[----:B------:R-:W-:Y:S01]  /*133e0*/  IMAD R87, R87, UR20, RZ ;  /* 0x0000001457577c24 */ /* 0x000fe2000f8e02ff */
[----:B------:R-:W-:Y:S01]  /*133f0*/  SEL R91, R75, R91, !P2 ;  /* 0x0000005b4b5b7207 */ /* 0x000fe20005000000 */
[----:B------:R-:W-:Y:S01]  /*13400*/  @!P6 IMAD.MOV R140, RZ, RZ, -R140 ;  /* 0x000000ffff8ce224 */ /* 0x000fe200078e0a8c */
[----:B----4-:R-:W-:Y:S02]  /*13410*/  ISETP.GE.AND P5, PT, R194, RZ, PT ;  /* 0x000000ffc200720c */ /* 0x010fe40003fa6270 */
[----:B------:R-:W4:Y:S01]  /*13420*/  LDL.LU R194, [R1+0x7a4] ;  /* 0x0007a40001c27983 */ /* 0x000f220000300800 */
[----:B------:R-:W-:-:S03]  /*13430*/  ISETP.GE.AND P3, PT, R203, RZ, PT ;  /* 0x000000ffcb00720c */ /* 0x000fc60003f66270 */
[----:B------:R-:W4:Y:S01]  /*13440*/  LDL.LU R203, [R1+0x7ac] ;  /* 0x0007ac0001cb7983 */ /* 0x000f220000300800 */
[----:B------:R-:W-:Y:S01]  /*13450*/  IADD3 R179, P6, PT, R87, R71, RZ ;  /* 0x0000004757b37210 */ /* 0x000fe20007fde0ff */
[----:B------:R-:W-:-:S05]  /*13460*/  IMAD R91, R91, UR20, RZ ;  /* 0x000000145b5b7c24 */ /* 0x000fca000f8e02ff */
[----:B------:R-:W-:Y:S01]  /*13470*/  @!P5 IMAD.MOV R142, RZ, RZ, -R142 ;  /* 0x000000ffff8ed224 */ /* 0x000fe200078e0a8e */
[----:B------:R-:W-:Y:S02]  /*13480*/  LEA.HI.X.SX32 R178, R87, R70, 0x1, P6 ;  /* 0x0000004657b27211 */ /* 0x000fe400030f0eff */
[----:B------:R-:W-:-:S04]  /*13490*/  IADD3 R187, P5, PT, R91, R71, RZ ;  /* 0x000000475bbb7210 */ /* 0x000fc80007fbe0ff */
[----:B------:R-:W-:Y:S02]  /*134a0*/  LEA.HI.X.SX32 R186, R91, R70, 0x1, P5 ;  /* 0x000000465bba7211 */ /* 0x000fe400028f0eff */
[----:B--2---:R-:W-:Y:S02]  /*134b0*/  ISETP.GE.AND P6, PT, R202, RZ, PT ;  /* 0x000000ffca00720c */ /* 0x004fe40003fc6270 */
[----:B------:R-:W2:Y:S04]  /*134c0*/  LDL.LU R202, [R1+0x7b4] ;  /* 0x0007b40001ca7983 */ /* 0x000ea80000300800 */
[----:B------:R-:W2:Y:S01]  /*134d0*/  LDL.LU R211, [R1+0x7c0] ;  /* 0x0007c00001d37983 */ /* 0x000ea20000300800 */
[----:B---3--:R-:W-:-:S03]  /*134e0*/  ISETP.GE.AND P5, PT, R210, RZ, PT ;  /* 0x000000ffd200720c */ /* 0x008fc60003fa6270 */
[----:B------:R-:W3:Y:S04]  /*134f0*/  LDL.LU R210, [R1+0x7d4] ;  /* 0x0007d40001d27983 */ /* 0x000ee80000300800 */
[----:B------:R-:W3:Y:S01]  /*13500*/  LDL.LU R234, [R1+0x7dc] ;  /* 0x0007dc0001ea7983 */ /* 0x000ee20000300800 */
[C---:B------:R-:W-:Y:S01]  /*13510*/  SEL R95, R75.reuse, R95, !P2 ;  /* 0x0000005f4b5f7207 */ /* 0x040fe20005000000 */
[----:B------:R-:W-:Y:S02]  /*13520*/  @!P4 IMAD.MOV R143, RZ, RZ, -R143 ;  /* 0x000000ffff8fc224 */ /* 0x000fe400078e0a8f */
[----:B------:R-:W-:Y:S01]  /*13530*/  @!P6 IMAD.MOV R144, RZ, RZ, -R144 ;  /* 0x000000ffff90e224 */ /* 0x000fe200078e0a90 */
[----:B------:R-:W-:Y:S01]  /*13540*/  SEL R99, R75, R99, !P2 ;  /* 0x000000634b637207 */ /* 0x000fe20005000000 */
[----:B------:R-:W-:Y:S01]  /*13550*/  IMAD R95, R95, UR20, RZ ;  /* 0x000000145f5f7c24 */ /* 0x000fe2000f8e02ff */
[----:B------:R-:W-:Y:S01]  /*13560*/  ISETP.GE.AND P4, PT, R195, RZ, PT ;  /* 0x000000ffc300720c */ /* 0x000fe20003f86270 */
[----:B------:R-:W-:Y:S01]  /*13570*/  @!P3 IMAD.MOV R145, RZ, RZ, -R145 ;  /* 0x000000ffff91b224 */ /* 0x000fe200078e0a91 */
[----:B------:R-:W3:Y:S02]  /*13580*/  LDL.LU R218, [R1+0x7e4] ;  /* 0x0007e40001da7983 */ /* 0x000ee40000300800 */
[----:B------:R-:W-:Y:S01]  /*13590*/  IADD3 R195, P6, PT, R95, R71, RZ ;  /* 0x000000475fc37210 */ /* 0x000fe20007fde0ff */
[----:B------:R-:W-:Y:S01]  /*135a0*/  IMAD R99, R99, UR20, RZ ;  /* 0x0000001463637c24 */ /* 0x000fe2000f8e02ff */
[----:B------:R-:W3:Y:S01]  /*135b0*/  LDL.LU R227, [R1+0x7f0] ;  /* 0x0007f00001e37983 */ /* 0x000ee20000300800 */
[----:B------:R-:W-:Y:S01]  /*135c0*/  SEL R103, R75, R103, !P2 ;  /* 0x000000674b677207 */ /* 0x000fe20005000000 */
[----:B------:R-:W-:-:S02]  /*135d0*/  @!P5 IMAD.MOV R146, RZ, RZ, -R146 ;  /* 0x000000ffff92d224 */ /* 0x000fc400078e0a92 */
[----:B------:R-:W3:Y:S02]  /*135e0*/  LDL.LU R226, [R1+0x7f4] ;  /* 0x0007f40001e27983 */ /* 0x000ee40000300800 */
[----:B------:R-:W-:Y:S02]  /*135f0*/  IMAD R103, R103, UR20, RZ ;  /* 0x0000001467677c24 */ /* 0x000fe4000f8e02ff */
[----:B------:R-:W-:Y:S01]  /*13600*/  @!P4 IMAD.MOV R147, RZ, RZ, -R147 ;  /* 0x000000ffff93c224 */ /* 0x000fe200078e0a93 */
[----:B------:R-:W3:Y:S01]  /*13610*/  LDL.LU R235, [R1+0x800] ;  /* 0x0008000001eb7983 */ /* 0x000ee20000300800 */
[----:B----4-:R-:W-:Y:S02]  /*13620*/  ISETP.GE.AND P3, PT, R194, RZ, PT ;  /* 0x000000ffc200720c */ /* 0x010fe40003f66270 */
[----:B------:R-:W-:Y:S02]  /*13630*/  LEA.HI.X.SX32 R194, R95, R70, 0x1, P6 ;  /* 0x000000465fc27211 */ /* 0x000fe400030f0eff */
[----:B------:R-:W-:-:S02]  /*13640*/  ISETP.GE.AND P6, PT, R203, RZ, PT ;  /* 0x000000ffcb00720c */ /* 0x000fc40003fc6270 */
[----:B------:R-:W-:-:S07]  /*13650*/  IADD3 R203, P5, PT, R99, R71, RZ ;  /* 0x0000004763cb7210 */ /* 0x000fce0007fbe0ff */
[----:B------:R-:W-:-:S04]  /*13660*/  @!P3 IMAD.MOV R149, RZ, RZ, -R149 ;  /* 0x000000ffff95b224 */ /* 0x000fc800078e0a95 */
[----:B------:R-:W-:Y:S01]  /*13670*/  @!P6 IMAD.MOV R148, RZ, RZ, -R148 ;  /* 0x000000ffff94e224 */ /* 0x000fe200078e0a94 */
[----:B--2---:R-:W-:Y:S02]  /*13680*/  ISETP.GE.AND P4, PT, R202, RZ, PT ;  /* 0x000000ffca00720c */ /* 0x004fe40003f86270 */
[-C--:B------:R-:W-:Y:S02]  /*13690*/  LEA.HI.X.SX32 R202, R99, R70.reuse, 0x1, P5 ;  /* 0x0000004663ca7211 */ /* 0x080fe400028f0eff */
[----:B------:R-:W-:Y:S02]  /*136a0*/  ISETP.GE.AND P5, PT, R211, RZ, PT ;  /* 0x000000ffd300720c */ /* 0x000fe40003fa6270 */
[C---:B------:R-:W-:Y:S02]  /*136b0*/  IADD3 R211, P6, PT, R103.reuse, R71, RZ ;  /* 0x0000004767d37210 */ /* 0x040fe40007fde0ff */
[----:B---3--:R-:W-:Y:S02]  /*136c0*/  ISETP.GE.AND P3, PT, R210, RZ, PT ;  /* 0x000000ffd200720c */ /* 0x008fe40003f66270 */
[----:B------:R-:W-:-:S02]  /*136d0*/  LEA.HI.X.SX32 R210, R103, R70, 0x1, P6 ;  /* 0x0000004667d27211 */ /* 0x000fc400030f0eff */
[----:B------:R-:W-:Y:S02]  /*136e0*/  ISETP.GE.AND P6, PT, R234, RZ, PT ;  /* 0x000000ffea00720c */ /* 0x000fe40003fc6270 */
[----:B------:R-:W2:Y:S04]  /*136f0*/  LDL.LU R234, [R1+0x80c] ;  /* 0x00080c0001ea7983 */ /* 0x000ea80000300800 */
[----:B------:R-:W3:Y:S04]  /*13700*/  LDL.LU R243, [R1+0x81c] ;  /* 0x00081c0001f37983 */ /* 0x000ee80000300800 */
[----:B------:R-:W4:Y:S04]  /*13710*/  LDL.LU R242, [R1+0x820] ;  /* 0x0008200001f27983 */ /* 0x000f280000300800 */
[----:B------:R-:W4:Y:S04]  /*13720*/  LDL.LU R251, [R1+0x824] ;  /* 0x0008240001fb7983 */ /* 0x000f280000300800 */
[----:B------:R-:W4:Y:S04]  /*13730*/  LDL.LU R250, [R1+0x828] ;  /* 0x0008280001fa7983 */ /* 0x000f280000300800 */
[----:B------:R-:W4:Y:S04]  /*13740*/  LDL.LU R79, [R1+0x82c] ;  /* 0x00082c00014f7983 */ /* 0x000f280000300800 */
[----:B------:R-:W4:Y:S01]  /*13750*/  LDL.LU R78, [R1+0x830] ;  /* 0x00083000014e7983 */ /* 0x000f220000300800 */
[C---:B------:R-:W-:Y:S01]  /*13760*/  SEL R107, R75.reuse, R107, !P2 ;  /* 0x0000006b4b6b7207 */ /* 0x040fe20005000000 */
[----:B------:R-:W-:Y:S01]  /*13770*/  @!P5 IMAD.MOV R150, RZ, RZ, -R150 ;  /* 0x000000ffff96d224 */ /* 0x000fe200078e0a96 */
[C---:B------:R-:W-:Y:S01]  /*13780*/  SEL R111, R75.reuse, R111, !P2 ;  /* 0x0000006f4b6f7207 */ /* 0x040fe20005000000 */
[----:B------:R-:W-:Y:S01]  /*13790*/  @!P4 IMAD.MOV R151, RZ, RZ, -R151 ;  /* 0x000000ffff97c224 */ /* 0x000fe200078e0a97 */
[----:B------:R-:W-:Y:S01]  /*137a0*/  SEL R115, R75, R115, !P2 ;  /* 0x000000734b737207 */ /* 0x000fe20005000000 */
[----:B------:R-:W-:Y:S01]  /*137b0*/  IMAD R107, R107, UR20, RZ ;  /* 0x000000146b6b7c24 */ /* 0x000fe2000f8e02ff */
[----:B------:R-:W-:Y:S01]  /*137c0*/  ISETP.GE.AND P4, PT, R218, RZ, PT ;  /* 0x000000ffda00720c */ /* 0x000fe20003f86270 */
[----:B------:R-:W-:Y:S01]  /*137d0*/  @!P6 IMAD.MOV R152, RZ, RZ, -R152 ;  /* 0x000000ffff98e224 */ /* 0x000fe200078e0a98 */
[----:B------:R-:W4:Y:S02]  /*137e0*/  LDL.LU R85, [R1+0x834] ;  /* 0x0008340001557983 */ /* 0x000f240000300800 */
[----:B------:R-:W-:Y:S01]  /*137f0*/  IADD3 R219, P5, PT, R107, R71, RZ ;  /* 0x000000476bdb7210 */ /* 0x000fe20007fbe0ff */
[----:B------:R-:W-:Y:S01]  /*13800*/  IMAD R111, R111, UR20, RZ ;  /* 0x000000146f6f7c24 */ /* 0x000fe2000f8e02ff */
[----:B------:R-:W-:Y:S01]  /*13810*/  SEL R119, R75, R119, !P2 ;  /* 0x000000774b777207 */ /* 0x000fe20005000000 */
[----:B------:R-:W-:Y:S01]  /*13820*/  IMAD R115, R115, UR20, RZ ;  /* 0x0000001473737c24 */ /* 0x000fe2000f8e02ff */
[----:B------:R-:W-:Y:S01]  /*13830*/  LEA.HI.X.SX32 R218, R107, R70, 0x1, P5 ;  /* 0x000000466bda7211 */ /* 0x000fe200028f0eff */
[----:B------:R-:W-:Y:S01]  /*13840*/  @!P3 IMAD.MOV R153, RZ, RZ, -R153 ;  /* 0x000000ffff99b224 */ /* 0x000fe200078e0a99 */
[----:B------:R-:W-:Y:S01]  /*13850*/  ISETP.GE.AND P5, PT, R227, RZ, PT ;  /* 0x000000ffe300720c */ /* 0x000fe20003fa6270 */
[----:B------:R-:W4:Y:S01]  /*13860*/  LDL.LU R81, [R1+0x83c] ;  /* 0x00083c0001517983 */ /* 0x000f220000300800 */
[----:B------:R-:W-:-:S02]  /*13870*/  IADD3 R227, P6, PT, R111, R71, RZ ;  /* 0x000000476fe37210 */ /* 0x000fc40007fde0ff */
[----:B------:R-:W-:Y:S01]  /*13880*/  ISETP.GE.AND P3, PT, R226, RZ, PT ;  /* 0x000000ffe200720c */ /* 0x000fe20003f66270 */
[----:B------:R-:W-:Y:S01]  /*13890*/  @!P4 IMAD.MOV R155, RZ, RZ, -R155 ;  /* 0x000000ffff9bc224 */ /* 0x000fe200078e0a9b */
[----:B------:R-:W-:Y:S01]  /*138a0*/  LEA.HI.X.SX32 R226, R111, R70, 0x1, P6 ;  /* 0x000000466fe27211 */ /* 0x000fe200030f0eff */
[----:B------:R-:W-:Y:S01]  /*138b0*/  IMAD R119, R119, UR20, RZ ;  /* 0x0000001477777c24 */ /* 0x000fe2000f8e02ff */
[----:B------:R-:W-:Y:S01]  /*138c0*/  ISETP.GE.AND P6, PT, R235, RZ, PT ;  /* 0x000000ffeb00720c */ /* 0x000fe20003fc6270 */
[----:B------:R-:W4:Y:S04]  /*138d0*/  LDL.LU R80, [R1+0x840] ;  /* 0x0008400001507983 */ /* 0x000f280000300800 */
[----:B------:R-:W-:Y:S01]  /*138e0*/  @!P5 IMAD.MOV R154, RZ, RZ, -R154 ;  /* 0x000000ffff9ad224 */ /* 0x000fe200078e0a9a */
[----:B------:R-:W-:-:S02]  /*138f0*/  IADD3 R235, P5, PT, R115, R71, RZ ;  /* 0x0000004773eb7210 */ /* 0x000fc40007fbe0ff */
[----:B------:R-:W-:Y:S01]  /*13900*/  SEL R123, R75, R123, !P2 ;  /* 0x0000007b4b7b7207 */ /* 0x000fe20005000000 */
[----:B------:R-:W-:Y:S01]  /*13910*/  @!P3 IMAD.MOV R157, RZ, RZ, -R157 ;  /* 0x000000ffff9db224 */ /* 0x000fe200078e0a9d */
[----:B------:R-:W-:-:S03]  /*13920*/  PRMT R185, RZ, 0x7610, R185 ;  /* 0x00007610ffb97816 */ /* 0x000fc600000000b9 */
[----:B------:R-:W-:Y:S02]  /*13930*/  @!P6 IMAD.MOV R156, RZ, RZ, -R156 ;  /* 0x000000ffff9ce224 */ /* 0x000fe400078e0a9c */
[----:B------:R-:W-:Y:S01]  /*13940*/  IMAD R123, R123, UR20, RZ ;  /* 0x000000147b7b7c24 */ /* 0x000fe2000f8e02ff */
[----:B------:R0:W4:Y:S01]  /*13950*/  @P1 LDG.E.U8 R185, desc[UR22][R76.64] ;  /* 0x000000164cb91981 */ /* 0x000122000c1e1100 */
[----:B------:R-:W-:Y:S02]  /*13960*/  PRMT R184, RZ, 0x7610, R184 ;  /* 0x00007610ffb87816 */ /* 0x000fe400000000b8 */
[----:B------:R-:W-:Y:S01]  /*13970*/  PRMT R177, RZ, 0x7610, R177 ;  /* 0x00007610ffb17816 */ /* 0x000fe200000000b1 */
[----:B0-----:R-:W-:Y:S02]  /*13980*/  @P1 IMAD.MOV.U32 R76, RZ, RZ, R171 ;  /* 0x000000ffff4c1224 */ /* 0x001fe400078e00ab */
[----:B-1----:R-:W-:-:S05]  /*13990*/  @P1 IMAD.MOV.U32 R77, RZ, RZ, R170 ;  /* 0x000000ffff4d1224 */ /* 0x002fca00078e00aa */
[----:B------:R0:W4:Y:S01]  /*139a0*/  @P1 LDG.E.U8 R184, desc[UR22][R76.64] ;  /* 0x000000164cb81981 */ /* 0x000122000c1e1100 */
[----:B------:R-:W-:Y:S01]  /*139b0*/  PRMT R176, RZ, 0x7610, R176 ;  /* 0x00007610ffb07816 */ /* 0x000fe200000000b0 */
[----:B0-----:R-:W-:Y:S02]  /*139c0*/  @P1 IMAD.MOV.U32 R76, RZ, RZ, R179 ;  /* 0x000000ffff4c1224 */ /* 0x001fe400078e00b3 */
[----:B------:R-:W-:-:S05]  /*139d0*/  @P1 IMAD.MOV.U32 R77, RZ, RZ, R178 ;  /* 0x000000ffff4d1224 */ /* 0x000fca00078e00b2 */
        /* <DEDUP_REMOVED lines=26> */
[----:B0-----:R-:W-:Y:S01]  /*13b80*/  @P1 IMAD.MOV.U32 R76, RZ, RZ, R235 ;  /* 0x000000ffff4c1224 */ /* 0x001fe200078e00eb */
[----:B------:R-:W-:Y:S02]  /*13b90*/  SEL R127, R75, R127, !P2 ;  /* 0x0000007f4b7f7207 */ /* 0x000fe40005000000 */
[----:B------:R-:W-:-:S03]  /*13ba0*/  PRMT R223, RZ, 0x7610, R223 ;  /* 0x00007610ffdf7816 */ /* 0x000fc600000000df */
[----:B------:R-:W-:Y:S01]  /*13bb0*/  IMAD R127, R127, UR20, RZ ;  /* 0x000000147f7f7c24 */ /* 0x000fe2000f8e02ff */
[----:B--2---:R-:W-:Y:S02]  /*13bc0*/  ISETP.GE.AND P4, PT, R234, RZ, PT ;  /* 0x000000ffea00720c */ /* 0x004fe40003f86270 */
[-C--:B------:R-:W-:Y:S02]  /*13bd0*/  LEA.HI.X.SX32 R234, R115, R70.reuse, 0x1, P5 ;  /* 0x0000004673ea7211 */ /* 0x080fe400028f0eff */
[----:B---3--:R-:W-:Y:S02]  /*13be0*/  ISETP.GE.AND P5, PT, R243, RZ, PT ;  /* 0x000000fff300720c */ /* 0x008fe40003fa6270 */
[C---:B------:R-:W-:Y:S02]  /*13bf0*/  IADD3 R243, P6, PT, R119.reuse, R71, RZ ;  /* 0x0000004777f37210 */ /* 0x040fe40007fde0ff */
[----:B----4-:R-:W-:Y:S02]  /*13c00*/  ISETP.GE.AND P3, PT, R242, RZ, PT ;  /* 0x000000fff200720c */ /* 0x010fe40003f66270 */
[----:B------:R-:W-:-:S02]  /*13c10*/  LEA.HI.X.SX32 R242, R119, R70, 0x1, P6 ;  /* 0x0000004677f27211 */ /* 0x000fc400030f0eff */
[----:B------:R-:W-:Y:S01]  /*13c20*/  ISETP.GE.AND P6, PT, R251, RZ, PT ;  /* 0x000000fffb00720c */ /* 0x000fe20003fc6270 */
[----:B------:R-:W-:-:S04]  /*13c30*/  @!P4 IMAD.MOV R159, RZ, RZ, -R159 ;  /* 0x000000ffff9fc224 */ /* 0x000fc800078e0a9f */
[----:B------:R-:W-:Y:S01]  /*13c40*/  @!P5 IMAD.MOV R158, RZ, RZ, -R158 ;  /* 0x000000ffff9ed224 */ /* 0x000fe200078e0a9e */
[C---:B------:R-:W-:Y:S02]  /*13c50*/  IADD3 R251, P5, PT, R123.reuse, R71, RZ ;  /* 0x000000477bfb7210 */ /* 0x040fe40007fbe0ff */
[----:B------:R-:W-:Y:S02]  /*13c60*/  ISETP.GE.AND P4, PT, R250, RZ, PT ;  /* 0x000000fffa00720c */ /* 0x000fe40003f86270 */
[----:B------:R-:W-:Y:S02]  /*13c70*/  LEA.HI.X.SX32 R250, R123, R70, 0x1, P5 ;  /* 0x000000467bfa7211 */ /* 0x000fe400028f0eff */
[----:B------:R-:W-:Y:S02]  /*13c80*/  ISETP.GE.AND P5, PT, R79, RZ, PT ;  /* 0x000000ff4f00720c */ /* 0x000fe40003fa6270 */
[----:B------:R-:W2:Y:S01]  /*13c90*/  LDL.LU R79, [R1+0x844] ;  /* 0x00084400014f7983 */ /* 0x000ea20000300800 */
[----:B------:R-:W-:-:S05]  /*13ca0*/  @P1 IMAD.MOV.U32 R77, RZ, RZ, R234 ;  /* 0x000000ffff4d1224 */ /* 0x000fca00078e00ea */
[----:B------:R0:W3:Y:S02]  /*13cb0*/  @P1 LDG.E.U8 R238, desc[UR22][R76.64] ;  /* 0x000000164cee1981 */ /* 0x0000e4000c1e1100 */
[----:B0-----:R-:W-:Y:S02]  /*13cc0*/  @P1 IMAD.MOV.U32 R76, RZ, RZ, R243 ;  /* 0x000000ffff4c1224 */ /* 0x001fe400078e00f3 */
[----:B------:R-:W-:-:S05]  /*13cd0*/  @P1 IMAD.MOV.U32 R77, RZ, RZ, R242 ;  /* 0x000000ffff4d1224 */ /* 0x000fca00078e00f2 */
[----:B------:R0:W4:Y:S01]  /*13ce0*/  @P1 LDG.E.U8 R222, desc[UR22][R76.64] ;  /* 0x000000164cde1981 */ /* 0x000122000c1e1100 */
[----:B------:R-:W-:Y:S02]  /*13cf0*/  @!P6 IMAD.MOV R160, RZ, RZ, -R160 ;  /* 0x000000ffffa0e224 */ /* 0x000fe400078e0aa0 */
[----:B0-----:R-:W-:Y:S02]  /*13d00*/  @P1 IMAD.MOV.U32 R76, RZ, RZ, R251 ;  /* 0x000000ffff4c1224 */ /* 0x001fe400078e00fb */
[----:B------:R-:W-:-:S05]  /*13d10*/  @P1 IMAD.MOV.U32 R77, RZ, RZ, R250 ;  /* 0x000000ffff4d1224 */ /* 0x000fca00078e00fa */
[----:B------:R0:W3:Y:S01]  /*13d20*/  @P1 LDG.E.U8 R223, desc[UR22][R76.64] ;  /* 0x000000164cdf1981 */ /* 0x0000e2000c1e1100 */
[----:B------:R-:W-:Y:S01]  /*13d30*/  @!P3 IMAD.MOV R161, RZ, RZ, -R161 ;  /* 0x000000ffffa1b224 */ /* 0x000fe200078e0aa1 */
[----:B0-----:R-:W-:-:S04]  /*13d40*/  IADD3 R76, P6, PT, R127, R71, RZ ;  /* 0x000000477f4c7210 */ /* 0x001fc80007fde0ff */
[----:B------:R-:W-:Y:S01]  /*13d50*/  LEA.HI.X.SX32 R77, R127, R70, 0x1, P6 ;  /* 0x000000467f4d7211 */ /* 0x000fe200030f0eff */
[----:B------:R0:W-:Y:S01]  /*13d60*/  STL [R1+0x18], R76 ;  /* 0x0000184c01007387 */ /* 0x0001e20000100800 */
[----:B------:R-:W-:-:S03]  /*13d70*/  ISETP.GE.AND P3, PT, R78, RZ, PT ;  /* 0x000000ff4e00720c */ /* 0x000fc60003f66270 */
[----:B------:R1:W-:Y:S04]  /*13d80*/  STL [R1+0x14], R77 ;  /* 0x0000144d01007387 */ /* 0x0003e80000100800 */
[----:B------:R-:W3:Y:S01]  /*13d90*/  LDL.LU R78, [R1+0x84c] ;  /* 0x00084c00014e7983 */ /* 0x000ee20000300800 */
[----:B------:R-:W-:Y:S02]  /*13da0*/  SEL R131, R75, R131, !P2 ;  /* 0x000000834b837207 */ /* 0x000fe40005000000 */
[----:B------:R-:W-:Y:S02]  /*13db0*/  PRMT R214, RZ, 0x7610, R214 ;  /* 0x00007610ffd67816 */ /* 0x000fe400000000d6 */
[----:B------:R-:W-:Y:S01]  /*13dc0*/  ISETP.GE.AND P6, PT, R85, RZ, PT ;  /* 0x000000ff5500720c */ /* 0x000fe20003fc6270 */
[----:B------:R-:W-:Y:S01]  /*13dd0*/  IMAD R131, R131, UR20, RZ ;  /* 0x0000001483837c24 */ /* 0x000fe2000f8e02ff */
[----:B------:R-:W4:Y:S01]  /*13de0*/  LDL.LU R85, [R1+0x854] ;  /* 0x0008540001557983 */ /* 0x000f220000300800 */
[----:B------:R-:W-:Y:S01]  /*13df0*/  @!P5 IMAD.MOV R162, RZ, RZ, -R162 ;  /* 0x000000ffffa2d224 */ /* 0x000fe200078e0aa2 */
[----:B------:R-:W-:-:S02]  /*13e00*/  SEL R135, R75, R135, !P2 ;  /* 0x000000874b877207 */ /* 0x000fc40005000000 */
[----:B------:R0:W4:Y:S01]  /*13e10*/  @P1 LDG.E.U8 R214, desc[UR22][R76.64] ;  /* 0x000000164cd61981 */ /* 0x000122000c1e1100 */
[----:B------:R-:W-:Y:S02]  /*13e20*/  PRMT R206, RZ, 0x7610, R206 ;  /* 0x00007610ffce7816 */ /* 0x000fe400000000ce */
[----:B------:R-:W-:Y:S01]  /*13e30*/  IMAD R135, R135, UR20, RZ ;  /* 0x0000001487877c24 */ /* 0x000fe2000f8e02ff */
[----:B0-----:R-:W-:-:S04]  /*13e40*/  IADD3 R76, P5, PT, R131, R71, RZ ;  /* 0x00000047834c7210 */ /* 0x001fc80007fbe0ff */
[----:B-1----:R-:W-:Y:S01]  /*13e50*/  LEA.HI.X.SX32 R77, R131, R70, 0x1, P5 ;  /* 0x00000046834d7211 */ /* 0x002fe200028f0eff */
[----:B------:R0:W-:Y:S01]  /*13e60*/  STL [R1+0x38], R76 ;  /* 0x0000384c01007387 */ /* 0x0001e20000100800 */
[----:B------:R-:W-:-:S03]  /*13e70*/  @!P6 IMAD.MOV R164, RZ, RZ, -R164 ;  /* 0x000000ffffa4e224 */ /* 0x000fc600078e0aa4 */
[----:B------:R0:W4:Y:S01]  /*13e80*/  @P1 LDG.E.U8 R206, desc[UR22][R76.64] ;  /* 0x000000164cce1981 */ /* 0x000122000c1e1100 */
[----:B------:R-:W-:Y:S01]  /*13e90*/  @!P4 IMAD.MOV R163, RZ, RZ, -R163 ;  /* 0x000000ffffa3c224 */ /* 0x000fe200078e0aa3 */
[----:B------:R-:W-:Y:S02]  /*13ea0*/  ISETP.GE.AND P4, PT, R81, RZ, PT ;  /* 0x000000ff5100720c */ /* 0x000fe40003f86270 */
[----:B------:R1:W-:Y:S01]  /*13eb0*/  STL [R1+0x34], R77 ;  /* 0x0000344d01007387 */ /* 0x0003e20000100800 */
[----:B------:R-:W-:-:S03]  /*13ec0*/  ISETP.GE.AND P5, PT, R80, RZ, PT ;  /* 0x000000ff5000720c */ /* 0x000fc60003fa6270 */
[----:B------:R-:W4:Y:S01]  /*13ed0*/  LDL.LU R81, [R1+0x860] ;  /* 0x0008600001517983 */ /* 0x000f220000300800 */
[C---:B0-----:R-:W-:Y:S01]  /*13ee0*/  IADD3 R76, P6, PT, R135.reuse, R71, RZ ;  /* 0x00000047874c7210 */ /* 0x041fe20007fde0ff */
[----:B------:R-:W-:Y:S02]  /*13ef0*/  @!P3 IMAD.MOV R165, RZ, RZ, -R165 ;  /* 0x000000ffffa5b224 */ /* 0x000fe400078e0aa5 */
[----:B------:R-:W4:Y:S01]  /*13f00*/  LDL.LU R80, [R1+0x864] ;  /* 0x0008640001507983 */ /* 0x000f220000300800 */
[----:B-1----:R-:W-:-:S03]  /*13f10*/  LEA.HI.X.SX32 R77, R135, R70, 0x1, P6 ;  /* 0x00000046874d7211 */ /* 0x002fc600030f0eff */
[----:B------:R0:W-:Y:S04]  /*13f20*/  STL [R1+0x58], R76 ;  /* 0x0000584c01007387 */ /* 0x0001e80000100800 */
[----:B------:R1:W-:Y:S01]  /*13f30*/  STL [R1+0x54], R77 ;  /* 0x0000544d01007387 */ /* 0x0003e20000100800 */
[----:B--2---:R-:W-:-:S03]  /*13f40*/  ISETP.GE.AND P3, PT, R79, RZ, PT ;  /* 0x000000ff4f00720c */ /* 0x004fc60003f66270 */
        /* <DEDUP_REMOVED lines=8> */
[----:B------:R-:W-:Y:S01]  /*13fd0*/  @!P4 IMAD.MOV R167, RZ, RZ, -R167 ;  /* 0x000000ffffa7c224 */ /* 0x000fe200078e0aa7 */
[----:B0-----:R-:W-:-:S04]  /*13fe0*/  IADD3 R76, P5, PT, R136, R71, RZ ;  /* 0x00000047884c7210 */ /* 0x001fc80007fbe0ff */
[----:B-1----:R-:W-:Y:S01]  /*13ff0*/  LEA.HI.X.SX32 R77, R136, R70, 0x1, P5 ;  /* 0x00000046884d7211 */ /* 0x002fe200028f0eff */
[----:B------:R0:W-:Y:S01]  /*14000*/  STL [R1+0x78], R76 ;  /* 0x0000784c01007387 */ /* 0x0001e20000100800 */
[----:B----4-:R-:W-:Y:S02]  /*14010*/  ISETP.GE.AND P4, PT, R85, RZ, PT ;  /* 0x000000ff5500720c */ /* 0x010fe40003f86270 */
[----:B------:R-:W-:Y:S01]  /*14020*/  SEL R138, R75, R138, !P2 ;  /* 0x0000008a4b8a7207 */ /* 0x000fe20005000000 */
[----:B------:R1:W-:Y:S01]  /*14030*/  STL [R1+0x74], R77 ;  /* 0x0000744d01007387 */ /* 0x0003e20000100800 */
[----:B------:R-:W-:-:S03]  /*14040*/  PRMT R198, RZ, 0x7610, R198 ;  /* 0x00007610ffc67816 */ /* 0x000fc600000000c6 */
[----:B------:R-:W4:Y:S01]  /*14050*/  LDL.LU R85, [R1+0x87c] ;  /* 0x00087c0001557983 */ /* 0x000f220000300800 */
[----:B------:R-:W-:Y:S02]  /*14060*/  IMAD R138, R138, UR20, RZ ;  /* 0x000000148a8a7c24 */ /* 0x000fe4000f8e02ff */
[----:B------:R-:W-:Y:S01]  /*14070*/  @!P6 IMAD.MOV R168, RZ, RZ, -R168 ;  /* 0x000000ffffa8e224 */ /* 0x000fe200078e0aa8 */
[----:B------:R0:W4:Y:S01]  /*14080*/  @P1 LDG.E.U8 R198, desc[UR22][R76.64] ;  /* 0x000000164cc61981 */ /* 0x000122000c1e1100 */
[----:B------:R-:W-:Y:S01]  /*14090*/  ISETP.GE.AND P5, PT, R81, RZ, PT ;  /* 0x000000ff5100720c */ /* 0x000fe20003fa6270 */
[----:B------:R-:W-:Y:S02]  /*140a0*/  @!P3 IMAD.MOV R169, RZ, RZ, -R169 ;  /* 0x000000ffffa9b224 */ /* 0x000fe400078e0aa9 */
[----:B------:R-:W4:Y:S01]  /*140b0*/  LDL.LU R81, [R1+0x88c] ;  /* 0x00088c0001517983 */ /* 0x000f220000300800 */
[----:B0-----:R-:W-:-:S04]  /*140c0*/  IADD3 R76, P6, PT, R138, R71, RZ ;  /* 0x000000478a4c7210 */ /* 0x001fc80007fde0ff */
[----:B-1----:R-:W-:Y:S01]  /*140d0*/  LEA.HI.X.SX32 R77, R138, R70, 0x1, P6 ;  /* 0x000000468a4d7211 */ /* 0x002fe200030f0eff */
[----:B------:R0:W-:Y:S01]  /*140e0*/  STL [R1+0x98], R76 ;  /* 0x0000984c01007387 */ /* 0x0001e20000100800 */
[----:B------:R-:W-:-:S03]  /*140f0*/  ISETP.GE.AND P3, PT, R80, RZ, PT ;  /* 0x000000ff5000720c */ /* 0x000fc60003f66270 */
[----:B------:R1:W-:Y:S04]  /*14100*/  STL [R1+0x94], R77 ;  /* 0x0000944d01007387 */ /* 0x0003e80000100800 */
[----:B------:R-:W4:Y:S01]  /*14110*/  LDL.LU R80, [R1+0x898] ;  /* 0x0008980001507983 */ /* 0x000f220000300800 */
[----:B------:R-:W-:Y:S02]  /*14120*/  SEL R140, R75, R140, !P2 ;  /* 0x0000008c4b8c7207 */ /* 0x000fe40005000000 */
[----:B------:R-:W-:-:S03]  /*14130*/  PRMT R199, RZ, 0x7610, R199 ;  /* 0x00007610ffc77816 */ /* 0x000fc600000000c7 */
[----:B------:R-:W-:Y:S02]  /*14140*/  IMAD R140, R140, UR20, RZ ;  /* 0x000000148c8c7c24 */ /* 0x000fe4000f8e02ff */
[----:B------:R-:W-:Y:S01]  /*14150*/  @!P5 IMAD.MOV R172, RZ, RZ, -R172 ;  /* 0x000000ffffacd224 */ /* 0x000fe200078e0aac */
[----:B------:R0:W4:Y:S01]  /*14160*/  @P1 LDG.E.U8 R199, desc[UR22][R76.64] ;  /* 0x000000164cc71981 */ /* 0x000122000c1e1100 */
[----:B------:R-:W-:Y:S01]  /*14170*/  IMAD.MOV.U32 R105, RZ, RZ, R173 ;  /* 0x000000ffff697224 */ /* 0x000fe200078e00ad */
[----:B0-----:R-:W-:-:S04]  /*14180*/  IADD3 R76, P5, PT, R140, R71, RZ ;  /* 0x000000478c4c7210 */ /* 0x001fc80007fbe0ff */
[----:B-1----:R-:W-:Y:S01]  /*14190*/  LEA.HI.X.SX32 R77, R140, R70, 0x1, P5 ;  /* 0x000000468c4d7211 */ /* 0x002fe200028f0eff */
[----:B------:R-:W-:Y:S01]  /*141a0*/  @!P4 IMAD.MOV R105, RZ, RZ, -R105 ;  /* 0x000000ffff69c224 */ /* 0x000fe200078e0a69 */
[----:B--2---:R-:W-:Y:S02]  /*141b0*/  ISETP.GE.AND P6, PT, R79, RZ, PT ;  /* 0x000000ff4f00720c */ /* 0x004fe40003fc6270 */
[----:B------:R-:W2:Y:S04]  /*141c0*/  LDL.LU R79, [R1+0x8ac] ;  /* 0x0008ac00014f7983 */ /* 0x000ea80000300800 */
[----:B------:R0:W-:Y:S04]  /*141d0*/  STL [R1+0xb8], R76 ;  /* 0x0000b84c01007387 */ /* 0x0001e80000100800 */
[----:B------:R1:W-:Y:S01]  /*141e0*/  STL [R1+0xb4], R77 ;  /* 0x0000b44d01007387 */ /* 0x0003e20000100800 */
[----:B---3--:R-:W-:-:S03]  /*141f0*/  ISETP.GE.AND P4, PT, R78, RZ, PT ;  /* 0x000000ff4e00720c */ /* 0x008fc60003f86270 */
[----:B------:R-:W3:Y:S01]  /*14200*/  LDL.LU R78, [R1+0x8b4] ;  /* 0x0008b400014e7983 */ /* 0x000ee20000300800 */
[----:B------:R-:W-:Y:S02]  /*14210*/  SEL R142, R75, R142, !P2 ;  /* 0x0000008e4b8e7207 */ /* 0x000fe40005000000 */
[----:B------:R-:W-:-:S03]  /*14220*/  PRMT R190, RZ, 0x7610, R190 ;  /* 0x00007610ffbe7816 */ /* 0x000fc600000000be */
[----:B------:R-:W-:Y:S01]  /*14230*/  IMAD R142, R142, UR20, RZ ;  /* 0x000000148e8e7c24 */ /* 0x000fe2000f8e02ff */
[----:B------:R-:W-:Y:S01]  /*14240*/  SEL R144, R75, R144, !P2 ;  /* 0x000000904b907207 */ /* 0x000fe20005000000 */
[----:B------:R-:W-:Y:S01]  /*14250*/  @!P6 IMAD.MOV R180, RZ, RZ, -R180 ;  /* 0x000000ffffb4e224 */ /* 0x000fe200078e0ab4 */
[----:B------:R0:W3:Y:S01]  /*14260*/  @P1 LDG.E.U8 R190, desc[UR22][R76.64] ;  /* 0x000000164cbe1981 */ /* 0x0000e2000c1e1100 */
[----:B------:R-:W-:Y:S02]  /*14270*/  PRMT R191, RZ, 0x7610, R191 ;  /* 0x00007610ffbf7816 */ /* 0x000fe400000000bf */
[----:B------:R-:W-:Y:S01]  /*14280*/  IMAD R144, R144, UR20, RZ ;  /* 0x0000001490907c24 */ /* 0x000fe2000f8e02ff */
[C---:B0-----:R-:W-:Y:S02]  /*14290*/  IADD3 R76, P6, PT, R142.reuse, R71, RZ ;  /* 0x000000478e4c7210 */ /* 0x041fe40007fde0ff */
[----:B----4-:R-:W-:Y:S02]  /*142a0*/  ISETP.GE.AND P5, PT, R85, RZ, PT ;  /* 0x000000ff5500720c */ /* 0x010fe40003fa6270 */
[----:B------:R-:W4:Y:S01]  /*142b0*/  LDL.LU R85, [R1+0x8c0] ;  /* 0x0008c00001557983 */ /* 0x000f220000300800 */
[----:B-1----:R-:W-:Y:S01]  /*142c0*/  LEA.HI.X.SX32 R77, R142, R70, 0x1, P6 ;  /* 0x000000468e4d7211 */ /* 0x002fe200030f0eff */
[----:B------:R-:W-:-:S02]  /*142d0*/  IMAD.MOV.U32 R102, RZ, RZ, R181 ;  /* 0x000000ffff667224 */ /* 0x000fc400078e00b5 */
[----:B------:R0:W-:Y:S04]  /*142e0*/  STL [R1+0xd8], R76 ;  /* 0x0000d84c01007387 */ /* 0x0001e80000100800 */
[----:B------:R0:W4:Y:S03]  /*142f0*/  @P1 LDG.E.U8 R191, desc[UR22][R76.64] ;  /* 0x000000164cbf1981 */ /* 0x000126000c1e1100 */
[----:B------:R-:W-:Y:S01]  /*14300*/  @!P5 IMAD.MOV R188, RZ, RZ, -R188 ;  /* 0x000000ffffbcd224 */ /* 0x000fe200078e0abc */
[----:B------:R1:W-:Y:S01]  /*14310*/  STL [R1+0xd4], R77 ;  /* 0x0000d44d01007387 */ /* 0x0003e20000100800 */
[----:B------:R-:W-:Y:S01]  /*14320*/  @!P3 IMAD.MOV R102, RZ, RZ, -R102 ;  /* 0x000000ffff66b224 */ /* 0x000fe200078e0a66 */
[----:B0-----:R-:W-:Y:S01]  /*14330*/  IADD3 R76, P5, PT, R144, R71, RZ ;  /* 0x00000047904c7210 */ /* 0x001fe20007fbe0ff */
[----:B------:R-:W-:Y:S01]  /*14340*/  IMAD.MOV.U32 R99, RZ, RZ, R189 ;  /* 0x000000ffff637224 */ /* 0x000fe200078e00bd */
[----:B------:R-:W-:-:S02]  /*14350*/  ISETP.GE.AND P3, PT, R81, RZ, PT ;  /* 0x000000ff5100720c */ /* 0x000fc40003f66270 */
[----:B-1----:R-:W-:Y:S01]  /*14360*/  LEA.HI.X.SX32 R77, R144, R70, 0x1, P5 ;  /* 0x00000046904d7211 */ /* 0x002fe200028f0eff */
[----:B------:R-:W4:Y:S01]  /*14370*/  LDL.LU R81, [R1+0x8c8] ;  /* 0x0008c80001517983 */ /* 0x000f220000300800 */
[----:B------:R-:W-:Y:S01]  /*14380*/  ISETP.GE.AND P6, PT, R80, RZ, PT ;  /* 0x000000ff5000720c */ /* 0x000fe20003fc6270 */
[----:B------:R-:W-:Y:S02]  /*14390*/  @!P4 IMAD.MOV R99, RZ, RZ, -R99 ;  /* 0x000000ffff63c224 */ /* 0x000fe400078e0a63 */
[----:B------:R-:W4:Y:S04]  /*143a0*/  LDL.LU R80, [R1+0x8d4] ;  /* 0x0008d40001507983 */ /* 0x000f280000300800 */
        /* <DEDUP_REMOVED lines=11> */
[----:B------:R-:W-:Y:S01]  /*14460*/  IMAD.MOV.U32 R96, RZ, RZ, R197 ;  /* 0x000000ffff607224 */ /* 0x000fe200078e00c5 */
[----:B0-----:R-:W-:-:S04]  /*14470*/  IADD3 R76, P6, PT, R146, R71, RZ ;  /* 0x00000047924c7210 */ /* 0x001fc80007fde0ff */
[----:B-1----:R-:W-:Y:S01]  /*14480*/  LEA.HI.X.SX32 R77, R146, R70, 0x1, P6 ;  /* 0x00000046924d7211 */ /* 0x002fe200030f0eff */
[----:B------:R-:W-:Y:S01]  /*14490*/  @!P3 IMAD.MOV R96, RZ, RZ, -R96 ;  /* 0x000000ffff60b224 */ /* 0x000fe200078e0a60 */
[----:B------:R0:W-:Y:S01]  /*144a0*/  STL [R1+0x118], R76 ;  /* 0x0001184c01007387 */ /* 0x0001e20000100800 */
[----:B------:R-:W-:-:S03]  /*144b0*/  SEL R148, R75, R148, !P2 ;  /* 0x000000944b947207 */ /* 0x000fc60005000000 */
[----:B------:R1:W-:Y:S01]  /*144c0*/  STL [R1+0x114], R77 ;  /* 0x0001144d01007387 */ /* 0x0003e20000100800 */
[----:B----4-:R-:W-:-:S03]  /*144d0*/  ISETP.GE.AND P3, PT, R85, RZ, PT ;  /* 0x000000ff5500720c */ /* 0x010fc60003f66270 */
[----:B------:R-:W4:Y:S01]  /*144e0*/  LDL.LU R85, [R1+0x8f4] ;  /* 0x0008f40001557983 */ /* 0x000f220000300800 */
[----:B------:R-:W-:Y:S01]  /*144f0*/  PRMT R173, RZ, 0x7610, R173 ;  /* 0x00007610ffad7816 */ /* 0x000fe200000000ad */
[----:B------:R-:W-:Y:S02]  /*14500*/  IMAD R148, R148, UR20, RZ ;  /* 0x0000001494947c24 */ /* 0x000fe4000f8e02ff */
[----:B------:R-:W-:-:S03]  /*14510*/  @!P5 IMAD.MOV R204, RZ, RZ, -R204 ;  /* 0x000000ffffccd224 */ /* 0x000fc600078e0acc */
[----:B------:R0:W4:Y:S01]  /*14520*/  @P1 LDG.E.U8 R173, desc[UR22][R76.64] ;  /* 0x000000164cad1981 */ /* 0x000122000c1e1100 */
[----:B------:R-:W-:Y:S01]  /*14530*/  IMAD.MOV.U32 R93, RZ, RZ, R205 ;  /* 0x000000ffff5d7224 */ /* 0x000fe200078e00cd */
[----:B0-----:R-:W-:-:S04]  /*14540*/  IADD3 R76, P5, PT, R148, R71, RZ ;  /* 0x00000047944c7210 */ /* 0x001fc80007fbe0ff */
[----:B-1----:R-:W-:Y:S02]  /*14550*/  LEA.HI.X.SX32 R77, R148, R70, 0x1, P5 ;  /* 0x00000046944d7211 */ /* 0x002fe400028f0eff */
[----:B------:R-:W-:Y:S01]  /*14560*/  ISETP.GE.AND P6, PT, R81, RZ, PT ;  /* 0x000000ff5100720c */ /* 0x000fe20003fc6270 */
[----:B------:R-:W-:Y:S01]  /*14570*/  @!P4 IMAD.MOV R93, RZ, RZ, -R93 ;  /* 0x000000ffff5dc224 */ /* 0x000fe200078e0a5d */
[----:B------:R-:W4:Y:S01]  /*14580*/  LDL.LU R81, [R1+0x8fc] ;  /* 0x0008fc0001517983 */ /* 0x000f220000300800 */
[----:B------:R-:W-:-:S03]  /*14590*/  ISETP.GE.AND P4, PT, R80, RZ, PT ;  /* 0x000000ff5000720c */ /* 0x000fc60003f86270 */
[----:B------:R0:W-:Y:S04]  /*145a0*/  STL [R1+0x138], R76 ;  /* 0x0001384c01007387 */ /* 0x0001e80000100800 */
[----:B------:R1:W-:Y:S04]  /*145b0*/  STL [R1+0x134], R77 ;  /* 0x0001344d01007387 */ /* 0x0003e80000100800 */
[----:B------:R-:W4:Y:S01]  /*145c0*/  LDL.LU R80, [R1+0x904] ;  /* 0x0009040001507983 */ /* 0x000f220000300800 */
[----:B------:R-:W-:Y:S02]  /*145d0*/  SEL R150, R75, R150, !P2 ;  /* 0x000000964b967207 */ /* 0x000fe40005000000 */
[----:B------:R-:W-:-:S03]  /*145e0*/  PRMT R148, RZ, 0x7610, R148 ;  /* 0x00007610ff947816 */ /* 0x000fc60000000094 */
[----:B------:R-:W-:Y:S01]  /*145f0*/  IMAD R150, R150, UR20, RZ ;  /* 0x0000001496967c24 */ /* 0x000fe2000f8e02ff */
[----:B------:R-:W-:Y:S01]  /*14600*/  SEL R152, R75, R152, !P2 ;  /* 0x000000984b987207 */ /* 0x000fe20005000000 */
[----:B------:R-:W-:Y:S01]  /*14610*/  @!P6 IMAD.MOV R212, RZ, RZ, -R212 ;  /* 0x000000ffffd4e224 */ /* 0x000fe200078e0ad4 */
[----:B------:R0:W4:Y:S01]  /*14620*/  @P1 LDG.E.U8 R148, desc[UR22][R76.64] ;  /* 0x000000164c941981 */ /* 0x000122000c1e1100 */
[----:B------:R-:W-:Y:S01]  /*14630*/  PRMT R146, RZ, 0x7610, R146 ;  /* 0x00007610ff927816 */ /* 0x000fe20000000092 */
[----:B------:R-:W-:Y:S02]  /*14640*/  IMAD.MOV.U32 R90, RZ, RZ, R213 ;  /* 0x000000ffff5a7224 */ /* 0x000fe400078e00d5 */
[----:B------:R-:W-:Y:S01]  /*14650*/  IMAD R152, R152, UR20, RZ ;  /* 0x0000001498987c24 */ /* 0x000fe2000f8e02ff */
[----:B0-----:R-:W-:-:S04]  /*14660*/  IADD3 R76, P6, PT, R150, R71, RZ ;  /* 0x00000047964c7210 */ /* 0x001fc80007fde0ff */
[----:B-1----:R-:W-:Y:S01]  /*14670*/  LEA.HI.X.SX32 R77, R150, R70, 0x1, P6 ;  /* 0x00000046964d7211 */ /* 0x002fe200030f0eff */
[----:B------:R-:W-:-:S04]  /*14680*/  @!P3 IMAD.MOV R90, RZ, RZ, -R90 ;  /* 0x000000ffff5ab224 */ /* 0x000fc800078e0a5a */
[----:B------:R0:W4:Y:S01]  /*14690*/  @P1 LDG.E.U8 R146, desc[UR22][R76.64] ;  /* 0x000000164c921981 */ /* 0x000122000c1e1100 */
[----:B--2---:R-:W-:-:S03]  /*146a0*/  ISETP.GE.AND P5, PT, R79, RZ, PT ;  /* 0x000000ff4f00720c */ /* 0x004fc60003fa6270 */
[----:B------:R-:W2:Y:S04]  /*146b0*/  LDL.LU R79, [R1+0x8f0] ;  /* 0x0008f000014f7983 */ /* 0x000ea80000300800 */
[----:B------:R0:W-:Y:S04]  /*146c0*/  STL [R1+0x158], R76 ;  /* 0x0001584c01007387 */ /* 0x0001e80000100800 */
[----:B------:R1:W-:Y:S02]  /*146d0*/  STL [R1+0x154], R77 ;  /* 0x0001544d01007387 */ /* 0x0003e40000100800 */
[----:B------:R-:W-:Y:S01]  /*146e0*/  @!P5 IMAD.MOV R220, RZ, RZ, -R220 ;  /* 0x000000ffffdcd224 */ /* 0x000fe200078e0adc */
[----:B0-----:R-:W-:-:S04]  /*146f0*/  IADD3 R76, P5, PT, R152, R71, RZ ;  /* 0x00000047984c7210 */ /* 0x001fc80007fbe0ff */
[----:B-1----:R-:W-:Y:S02]  /*14700*/  LEA.HI.X.SX32 R77, R152, R70, 0x1, P5 ;  /* 0x00000046984d7211 */ /* 0x002fe400028f0eff */
[----:B---3--:R-:W-:Y:S02]  /*14710*/  ISETP.GE.AND P3, PT, R78, RZ, PT ;  /* 0x000000ff4e00720c */ /* 0x008fe40003f66270 */
[----:B------:R-:W3:Y:S04]  /*14720*/  LDL.LU R78, [R1+0x8f8] ;  /* 0x0008f800014e7983 */ /* 0x000ee80000300800 */
[----:B------:R-:W3:Y:S04]  /*14730*/  LDL.LU R89, [R1+0x900] ;  /* 0x0009000001597983 */ /* 0x000ee80000300800 */
[----:B------:R0:W-:Y:S04]  /*14740*/  STL [R1+0x178], R76 ;  /* 0x0001784c01007387 */ /* 0x0001e80000100800 */
[----:B------:R1:W-:Y:S04]  /*14750*/  STL [R1+0x174], R77 ;  /* 0x0001744d01007387 */ /* 0x0003e80000100800 */
[----:B------:R-:W3:Y:S01]  /*14760*/  LDL.LU R82, [R1+0x8e8] ;  /* 0x0008e80001527983 */ /* 0x000ee20000300800 */
[----:B------:R-:W-:-:S02]  /*14770*/  SEL R154, R75, R154, !P2 ;  /* 0x0000009a4b9a7207 */ /* 0x000fc40005000000 */
[----:B------:R-:W-:-:S03]  /*14780*/  PRMT R144, RZ, 0x7610, R144 ;  /* 0x00007610ff907816 */ /* 0x000fc60000000090 */
[----:B------:R-:W-:-:S03]  /*14790*/  IMAD R154, R154, UR20, RZ ;  /* 0x000000149a9a7c24 */ /* 0x000fc6000f8e02ff */
[----:B------:R0:W3:Y:S01]  /*147a0*/  @P1 LDG.E.U8 R144, desc[UR22][R76.64] ;  /* 0x000000164c901981 */ /* 0x0000e2000c1e1100 */
[----:B----4-:R-:W-:-:S03]  /*147b0*/  ISETP.GE.AND P6, PT, R85, RZ, PT ;  /* 0x000000ff5500720c */ /* 0x010fc60003fc6270 */
[----:B------:R-:W4:Y:S01]  /*147c0*/  LDL.LU R85, [R1+0x8ec] ;  /* 0x0008ec0001557983 */ /* 0x000f220000300800 */
[----:B------:R-:W-:-:S09]  /*147d0*/  IMAD.MOV.U32 R84, RZ, RZ, R229 ;  /* 0x000000ffff547224 */ /* 0x000fd200078e00e5 */
[----:B------:R-:W-:Y:S01]  /*147e0*/  @!P6 IMAD.MOV R228, RZ, RZ, -R228 ;  /* 0x000000ffffe4e224 */ /* 0x000fe200078e0ae4 */
[----:B0-----:R-:W-:-:S04]  /*147f0*/  IADD3 R76, P6, PT, R154, R71, RZ ;  /* 0x000000479a4c7210 */ /* 0x001fc80007fde0ff */
[----:B-1----:R-:W-:Y:S01]  /*14800*/  LEA.HI.X.SX32 R77, R154, R70, 0x1, P6 ;  /* 0x000000469a4d7211 */ /* 0x002fe200030f0eff */
[----:B------:R-:W-:Y:S01]  /*14810*/  @!P3 IMAD.MOV R84, RZ, RZ, -R84 ;  /* 0x000000ffff54b224 */ /* 0x000fe200078e0a54 */
[----:B------:R0:W-:Y:S04]  /*14820*/  STL [R1+0x1b8], R76 ;  /* 0x0001b84c01007387 */ /* 0x0001e80000100800 */
[----:B------:R1:W-:Y:S01]  /*14830*/  STL [R1+0x1b4], R77 ;  /* 0x0001b44d01007387 */ /* 0x0003e20000100800 */
[----:B------:R-:W-:Y:S02]  /*14840*/  SEL R156, R75, R156, !P2 ;  /* 0x0000009c4b9c7207 */ /* 0x000fe40005000000 */
[----:B------:R-:W-:Y:S02]  /*14850*/  PRMT R142, RZ, 0x7610, R142 ;  /* 0x00007610ff8e7816 */ /* 0x000fe4000000008e */
[----:B------:R-:W-:Y:S01]  /*14860*/  ISETP.GE.AND P5, PT, R80, RZ, PT ;  /* 0x000000ff5000720c */ /* 0x000fe20003fa6270 */
[----:B------:R-:W-:-:S03]  /*14870*/  IMAD.MOV.U32 R80, RZ, RZ, R236 ;  /* 0x000000ffff507224 */ /* 0x000fc600078e00ec */
[----:B------:R0:W4:Y:S01]  /*14880*/  @P1 LDG.E.U8 R142, desc[UR22][R76.64] ;  /* 0x000000164c8e1981 */ /* 0x000122000c1e1100 */
[----:B------:R-:W-:Y:S01]  /*14890*/  IMAD R156, R156, UR20, RZ ;  /* 0x000000149c9c7c24 */ /* 0x000fe2000f8e02ff */
[----:B------:R-:W-:Y:S02]  /*148a0*/  SEL R158, R75, R158, !P2 ;  /* 0x0000009e4b9e7207 */ /* 0x000fe40005000000 */
[----:B------:R-:W-:-:S05]  /*148b0*/  PRMT R140, RZ, 0x7610, R140 ;  /* 0x00007610ff8c7816 */ /* 0x000fca000000008c */
[----:B------:R-:W-:Y:S01]  /*148c0*/  @!P5 IMAD.MOV R80, RZ, RZ, -R80 ;  /* 0x000000ffff50d224 */ /* 0x000fe200078e0a50 */
[----:B0-----:R-:W-:Y:S01]  /*148d0*/  IADD3 R76, P5, PT, R156, R71, RZ ;  /* 0x000000479c4c7210 */ /* 0x001fe20007fbe0ff */
[----:B------:R-:W-:-:S03]  /*148e0*/  IMAD R158, R158, UR20, RZ ;  /* 0x000000149e9e7c24 */ /* 0x000fc6000f8e02ff */
[----:B-1----:R-:W-:-:S05]  /*148f0*/  LEA.HI.X.SX32 R77, R156, R70, 0x1, P5 ;  /* 0x000000469c4d7211 */ /* 0x002fca00028f0eff */
[----:B------:R0:W4:Y:S01]  /*14900*/  @P1 LDG.E.U8 R140, desc[UR22][R76.64] ;  /* 0x000000164c8c1981 */ /* 0x000122000c1e1100 */
[----:B--2---:R-:W-:-:S03]  /*14910*/  ISETP.GE.AND P3, PT, R79, RZ, PT ;  /* 0x000000ff4f00720c */ /* 0x004fc60003f66270 */
[----:B------:R-:W2:Y:S01]  /*14920*/  LDL.LU R79, [R1+0x8dc] ;  /* 0x0008dc00014f7983 */ /* 0x000ea20000300800 */
[----:B---3--:R-:W-:-:S03]  /*14930*/  ISETP.GE.AND P6, PT, R78, RZ, PT ;  /* 0x000000ff4e00720c */ /* 0x008fc60003fc6270 */
[----:B------:R-:W3:Y:S04]  /*14940*/  LDL.LU R78, [R1+0x8e0] ;  /* 0x0008e000014e7983 */ /* 0x000ee80000300800 */
[----:B------:R0:W-:Y:S01]  /*14950*/  STL [R1+0x1d8], R76 ;  /* 0x0001d84c01007387 */ /* 0x0001e20000100800 */
[----:B------:R-:W-:Y:S01]  /*14960*/  ISETP.GE.AND P5, PT, R82, RZ, PT ;  /* 0x000000ff5200720c */ /* 0x000fe20003fa6270 */
[----:B------:R-:W-:-:S04]  /*14970*/  IMAD.MOV.U32 R82, RZ, RZ, R244 ;  /* 0x000000ffff527224 */ /* 0x000fc800078e00f4 */
[----:B------:R-:W-:Y:S01]  /*14980*/  @!P6 IMAD.MOV R82, RZ, RZ, -R82 ;  /* 0x000000ffff52e224 */ /* 0x000fe200078e0a52 */
[C---:B0-----:R-:W-:Y:S01]  /*14990*/  IADD3 R76, P6, PT, R158.reuse, R71, RZ ;  /* 0x000000479e4c7210 */ /* 0x041fe20007fde0ff */
[----:B------:R0:W-:Y:S04]  /*149a0*/  STL [R1+0x1d4], R77 ;  /* 0x0001d44d01007387 */ /* 0x0001e80000100800 */
[----:B------:R-:W3:Y:S04]  /*149b0*/  LDL.LU R88, [R1+0x8cc] ;  /* 0x0008cc0001587983 */ /* 0x000ee80000300800 */
[----:B------:R-:W3:Y:S01]  /*149c0*/  LDL.LU R92, [R1+0x8d0] ;  /* 0x0008d000015c7983 */ /* 0x000ee20000300800 */
[----:B0-----:R-:W-:-:S03]  /*149d0*/  LEA.HI.X.SX32 R77, R158, R70, 0x1, P6 ;  /* 0x000000469e4d7211 */ /* 0x001fc600030f0eff */
[----:B------:R0:W-:Y:S04]  /*149e0*/  STL [R1+0x1f8], R76 ;  /* 0x0001f84c01007387 */ /* 0x0001e80000100800 */
[----:B------:R1:W-:Y:S04]  /*149f0*/  STL [R1+0x1f4], R77 ;  /* 0x0001f44d01007387 */ /* 0x0003e80000100800 */
[----:B------:R-:W3:Y:S01]  /*14a00*/  LDL.LU R86, [R1] ;  /* 0x0000000001567983 */ /* 0x000ee20000300800 */
[----:B------:R-:W-:Y:S01]  /*14a10*/  IMAD.MOV.U32 R83, RZ, RZ, R245 ;  /* 0x000000ffff537224 */ /* 0x000fe200078e00f5 */
[----:B------:R-:W-:Y:S01]  /*14a20*/  SEL R160, R75, R160, !P2 ;  /* 0x000000a04ba07207 */ /* 0x000fe20005000000 */
[----:B------:R-:W-:Y:S01]  /*14a30*/  IMAD.MOV.U32 R87, RZ, RZ, R221 ;  /* 0x000000ffff577224 */ /* 0x000fe200078e00dd */
[----:B------:R-:W-:Y:S01]  /*14a40*/  PRMT R138, RZ, 0x7610, R138 ;  /* 0x00007610ff8a7816 */ /* 0x000fe2000000008a */
[----:B------:R-:W-:Y:S01]  /*14a50*/  @!P3 IMAD.MOV R83, RZ, RZ, -R83 ;  /* 0x000000ffff53b224 */ /* 0x000fe200078e0a53 */
[----:B----4-:R-:W-:Y:S01]  /*14a60*/  ISETP.GE.AND P3, PT, R85, RZ, PT ;  /* 0x000000ff5500720c */ /* 0x010fe20003f66270 */
[----:B------:R-:W-:Y:S01]  /*14a70*/  @!P4 IMAD.MOV R87, RZ, RZ, -R87 ;  /* 0x000000ffff57c224 */ /* 0x000fe200078e0a57 */
[----:B------:R-:W-:Y:S01]  /*14a80*/  ISETP.GE.AND P4, PT, R81, RZ, PT ;  /* 0x000000ff5100720c */ /* 0x000fe20003f86270 */
[----:B------:R-:W-:Y:S01]  /*14a90*/  IMAD.MOV.U32 R85, RZ, RZ, R252 ;  /* 0x000000ffff557224 */ /* 0x000fe200078e00fc */
[----:B------:R0:W4:Y:S01]  /*14aa0*/  @P1 LDG.E.U8 R138, desc[UR22][R76.64] ;  /* 0x000000164c8a1981 */ /* 0x000122000c1e1100 */
[----:B------:R-:W-:-:S02]  /*14ab0*/  IMAD R160, R160, UR20, RZ ;  /* 0x00000014a0a07c24 */ /* 0x000fc4000f8e02ff */
[----:B------:R-:W-:Y:S01]  /*14ac0*/  @!P5 IMAD.MOV R85, RZ, RZ, -R85 ;  /* 0x000000ffff55d224 */ /* 0x000fe200078e0a55 */
[----:B------:R-:W4:Y:S01]  /*14ad0*/  LDL.LU R94, [R1+0x8c4] ;  /* 0x0008c400015e7983 */ /* 0x000f220000300800 */
[----:B------:R-:W-:Y:S01]  /*14ae0*/  IMAD.MOV.U32 R81, RZ, RZ, R237 ;  /* 0x000000ffff517224 */ /* 0x000fe200078e00ed */
[----:B0-----:R-:W-:-:S04]  /*14af0*/  IADD3 R76, P5, PT, R160, R71, RZ ;  /* 0x00000047a04c7210 */ /* 0x001fc80007fbe0ff */
[----:B-1----:R-:W-:Y:S01]  /*14b00*/  LEA.HI.X.SX32 R77, R160, R70, 0x1, P5 ;  /* 0x00000046a04d7211 */ /* 0x002fe200028f0eff */
[----:B------:R-:W-:Y:S01]  /*14b10*/  @!P4 IMAD.MOV R81, RZ, RZ, -R81 ;  /* 0x000000ffff51c224 */ /* 0x000fe200078e0a51 */
[----:B------:R-:W-:Y:S02]  /*14b20*/  ISETP.GE.AND P4, PT, R89, RZ, PT ;  /* 0x000000ff5900720c */ /* 0x000fe40003f86270 */
[----:B--2---:R-:W-:Y:S02]  /*14b30*/  ISETP.GE.AND P6, PT, R79, RZ, PT ;  /* 0x000000ff4f00720c */ /* 0x004fe40003fc6270 */
[----:B------:R-:W2:Y:S04]  /*14b40*/  LDL.LU R79, [R1+0x8b0] ;  /* 0x0008b000014f7983 */ /* 0x000ea80000300800 */
[----:B------:R0:W-:Y:S04]  /*14b50*/  STL [R1+0x218], R76 ;  /* 0x0002184c01007387 */ /* 0x0001e80000100800 */
[----:B------:R1:W-:Y:S04]  /*14b60*/  STL [R1+0x214], R77 ;  /* 0x0002144d01007387 */ /* 0x0003e80000100800 */
[----:B------:R-:W2:Y:S01]  /*14b70*/  LDL.LU R89, [R1+0x20] ;  /* 0x0000200001597983 */ /* 0x000ea20000300800 */
[----:B---3--:R-:W-:Y:S01]  /*14b80*/  @!P4 IMAD.MOV R86, RZ, RZ, -R86 ;  /* 0x000000ffff56c224 */ /* 0x008fe200078e0a56 */
[----:B------:R-:W-:-:S02]  /*14b90*/  ISETP.GE.AND P4, PT, R78, RZ, PT ;  /* 0x000000ff4e00720c */ /* 0x000fc40003f86270 */
[----:B------:R-:W3:Y:S01]  /*14ba0*/  LDL.LU R78, [R1+0x8b8] ;  /* 0x0008b800014e7983 */ /* 0x000ee20000300800 */
[----:B------:R-:W-:Y:S02]  /*14bb0*/  SEL R162, R75, R162, !P2 ;  /* 0x000000a24ba27207 */ /* 0x000fe40005000000 */
[----:B------:R-:W-:Y:S02]  /*14bc0*/  PRMT R136, RZ, 0x7610, R136 ;  /* 0x00007610ff887816 */ /* 0x000fe40000000088 */
[----:B------:R-:W-:Y:S01]  /*14bd0*/  ISETP.GE.AND P5, PT, R88, RZ, PT ;  /* 0x000000ff5800720c */ /* 0x000fe20003fa6270 */
[----:B------:R-:W-:Y:S02]  /*14be0*/  IMAD.MOV.U32 R88, RZ, RZ, R26 ;  /* 0x000000ffff587224 */ /* 0x000fe400078e001a */
[----:B------:R-:W-:Y:S01]  /*14bf0*/  IMAD R162, R162, UR20, RZ ;  /* 0x00000014a2a27c24 */ /* 0x000fe2000f8e02ff */
[----:B------:R0:W3:Y:S01]  /*14c00*/  @P1 LDG.E.U8 R136, desc[UR22][R76.64] ;  /* 0x000000164c881981 */ /* 0x0000e2000c1e1100 */
[----:B------:R-:W-:-:S03]  /*14c10*/  @!P6 IMAD.MOV R88, RZ, RZ, -R88 ;  /* 0x000000ffff58e224 */ /* 0x000fc600078e0a58 */
[----:B------:R-:W5:Y:S04]  /*14c20*/  LDL.LU R26, [R1+0xac8] ;  /* 0x000ac800011a7983 */ /* 0x000f680000300800 */
[----:B------:R-:W3:Y:S01]  /*14c30*/  LDL.LU R98, [R1+0x8bc] ;  /* 0x0008bc0001627983 */ /* 0x000ee20000300800 */
[----:B0-----:R-:W-:-:S04]  /*14c40*/  IADD3 R76, P6, PT, R162, R71, RZ ;  /* 0x00000047a24c7210 */ /* 0x001fc80007fde0ff */
[----:B-1----:R-:W-:Y:S01]  /*14c50*/  LEA.HI.X.SX32 R77, R162, R70, 0x1, P6 ;  /* 0x00000046a24d7211 */ /* 0x002fe200030f0eff */
[----:B------:R0:W-:Y:S04]  /*14c60*/  STL [R1+0x238], R76 ;  /* 0x0002384c01007387 */ /* 0x0001e80000100800 */
[----:B------:R1:W-:Y:S01]  /*14c70*/  STL [R1+0x234], R77 ;  /* 0x0002344d01007387 */ /* 0x0003e20000100800 */
[----:B------:R-:W-:Y:S01]  /*14c80*/  IMAD.MOV.U32 R91, RZ, RZ, R60 ;  /* 0x000000ffff5b7224 */ /* 0x000fe200078e003c */
[----:B------:R-:W-:Y:S02]  /*14c90*/  SEL R164, R75, R164, !P2 ;  /* 0x000000a44ba47207 */ /* 0x000fe40005000000 */
[----:B------:R-:W-:-:S03]  /*14ca0*/  PRMT R135, RZ, 0x7610, R135 ;  /* 0x00007610ff877816 */ /* 0x000fc60000000087 */
[----:B------:R-:W-:Y:S02]  /*14cb0*/  IMAD R164, R164, UR20, RZ ;  /* 0x00000014a4a47c24 */ /* 0x000fe4000f8e02ff */
[----:B------:R-:W-:Y:S01]  /*14cc0*/  @!P5 IMAD.MOV R91, RZ, RZ, -R91 ;  /* 0x000000ffff5bd224 */ /* 0x000fe200078e0a5b */
[----:B------:R0:W3:Y:S01]  /*14cd0*/  @P1 LDG.E.U8 R135, desc[UR22][R76.64] ;  /* 0x000000164c871981 */ /* 0x0000e2000c1e1100 */
[----:B------:R-:W-:Y:S01]  /*14ce0*/  IMAD.MOV.U32 R95, RZ, RZ, R22 ;  /* 0x000000ffff5f7224 */ /* 0x000fe200078e0016 */
[----:B0-----:R-:W-:-:S04]  /*14cf0*/  IADD3 R76, P5, PT, R164, R71, RZ ;  /* 0x00000047a44c7210 */ /* 0x001fc80007fbe0ff */
[----:B-1----:R-:W-:Y:S02]  /*14d00*/  LEA.HI.X.SX32 R77, R164, R70, 0x1, P5 ;  /* 0x00000046a44d7211 */ /* 0x002fe400028f0eff */
[----:B----4-:R-:W-:Y:S01]  /*14d10*/  ISETP.GE.AND P6, PT, R94, RZ, PT ;  /* 0x000000ff5e00720c */ /* 0x010fe20003fc6270 */
[----:B------:R-:W-:Y:S02]  /*14d20*/  IMAD.MOV.U32 R94, RZ, RZ, R25 ;  /* 0x000000ffff5e7224 */ /* 0x000fe400078e0019 */
[----:B--2---:R-:W-:Y:S01]  /*14d30*/  @!P3 IMAD.MOV R89, RZ, RZ, -R89 ;  /* 0x000000ffff59b224 */ /* 0x004fe200078e0a59 */
[----:B------:R-:W-:Y:S01]  /*14d40*/  ISETP.GE.AND P3, PT, R92, RZ, PT ;  /* 0x000000ff5c00720c */ /* 0x000fe20003f66270 */
[----:B------:R-:W-:Y:S02]  /*14d50*/  IMAD.MOV.U32 R92, RZ, RZ, R29 ;  /* 0x000000ffff5c7224 */ /* 0x000fe400078e001d */
[----:B------:R-:W5:Y:S04]  /*14d60*/  LDL.LU R29, [R1+0xac4] ;  /* 0x000ac400011d7983 */ /* 0x000f680000300800 */
[----:B------:R-:W2:Y:S04]  /*14d70*/  LDL.LU R97, [R1+0x8a4] ;  /* 0x0008a40001617983 */ /* 0x000ea80000300800 */
[----:B------:R-:W4:Y:S04]  /*14d80*/  LDL.LU R60, [R1+0xac0] ;  /* 0x000ac000013c7983 */ /* 0x000f280000300800 */
[----:B------:R-:W4:Y:S01]  /*14d90*/  LDL.LU R101, [R1+0x8a8] ;  /* 0x0008a80001657983 */ /* 0x000f220000300800 */
[----:B------:R-:W-:Y:S01]  /*14da0*/  @!P4 IMAD.MOV R92, RZ, RZ, -R92 ;  /* 0x000000ffff5cc224 */ /* 0x000fe200078e0a5c */
[----:B------:R-:W-:-:S02]  /*14db0*/  ISETP.GE.AND P4, PT, R79, RZ, PT ;  /* 0x000000ff4f00720c */ /* 0x000fc40003f86270 */
[----:B------:R0:W-:Y:S04]  /*14dc0*/  STL [R1+0x258], R76 ;  /* 0x0002584c01007387 */ /* 0x0001e80000100800 */
[----:B------:R1:W-:Y:S04]  /*14dd0*/  STL [R1+0x254], R77 ;  /* 0x0002544d01007387 */ /* 0x0003e80000100800 */
[----:B------:R-:W5:Y:S04]  /*14de0*/  LDL.LU R22, [R1+0xabc] ;  /* 0x000abc0001167983 */ /* 0x000f680000300800 */
[----:B------:R-:W4:Y:S04]  /*14df0*/  LDL.LU R79, [R1+0x894] ;  /* 0x00089400014f7983 */ /* 0x000f280000300800 */
[----:B------:R-:W5:Y:S01]  /*14e00*/  LDL.LU R25, [R1+0xab8] ;  /* 0x000ab80001197983 */ /* 0x000f620000300800 */
[----:B---3--:R-:W-:-:S03]  /*14e10*/  ISETP.GE.AND P5, PT, R78, RZ, PT ;  /* 0x000000ff4e00720c */ /* 0x008fc60003fa6270 */
[----:B------:R-:W3:Y:S01]  /*14e20*/  LDL.LU R78, [R1+0x89c] ;  /* 0x00089c00014e7983 */ /* 0x000ee20000300800 */
[----:B------:R-:W-:Y:S02]  /*14e30*/  SEL R166, R75, R166, !P2 ;  /* 0x000000a64ba67207 */ /* 0x000fe40005000000 */
[----:B------:R-:W-:-:S03]  /*14e40*/  PRMT R134, RZ, 0x7610, R134 ;  /* 0x00007610ff867816 */ /* 0x000fc60000000086 */
[----:B------:R-:W-:Y:S02]  /*14e50*/  IMAD R166, R166, UR20, RZ ;  /* 0x00000014a6a67c24 */ /* 0x000fe4000f8e02ff */
[----:B------:R-:W-:Y:S01]  /*14e60*/  @!P6 IMAD.MOV R94, RZ, RZ, -R94 ;  /* 0x000000ffff5ee224 */ /* 0x000fe200078e0a5e */
[----:B------:R0:W3:Y:S01]  /*14e70*/  @P1 LDG.E.U8 R134, desc[UR22][R76.64] ;  /* 0x000000164c861981 */ /* 0x0000e2000c1e1100 */
[----:B------:R-:W-:Y:S02]  /*14e80*/  SEL R168, R75, R168, !P2 ;  /* 0x000000a84ba87207 */ /* 0x000fe40005000000 */
[----:B------:R-:W-:Y:S02]  /*14e90*/  PRMT R132, RZ, 0x7610, R132 ;  /* 0x00007610ff847816 */ /* 0x000fe40000000084 */
[----:B0-----:R-:W-:Y:S01]  /*14ea0*/  IADD3 R76, P6, PT, R166, R71, RZ ;  /* 0x00000047a64c7210 */ /* 0x001fe20007fde0ff */
[----:B------:R-:W-:-:S03]  /*14eb0*/  IMAD R168, R168, UR20, RZ ;  /* 0x00000014a8a87c24 */ /* 0x000fc6000f8e02ff */
[----:B-1----:R-:W-:Y:S01]  /*14ec0*/  LEA.HI.X.SX32 R77, R166, R70, 0x1, P6 ;  /* 0x00000046a64d7211 */ /* 0x002fe200030f0eff */
[----:B------:R0:W-:Y:S01]  /*14ed0*/  STL [R1+0x278], R76 ;  /* 0x0002784c01007387 */ /* 0x0001e20000100800 */
[----:B------:R-:W-:-:S03]  /*14ee0*/  @!P3 IMAD.MOV R95, RZ, RZ, -R95 ;  /* 0x000000ffff5fb224 */ /* 0x000fc600078e0a5f */
[----:B------:R0:W3:Y:S01]  /*14ef0*/  @P1 LDG.E.U8 R132, desc[UR22][R76.64] ;  /* 0x000000164c841981 */ /* 0x0000e2000c1e1100 */
[----:B------:R-:W-:Y:S01]  /*14f00*/  ISETP.GE.AND P3, PT, R98, RZ, PT ;  /* 0x000000ff6200720c */ /* 0x000fe20003f66270 */
[----:B------:R-:W-:Y:S02]  /*14f10*/  IMAD.MOV.U32 R98, RZ, RZ, R59 ;  /* 0x000000ffff627224 */ /* 0x000fe400078e003b */
[----:B------:R1:W-:Y:S04]  /*14f20*/  STL [R1+0x274], R77 ;  /* 0x0002744d01007387 */ /* 0x0003e80000100800 */
[----:B------:R-:W3:Y:S01]  /*14f30*/  LDL.LU R59, [R1+0xab4] ;  /* 0x000ab400013b7983 */ /* 0x000ee20000300800 */
[----:B------:R-:W-:-:S03]  /*14f40*/  @!P4 IMAD.MOV R98, RZ, RZ, -R98 ;  /* 0x000000ffff62c224 */ /* 0x000fc600078e0a62 */
[----:B------:R-:W3:Y:S01]  /*14f50*/  LDL.LU R109, [R1+0x8a0] ;  /* 0x0008a000016d7983 */ /* 0x000ee20000300800 */
[----:B------:R-:W-:Y:S02]  /*14f60*/  SEL R172, R75, R172, !P2 ;  /* 0x000000ac4bac7207 */ /* 0x000fe40005000000 */
[----:B------:R-:W-:Y:S01]  /*14f70*/  PRMT R131, RZ, 0x7610, R131 ;  /* 0x00007610ff837816 */ /* 0x000fe20000000083 */
[----:B------:R-:W-:Y:S02]  /*14f80*/  IMAD.MOV.U32 R100, RZ, RZ, R21 ;  /* 0x000000ffff647224 */ /* 0x000fe400078e0015 */
[----:B------:R-:W-:Y:S02]  /*14f90*/  IMAD R172, R172, UR20, RZ ;  /* 0x00000014acac7c24 */ /* 0x000fe4000f8e02ff */
[----:B------:R-:W-:Y:S01]  /*14fa0*/  IMAD.MOV.U32 R104, RZ, RZ, R64 ;  /* 0x000000ffff687224 */ /* 0x000fe200078e0040 */
[----:B--2---:R-:W-:Y:S01]  /*14fb0*/  ISETP.GE.AND P6, PT, R97, RZ, PT ;  /* 0x000000ff6100720c */ /* 0x004fe20003fc6270 */
[----:B------:R-:W-:-:S02]  /*14fc0*/  IMAD.MOV.U32 R97, RZ, RZ, R32 ;  /* 0x000000ffff617224 */ /* 0x000fc400078e0020 */
[----:B------:R-:W2:Y:S02]  /*14fd0*/  LDL.LU R32, [R1+0x888] ;  /* 0x0008880001207983 */ /* 0x000ea40000300800 */
[----:B------:R-:W-:Y:S01]  /*14fe0*/  @!P5 IMAD.MOV R97, RZ, RZ, -R97 ;  /* 0x000000ffff61d224 */ /* 0x000fe200078e0a61 */
[----:B0-----:R-:W-:-:S04]  /*14ff0*/  IADD3 R76, P5, PT, R168, R71, RZ ;  /* 0x00000047a84c7210 */ /* 0x001fc80007fbe0ff */
[----:B-1----:R-:W-:Y:S01]  /*15000*/  LEA.HI.X.SX32 R77, R168, R70, 0x1, P5 ;  /* 0x00000046a84d7211 */ /* 0x002fe200028f0eff */
[----:B------:R0:W-:Y:S01]  /*15010*/  STL [R1+0x298], R76 ;  /* 0x0002984c01007387 */ /* 0x0001e20000100800 */
[----:B----4-:R-:W-:Y:S01]  /*15020*/  ISETP.GE.AND P4, PT, R101, RZ, PT ;  /* 0x000000ff6500720c */ /* 0x010fe20003f86270 */
[----:B------:R-:W-:Y:S02]  /*15030*/  IMAD.MOV.U32 R101, RZ, RZ, R18 ;  /* 0x000000ffff657224 */ /* 0x000fe400078e0012 */
[----:B------:R1:W-:Y:S04]  /*15040*/  STL [R1+0x294], R77 ;  /* 0x0002944d01007387 */ /* 0x0003e80000100800 */
[----:B------:R-:W5:Y:S04]  /*15050*/  LDL.LU R18, [R1+0xab0] ;  /* 0x000ab00001127983 */ /* 0x000f680000300800 */
[----:B------:R-:W4:Y:S01]  /*15060*/  LDL.LU R106, [R1+0x890] ;  /* 0x00089000016a7983 */ /* 0x000f220000300800 */
[----:B------:R-:W-:-:S03]  /*15070*/  @!P6 IMAD.MOV R100, RZ, RZ, -R100 ;  /* 0x000000ffff64e224 */ /* 0x000fc600078e0a64 */
[----:B------:R0:W4:Y:S01]  /*15080*/  @P1 LDG.E.U8 R131, desc[UR22][R76.64] ;  /* 0x000000164c831981 */ /* 0x000122000c1e1100 */
[----:B------:R-:W-:-:S03]  /*15090*/  ISETP.GE.AND P5, PT, R79, RZ, PT ;  /* 0x000000ff4f00720c */ /* 0x000fc60003fa6270 */
[----:B------:R-:W5:Y:S01]  /*150a0*/  LDL.LU R21, [R1+0xaac] ;  /* 0x000aac0001157983 */ /* 0x000f620000300800 */
[----:B------:R-:W-:-:S03]  /*150b0*/  @!P3 IMAD.MOV R101, RZ, RZ, -R101 ;  /* 0x000000ffff65b224 */ /* 0x000fc600078e0a65 */
[----:B------:R-:W4:Y:S01]  /*150c0*/  LDL.LU R79, [R1+0x878] ;  /* 0x00087800014f7983 */ /* 0x000f220000300800 */
[----:B0-----:R-:W-:-:S04]  /*150d0*/  IADD3 R76, P6, PT, R172, R71, RZ ;  /* 0x00000047ac4c7210 */ /* 0x001fc80007fde0ff */
[----:B-1----:R-:W-:Y:S01]  /*150e0*/  LEA.HI.X.SX32 R77, R172, R70, 0x1, P6 ;  /* 0x00000046ac4d7211 */ /* 0x002fe200030f0eff */
[----:B------:R0:W-:Y:S04]  /*150f0*/  STL [R1+0x2b8], R76 ;  /* 0x0002b84c01007387 */ /* 0x0001e80000100800 */
[----:B------:R1:W-:Y:S04]  /*15100*/  STL [R1+0x2b4], R77 ;  /* 0x0002b44d01007387 */ /* 0x0003e80000100800 */
[----:B------:R-:W4:Y:S01]  /*15110*/  LDL.LU R64, [R1+0xaa8] ;  /* 0x000aa80001407983 */ /* 0x000f220000300800 */
[----:B---3--:R-:W-:-:S03]  /*15120*/  ISETP.GE.AND P3, PT, R78, RZ, PT ;  /* 0x000000ff4e00720c */ /* 0x008fc60003f66270 */
[----:B------:R-:W3:Y:S01]  /*15130*/  LDL.LU R78, [R1+0x880] ;  /* 0x00088000014e7983 */ /* 0x000ee20000300800 */
[----:B------:R-:W-:Y:S02]  /*15140*/  SEL R180, R75, R180, !P2 ;  /* 0x000000b44bb47207 */ /* 0x000fe40005000000 */
[----:B------:R-:W-:Y:S01]  /*15150*/  PRMT R130, RZ, 0x7610, R130 ;  /* 0x00007610ff827816 */ /* 0x000fe20000000082 */
[----:B------:R-:W-:Y:S02]  /*15160*/  IMAD.MOV.U32 R103, RZ, RZ, R14 ;  /* 0x000000ffff677224 */ /* 0x000fe400078e000e */
[----:B------:R-:W-:Y:S01]  /*15170*/  IMAD R180, R180, UR20, RZ ;  /* 0x00000014b4b47c24 */ /* 0x000fe2000f8e02ff */
[----:B------:R-:W5:Y:S01]  /*15180*/  LDL.LU R14, [R1+0xaa4] ;  /* 0x000aa400010e7983 */ /* 0x000f620000300800 */
[----:B------:R-:W-:-:S03]  /*15190*/  @!P5 IMAD.MOV R103, RZ, RZ, -R103 ;  /* 0x000000ffff67d224 */ /* 0x000fc600078e0a67 */
[----:B------:R0:W3:Y:S01]  /*151a0*/  @P1 LDG.E.U8 R130, desc[UR22][R76.64] ;  /* 0x000000164c821981 */ /* 0x0000e2000c1e1100 */
[----:B------:R-:W-:Y:S01]  /*151b0*/  @!P4 IMAD.MOV R104, RZ, RZ, -R104 ;  /* 0x000000ffff68c224 */ /* 0x000fe200078e0a68 */
[----:B0-----:R-:W-:-:S04]  /*151c0*/  IADD3 R76, P5, PT, R180, R71, RZ ;  /* 0x00000047b44c7210 */ /* 0x001fc80007fbe0ff */
[----:B-1----:R-:W-:Y:S01]  /*151d0*/  LEA.HI.X.SX32 R77, R180, R70, 0x1, P5 ;  /* 0x00000046b44d7211 */ /* 0x002fe200028f0eff */
[----:B------:R-:W-:Y:S01]  /*151e0*/  IMAD.MOV.U32 R111, RZ, RZ, R63 ;  /* 0x000000ffff6f7224 */ /* 0x000fe200078e003f */
[----:B------:R-:W-:Y:S02]  /*151f0*/  SEL R188, R75, R188, !P2 ;  /* 0x000000bc4bbc7207 */ /* 0x000fe40005000000 */
[----:B------:R-:W-:Y:S01]  /*15200*/  ISETP.GE.AND P6, PT, R109, RZ, PT ;  /* 0x000000ff6d00720c */ /* 0x000fe20003fc6270 */
[----:B------:R-:W-:Y:S01]  /*15210*/  IMAD.MOV.U32 R109, RZ, RZ, R17 ;  /* 0x000000ffff6d7224 */ /* 0x000fe200078e0011 */
[----:B------:R-:W-:Y:S01]  /*15220*/  PRMT R128, RZ, 0x7610, R128 ;  /* 0x00007610ff807816 */ /* 0x000fe20000000080 */
[----:B------:R-:W-:-:S05]  /*15230*/  IMAD R188, R188, UR20, RZ ;  /* 0x00000014bcbc7c24 */ /* 0x000fca000f8e02ff */
[----:B------:R0:W3:Y:S05]  /*15240*/  @P1 LDG.E.U8 R128, desc[UR22][R76.64] ;  /* 0x000000164c801981 */ /* 0x0000ea000c1e1100 */
[----:B------:R-:W-:Y:S02]  /*15250*/  @!P6 IMAD.MOV R111, RZ, RZ, -R111 ;  /* 0x000000ffff6fe224 */ /* 0x000fe400078e0a6f */
[----:B------:R-:W-:Y:S02]  /*15260*/  IMAD.MOV.U32 R110, RZ, RZ, R10 ;  /* 0x000000ffff6e7224 */ /* 0x000fe400078e000a */
[----:B------:R-:W-:Y:S02]  /*15270*/  @!P3 IMAD.MOV R109, RZ, RZ, -R109 ;  /* 0x000000ffff6db224 */ /* 0x000fe400078e0a6d */
[----:B------:R-:W-:Y:S01]  /*15280*/  IMAD.MOV.U32 R108, RZ, RZ, R35 ;  /* 0x000000ffff6c7224 */ /* 0x000fe200078e0023 */
[----:B--2---:R-:W-:-:S02]  /*15290*/  ISETP.GE.AND P4, PT, R32, RZ, PT ;  /* 0x000000ff2000720c */ /* 0x004fc40003f86270 */
[----:B------:R-:W2:Y:S04]  /*152a0*/  LDL.LU R32, [R1+0x884] ;  /* 0x0008840001207983 */ /* 0x000ea80000300800 */
[----:B------:R0:W-:Y:S04]  /*152b0*/  STL [R1+0x2d8], R76 ;  /* 0x0002d84c01007387 */ /* 0x0001e80000100800 */
[----:B------:R1:W-:Y:S04]  /*152c0*/  STL [R1+0x2d4], R77 ;  /* 0x0002d44d01007387 */ /* 0x0003e80000100800 */
[----:B------:R-:W5:Y:S04]  /*152d0*/  LDL.LU R17, [R1+0xaa0] ;  /* 0x000aa00001117983 */ /* 0x000f680000300800 */
[----:B------:R-:W2:Y:S01]  /*152e0*/  LDL.LU R63, [R1+0xa9c] ;  /* 0x000a9c00013f7983 */ /* 0x000ea20000300800 */
[----:B----4-:R-:W-:-:S03]  /*152f0*/  ISETP.GE.AND P5, PT, R106, RZ, PT ;  /* 0x000000ff6a00720c */ /* 0x010fc60003fa6270 */
[----:B------:R-:W4:Y:S01]  /*15300*/  LDL.LU R106, [R1+0x868] ;  /* 0x00086800016a7983 */ /* 0x000f220000300800 */
[----:B0-----:R-:W-:-:S03]  /*15310*/  IADD3 R76, P6, PT, R188, R71, RZ ;  /* 0x00000047bc4c7210 */ /* 0x001fc60007fde0ff */
[----:B------:R-:W4:Y:S01]  /*15320*/  LDL.LU R112, [R1+0x86c] ;  /* 0x00086c0001707983 */ /* 0x000f220000300800 */
[----:B-1----:R-:W-:-:S03]  /*15330*/  LEA.HI.X.SX32 R77, R188, R70, 0x1, P6 ;  /* 0x00000046bc4d7211 */ /* 0x002fc600030f0eff */
[----:B------:R0:W-:Y:S04]  /*15340*/  STL [R1+0x2f8], R76 ;  /* 0x0002f84c01007387 */ /* 0x0001e80000100800 */
[----:B------:R1:W-:Y:S04]  /*15350*/  STL [R1+0x2f4], R77 ;  /* 0x0002f44d01007387 */ /* 0x0003e80000100800 */
[----:B------:R-:W5:Y:S04]  /*15360*/  LDL.LU R10, [R1+0xa98] ;  /* 0x000a9800010a7983 */ /* 0x000f680000300800 */
[----:B------:R-:W4:Y:S01]  /*15370*/  LDL.LU R113, [R1+0x85c] ;  /* 0x00085c0001717983 */ /* 0x000f220000300800 */
[----:B------:R-:W-:-:S03]  /*15380*/  ISETP.GE.AND P3, PT, R79, RZ, PT ;  /* 0x000000ff4f00720c */ /* 0x000fc60003f66270 */
[----:B------:R-:W4:Y:S01]  /*15390*/  LDL.LU R79, [R1+0x858] ;  /* 0x00085800014f7983 */ /* 0x000f220000300800 */
[----:B---3--:R-:W-:-:S03]  /*153a0*/  ISETP.GE.AND P6, PT, R78, RZ, PT ;  /* 0x000000ff4e00720c */ /* 0x008fc60003fc6270 */
[----:B------:R-:W3:Y:S04]  /*153b0*/  LDL.LU R78, [R1+0x848] ;  /* 0x00084800014e7983 */ /* 0x000ee80000300800 */
        /* <DEDUP_REMOVED lines=11> */
[----:B------:R-:W-:-:S04]  /*15470*/  @!P4 IMAD.MOV R110, RZ, RZ, -R110 ;  /* 0x000000ffff6ec224 */ /* 0x000fc800078e0a6e */
[----:B------:R0:W3:Y:S01]  /*15480*/  @P1 LDG.E.U8 R126, desc[UR22][R76.64] ;  /* 0x000000164c7e1981 */ /* 0x0000e2000c1e1100 */
[----:B------:R-:W-:Y:S02]  /*15490*/  IMAD.MOV.U32 R107, RZ, RZ, R13 ;  /* 0x000000ffff6b7224 */ /* 0x000fe400078e000d */
[----:B------:R-:W-:Y:S02]  /*154a0*/  IMAD.MOV.U32 R117, RZ, RZ, R6 ;  /* 0x000000ffff757224 */ /* 0x000fe400078e0006 */
[----:B------:R-:W-:Y:S02]  /*154b0*/  IMAD.MOV.U32 R115, RZ, RZ, R9 ;  /* 0x000000ffff737224 */ /* 0x000fe400078e0009 */
[----:B------:R-:W-:Y:S02]  /*154c0*/  IMAD.MOV.U32 R114, RZ, RZ, R73 ;  /* 0x000000ffff727224 */ /* 0x000fe400078e0049 */
[----:B------:R-:W-:Y:S01]  /*154d0*/  @!P3 IMAD.MOV R107, RZ, RZ, -R107 ;  /* 0x000000ffff6bb224 */ /* 0x000fe200078e0a6b */
[----:B--2---:R-:W-:-:S02]  /*154e0*/  ISETP.GE.AND P4, PT, R32, RZ, PT ;  /* 0x000000ff2000720c */ /* 0x004fc40003f86270 */
[----:B------:R-:W2:Y:S04]  /*154f0*/  LDL.LU R32, [R1+0x838] ;  /* 0x0008380001207983 */ /* 0x000ea80000300800 */
[----:B------:R0:W-:Y:S04]  /*15500*/  STL [R1+0x318], R76 ;  /* 0x0003184c01007387 */ /* 0x0001e80000100800 */
[----:B------:R1:W-:Y:S04]  /*15510*/  STL [R1+0x314], R77 ;  /* 0x0003144d01007387 */ /* 0x0003e80000100800 */
[----:B------:R-:W5:Y:S01]  /*15520*/  LDL.LU R13, [R1+0xa94] ;  /* 0x000a9400010d7983 */ /* 0x000f620000300800 */
[----:B----4-:R-:W-:Y:S01]  /*15530*/  ISETP.GE.AND P5, PT, R106, RZ, PT ;  /* 0x000000ff6a00720c */ /* 0x010fe20003fa6270 */
[----:B------:R-:W-:-:S02]  /*15540*/  IMAD.MOV.U32 R106, RZ, RZ, R5 ;  /* 0x000000ffff6a7224 */ /* 0x000fc400078e0005 */
[----:B------:R-:W4:Y:S02]  /*15550*/  LDL.LU R5, [R1+0xa90] ;  /* 0x000a900001057983 */ /* 0x000f240000300800 */
[----:B------:R-:W-:Y:S01]  /*15560*/  @!P6 IMAD.MOV R106, RZ, RZ, -R106 ;  /* 0x000000ffff6ae224 */ /* 0x000fe200078e0a6a */
[----:B0-----:R-:W-:-:S04]  /*15570*/  IADD3 R76, P6, PT, R204, R71, RZ ;  /* 0x00000047cc4c7210 */ /* 0x001fc80007fde0ff */
[----:B-1----:R-:W-:Y:S01]  /*15580*/  LEA.HI.X.SX32 R77, R204, R70, 0x1, P6 ;  /* 0x00000046cc4d7211 */ /* 0x002fe200030f0eff */
[----:B------:R0:W-:Y:S04]  /*15590*/  STL [R1+0x338], R76 ;  /* 0x0003384c01007387 */ /* 0x0001e80000100800 */
[----:B------:R1:W-:Y:S04]  /*155a0*/  STL [R1+0x334], R77 ;  /* 0x0003344d01007387 */ /* 0x0003e80000100800 */
[----:B------:R-:W5:Y:S04]  /*155b0*/  LDL.LU R6, [R1+0xa8c] ;  /* 0x000a8c0001067983 */ /* 0x000f680000300800 */
[----:B------:R-:W5:Y:S04]  /*155c0*/  LDL.LU R9, [R1+0xa88] ;  /* 0x000a880001097983 */ /* 0x000f680000300800 */
[----:B------:R-:W0:Y:S01]  /*155d0*/  LDL.LU R73, [R1+0xa84] ;  /* 0x000a840001497983 */ /* 0x000e220000300800 */
[----:B------:R-:W-:Y:S01]  /*155e0*/  ISETP.GE.AND P6, PT, R113, RZ, PT ;  /* 0x000000ff7100720c */ /* 0x000fe20003fc6270 */
[----:B------:R-:W-:Y:S01]  /*155f0*/  IMAD.MOV.U32 R113, RZ, RZ, R2 ;  /* 0x000000ffff717224 */ /* 0x000fe200078e0002 */
[----:B------:R-:W-:Y:S01]  /*15600*/  ISETP.GE.AND P3, PT, R112, RZ, PT ;  /* 0x000000ff7000720c */ /* 0x000fe20003f66270 */
[----:B------:R-:W5:Y:S01]  /*15610*/  LDL.LU R2, [R1+0xa80] ;  /* 0x000a800001027983 */ /* 0x000f620000300800 */
[----:B------:R-:W-:-:S03]  /*15620*/  IMAD.MOV.U32 R112, RZ, RZ, R74 ;  /* 0x000000ffff707224 */ /* 0x000fc600078e004a */
[----:B------:R-:W4:Y:S04]  /*15630*/  LDL.LU R74, [R1+0xa7c] ;  /* 0x000a7c00014a7983 */ /* 0x000f280000300800 */
[----:B------:R-:W4:Y:S04]  /*15640*/  LDL.LU R189, [R1+0x378] ;  /* 0x0003780001bd7983 */ /* 0x000f280000300800 */
[----:B------:R-:W-:Y:S01]  /*15650*/  @!P3 IMAD.MOV R114, RZ, RZ, -R114 ;  /* 0x000000ffff72b224 */ /* 0x000fe200078e0a72 */
[----:B---3--:R-:W-:Y:S02]  /*15660*/  ISETP.GE.AND P3, PT, R35, RZ, PT ;  /* 0x000000ff2300720c */ /* 0x008fe40003f66270 */
[----:B------:R-:W3:Y:S01]  /*15670*/  LDL.LU R35, [R1+0x374] ;  /* 0x0003740001237983 */ /* 0x000ee20000300800 */
[----:B------:R-:W-:Y:S01]  /*15680*/  @!P4 IMAD.MOV R117, RZ, RZ, -R117 ;  /* 0x000000ffff75c224 */ /* 0x000fe200078e0a75 */
[----:B------:R-:W-:Y:S01]  /*15690*/  ISETP.GE.AND P4, PT, R79, RZ, PT ;  /* 0x000000ff4f00720c */ /* 0x000fe20003f86270 */
[----:B------:R-:W-:Y:S01]  /*156a0*/  @!P5 IMAD.MOV R115, RZ, RZ, -R115 ;  /* 0x000000ffff73d224 */ /* 0x000fe200078e0a73 */
[----:B------:R-:W-:-:S02]  /*156b0*/  ISETP.GE.AND P5, PT, R78, RZ, PT ;  /* 0x000000ff4e00720c */ /* 0x000fc40003fa6270 */
[----:B------:R-:W-:Y:S01]  /*156c0*/  PRMT R124, RZ, 0x7610, R124 ;  /* 0x00007610ff7c7816 */ /* 0x000fe2000000007c */
[----:B------:R-:W-:Y:S02]  /*156d0*/  IMAD.MOV.U32 R116, RZ, RZ, R28 ;  /* 0x000000ffff747224 */ /* 0x000fe400078e001c */
[----:B------:R-:W-:Y:S01]  /*156e0*/  IMAD.MOV.U32 R119, RZ, RZ, R69 ;  /* 0x000000ffff777224 */ /* 0x000fe200078e0045 */
[----:B------:R-:W-:Y:S01]  /*156f0*/  SEL R212, R75, R212, !P2 ;  /* 0x000000d44bd47207 */ /* 0x000fe20005000000 */
[----:B------:R-:W0:Y:S01]  /*15700*/  S2R R197, SR_TID.X ;  /* 0x0000000000c57919 */ /* 0x000e220000002100 */
[----:B------:R0:W3:Y:S03]  /*15710*/  @P1 LDG.E.U8 R124, desc[UR22][R76.64] ;  /* 0x000000164c7c1981 */ /* 0x0000e6000c1e1100 */
[----:B------:R-:W-:Y:S02]  /*15720*/  @!P4 IMAD.MOV R112, RZ, RZ, -R112 ;  /* 0x000000ffff70c224 */ /* 0x000fe400078e0a70 */
[----:B------:R-:W-:Y:S01]  /*15730*/  @!P5 IMAD.MOV R116, RZ, RZ, -R116 ;  /* 0x000000ffff74d224 */ /* 0x000fe200078e0a74 */
[----:B------:R-:W-:-:S04]  /*15740*/  @!UP2 UIADD3 UR4, UPT, UPT, -UR5, 0x100000, URZ ;  /* 0x001000000504a890 */ /* 0x000fc8000fffe1ff */
[----:B------:R-:W-:Y:S02]  /*15750*/  @!UP2 USHF.L.U32 UR5, UR4, 0xb, URZ ;  /* 0x0000000b0405a899 */ /* 0x000fe400080006ff */
[----:B------:R-:W-:Y:S01]  /*15760*/  @!UP2 USHF.L.U32 UR4, UR4, 0x1, URZ ;  /* 0x000000010404a899 */ /* 0x000fe200080006ff */
[----:B------:R-:W-:Y:S01]  /*15770*/  IMAD R212, R212, UR20, RZ ;  /* 0x00000014d4d47c24 */ /* 0x000fe2000f8e02ff */
[----:B------:R-:W-:Y:S01]  /*15780*/  VOTEU.ALL UP1, P0 ;  /* 0x0000000000ff7886 */ /* 0x000fe20000020000 */
[----:B------:R-:W-:Y:S01]  /*15790*/  @!P3 IMAD.MOV R119, RZ, RZ, -R119 ;  /* 0x000000ffff77b224 */ /* 0x000fe200078e0a77 */
[----:B------:R-:W3:Y:S02]  /*157a0*/  LDL.LU R204, [R1+0x398] ;  /* 0x0003980001cc7983 */ /* 0x000ee40000300800 */
[----:B------:R-:W-:Y:S02]  /*157b0*/  IADD3 R28, P3, PT, R212, R71, RZ ;  /* 0x00000047d41c7210 */ /* 0x000fe40007f7e0ff */
[----:B------:R-:W3:Y:S04]  /*157c0*/  LDL.LU R196, [R1+0x394] ;  /* 0x0003940001c47983 */ /* 0x000ee80000300800 */
[----:B------:R-:W-:Y:S01]  /*157d0*/  STL [R1+0x358], R28 ;  /* 0x0003581c01007387 */ /* 0x000fe20000100800 */
[----:B------:R0:W0:Y:S01]  /*157e0*/  @!UP1 SYNCS.EXCH.64 URZ, [UR9+0x24008], UR4 ;  /* 0x0240080409ff95b2 */ /* 0x0000220008000100 */
[----:B--2---:R-:W-:-:S02]  /*157f0*/  ISETP.GE.AND P4, PT, R32, RZ, PT ;  /* 0x000000ff2000720c */ /* 0x004fc40003f86270 */
[C---:B0-----:R-:W-:Y:S02]  /*15800*/  LOP3.LUT R76, R73.reuse, 0x1b6, RZ, 0xfc, !PT ;  /* 0x000001b6494c7812 */ /* 0x041fe400078efcff */
[C---:B------:R-:W-:Y:S02]  /*15810*/  LOP3.LUT R69, R73.reuse, 0x1bc, RZ, 0xfc, !PT ;  /* 0x000001bc49457812 */ /* 0x040fe400078efcff */
[----:B------:R-:W-:Y:S02]  /*15820*/  LOP3.LUT R150, R73, 0x1c4, RZ, 0xfc, !PT ;  /* 0x000001c449967812 */ /* 0x000fe400078efcff */
[C---:B------:R-:W-:Y:S02]  /*15830*/  SEL R220, R75.reuse, R220, !P2 ;  /* 0x000000dc4bdc7207 */ /* 0x040fe40005000000 */
[----:B------:R-:W-:Y:S01]  /*15840*/  SEL R228, R75, R228, !P2 ;  /* 0x000000e44be47207 */ /* 0x000fe20005000000 */
[----:B------:R-:W-:Y:S01]  /*15850*/  @!P6 IMAD.MOV R113, RZ, RZ, -R113 ;  /* 0x000000ffff71e224 */ /* 0x000fe200078e0a71 */
[----:B------:R-:W-:Y:S01]  /*15860*/  ISETP.GE.AND P5, PT, R76, RZ, PT ;  /* 0x000000ff4c00720c */ /* 0x000fe20003fa6270 */
[----:B------:R-:W-:Y:S01]  /*15870*/  @P1 IMAD.MOV.U32 R188, RZ, RZ, R28 ;  /* 0x000000ffffbc1224 */ /* 0x000fe200078e001c */
[----:B------:R-:W-:Y:S01]  /*15880*/  IABS R76, R76 ;  /* 0x0000004c004c7213 */ /* 0x000fe20000000000 */
[----:B------:R-:W0:Y:S01]  /*15890*/  LDCU UR4, c[0x0][0x3b0] ;  /* 0x00007600ff0477ac */ /* 0x000e220008000800 */
[----:B------:R-:W-:-:S02]  /*158a0*/  P2R R122, PR, RZ, 0x10 ;  /* 0x00000010ff7a7803 */ /* 0x000fc40000000000 */
[----:B------:R-:W-:Y:S01]  /*158b0*/  ISETP.GE.AND P4, PT, R69, RZ, PT ;  /* 0x000000ff4500720c */ /* 0x000fe20003f86270 */
[----:B----4-:R-:W-:Y:S01]  /*158c0*/  IMAD.HI.U32 R79, R74, R76, RZ ;  /* 0x0000004c4a4f7227 */ /* 0x010fe200078e00ff */
[----:B-1----:R-:W-:Y:S01]  /*158d0*/  IABS R77, R69 ;  /* 0x00000045004d7213 */ /* 0x002fe20000000000 */
[----:B------:R-:W1:Y:S01]  /*158e0*/  LDCU UR5, c[0x0][0x3b0] ;  /* 0x00007600ff0577ac */ /* 0x000e620008000800 */
[----:B------:R-:W-:Y:S01]  /*158f0*/  LOP3.LUT R69, R73, 0x1be, RZ, 0xfc, !PT ;  /* 0x000001be49457812 */ /* 0x000fe200078efcff */
[----:B------:R-:W-:-:S03]  /*15900*/  IMAD.MOV R79, RZ, RZ, -R79 ;  /* 0x000000ffff4f7224 */ /* 0x000fc600078e0a4f */
[----:B------:R-:W-:Y:S01]  /*15910*/  IABS R78, R69 ;  /* 0x00000045004e7213 */ /* 0x000fe20000000000 */
[----:B------:R-:W-:Y:S01]  /*15920*/  IMAD R76, R72, R79, R76 ;  /* 0x0000004f484c7224 */ /* 0x000fe200078e024c */
[----:B------:R-:W-:-:S03]  /*15930*/  LEA.HI.X.SX32 R32, R212, R70, 0x1, P3 ;  /* 0x00000046d4207211 */ /* 0x000fc600018f0eff */
[----:B------:R-:W-:Y:S01]  /*15940*/  IMAD.HI.U32 R79, R74, R78, RZ ;  /* 0x0000004e4a4f7227 */ /* 0x000fe200078e00ff */
[----:B------:R-:W-:-:S03]  /*15950*/  ISETP.GE.AND P3, PT, R69, RZ, PT ;  /* 0x000000ff4500720c */ /* 0x000fc60003f66270 */
[----:B------:R-:W-:Y:S02]  /*15960*/  IMAD.MOV R79, RZ, RZ, -R79 ;  /* 0x000000ffff4f7224 */ /* 0x000fe400078e0a4f */
[----:B------:R-:W-:-:S04]  /*15970*/  IMAD.HI.U32 R69, R74, R77, RZ ;  /* 0x0000004d4a457227 */ /* 0x000fc800078e00ff */
[----:B------:R-:W-:Y:S01]  /*15980*/  IMAD R78, R72, R79, R78 ;  /* 0x0000004f484e7224 */ /* 0x000fe200078e024e */
[----:B------:R-:W-:Y:S01]  /*15990*/  IABS R79, R150 ;  /* 0x00000096004f7213 */ /* 0x000fe20000000000 */
[----:B------:R-:W-:-:S04]  /*159a0*/  IMAD.MOV R69, RZ, RZ, -R69 ;  /* 0x000000ffff457224 */ /* 0x000fc800078e0a45 */
[----:B------:R-:W-:Y:S02]  /*159b0*/  IMAD R77, R72, R69, R77 ;  /* 0x00000045484d7224 */ /* 0x000fe400078e024d */
[----:B------:R-:W-:-:S04]  /*159c0*/  IMAD.HI.U32 R69, R74, R79, RZ ;  /* 0x0000004f4a457227 */ /* 0x000fc800078e00ff */
[----:B------:R-:W-:-:S04]  /*159d0*/  IMAD.MOV R69, RZ, RZ, -R69 ;  /* 0x000000ffff457224 */ /* 0x000fc800078e0a45 */
[----:B------:R-:W-:Y:S01]  /*159e0*/  IMAD R79, R72, R69, R79 ;  /* 0x00000045484f7224 */ /* 0x000fe200078e024f */
[----:B------:R-:W-:-:S04]  /*159f0*/  SHF.R.S32.HI R69, RZ, 0x7, R197 ;  /* 0x00000007ff457819 */ /* 0x000fc800000114c5 */
[----:B------:R-:W-:-:S04]  /*15a00*/  SGXT R69, R69, 0x1 ;  /* 0x000000014545781a */ /* 0x000fc80000000200 */
[----:B------:R-:W-:Y:S01]  /*15a10*/  LOP3.LUT R69, R69, 0x90, RZ, 0xc0, !PT ;  /* 0x0000009045457812 */ /* 0x000fe200078ec0ff */
[----:B------:R-:W-:Y:S03]  /*15a20*/  STL [R1+0x354], R32 ;  /* 0x0003542001007387 */ /* 0x000fe60000100800 */
[----:B------:R-:W-:Y:S01]  /*15a30*/  LOP3.LUT R69, R69, 0x7f, R197, 0x78, !PT ;  /* 0x0000007f45457812 */ /* 0x000fe200078e78c5 */
[----:B------:R-:W2:Y:S04]  /*15a40*/  LDL.LU R180, [R1+0x520] ;  /* 0x0005200001b47983 */ /* 0x000ea80000300800 */
[----:B---3--:R3:W-:Y:S04]  /*15a50*/  STS.U8 [R69+UR9+0x20200], R35 ;  /* 0x0202002345007988 */ /* 0x0087e80008000009 */
[----:B------:R-:W4:Y:S04]  /*15a60*/  LDL.LU R172, [R1+0x51c] ;  /* 0x00051c0001ac7983 */ /* 0x000f280000300800 */
[----:B---3--:R-:W3:Y:S04]  /*15a70*/  LDL.LU R35, [R1+0x514] ;  /* 0x0005140001237983 */ /* 0x008ee80000300800 */
[----:B------:R-:W2:Y:S04]  /*15a80*/  LDL.LU R252, [R1+0x518] ;  /* 0x0005180001fc7983 */ /* 0x000ea80000300800 */
[----:B------:R-:W2:Y:S04]  /*15a90*/  LDL.LU R244, [R1+0x500] ;  /* 0x0005000001f47983 */ /* 0x000ea80000300800 */
[----:B------:R-:W2:Y:S04]  /*15aa0*/  LDL.LU R245, [R1+0x4fc] ;  /* 0x0004fc0001f57983 */ /* 0x000ea80000300800 */
[----:B------:R-:W2:Y:S04]  /*15ab0*/  LDL.LU R236, [R1+0x4f8] ;  /* 0x0004f80001ec7983 */ /* 0x000ea80000300800 */
[----:B------:R-:W2:Y:S04]  /*15ac0*/  LDL.LU R237, [R1+0x4f4] ;  /* 0x0004f40001ed7983 */ /* 0x000ea80000300800 */
[----:B------:R-:W4:Y:S04]  /*15ad0*/  LDL.LU R229, [R1+0x4e0] ;  /* 0x0004e00001e57983 */ /* 0x000f280000300800 */
[----:B------:R-:W4:Y:S04]  /*15ae0*/  LDL.LU R221, [R1+0x4dc] ;  /* 0x0004dc0001dd7983 */ /* 0x000f280000300800 */
[----:B------:R-:W4:Y:S04]  /*15af0*/  LDL.LU R213, [R1+0x4d8] ;  /* 0x0004d80001d57983 */ /* 0x000f280000300800 */
[----:B------:R-:W4:Y:S04]  /*15b00*/  LDL.LU R205, [R1+0x4d4] ;  /* 0x0004d40001cd7983 */ /* 0x000f280000300800 */
[----:B------:R-:W4:Y:S01]  /*15b10*/  LDL.LU R197, [R1+0x4c0] ;  /* 0x0004c00001c57983 */ /* 0x000f220000300800 */
[----:B------:R-:W-:Y:S01]  /*15b20*/  IMAD R220, R220, UR20, RZ ;  /* 0x00000014dcdc7c24 */ /* 0x000fe2000f8e02ff */
[----:B------:R-:W-:-:S02]  /*15b30*/  PRMT R123, RZ, 0x7610, R123 ;  /* 0x00007610ff7b7816 */ /* 0x000fc4000000007b */
[----:B------:R0:W-:Y:S01]  /*15b40*/  STS.U8 [R69+UR9+0x20000], R189 ;  /* 0x020000bd45007988 */ /* 0x0001e20008000009 */
[----:B------:R-:W-:Y:S01]  /*15b50*/  IMAD R228, R228, UR20, RZ ;  /* 0x00000014e4e47c24 */ /* 0x000fe2000f8e02ff */
[----:B------:R-:W-:Y:S01]  /*15b60*/  IADD3 R28, P6, PT, R220, R71, RZ ;  /* 0x00000047dc1c7210 */ /* 0x000fe20007fde0ff */
[----:B0-----:R-:W-:-:S03]  /*15b70*/  @P1 IMAD.MOV.U32 R189, RZ, RZ, R32 ;  /* 0x000000ffffbd1224 */ /* 0x001fc600078e0020 */
[----:B------:R-:W-:Y:S01]  /*15b80*/  LEA.HI.X.SX32 R32, R220, R70, 0x1, P6 ;  /* 0x00000046dc207211 */ /* 0x000fe200030f0eff */
[----:B------:R0:W-:Y:S04]  /*15b90*/  STL [R1+0x378], R28 ;  /* 0x0003781c01007387 */ /* 0x0001e80000100800 */
[----:B------:R0:W4:Y:S01]  /*15ba0*/  @P1 LDG.E.U8 R123, desc[UR22][R188.64] ;  /* 0x00000016bc7b1981 */ /* 0x000122000c1e1100 */
[----:B------:R-:W-:-:S03]  /*15bb0*/  PRMT R120, RZ, 0x7610, R120 ;  /* 0x00007610ff787816 */ /* 0x000fc60000000078 */
[----:B------:R1:W-:Y:S01]  /*15bc0*/  STL [R1+0x374], R32 ;  /* 0x0003742001007387 */ /* 0x0003e20000100800 */
[----:B0-----:R-:W-:Y:S01]  /*15bd0*/  @P1 IMAD.MOV.U32 R188, RZ, RZ, R28 ;  /* 0x000000ffffbc1224 */ /* 0x001fe200078e001c */
[----:B------:R-:W-:Y:S01]  /*15be0*/  IADD3 R28, P6, PT, R228, R71, RZ ;  /* 0x00000047e41c7210 */ /* 0x000fe20007fde0ff */
[----:B------:R-:W-:-:S03]  /*15bf0*/  @P1 IMAD.MOV.U32 R189, RZ, RZ, R32 ;  /* 0x000000ffffbd1224 */ /* 0x000fc600078e0020 */
[----:B-1----:R-:W-:Y:S01]  /*15c00*/  LEA.HI.X.SX32 R32, R228, R70, 0x1, P6 ;  /* 0x00000046e4207211 */ /* 0x002fe200030f0eff */
[----:B------:R-:W-:Y:S04]  /*15c10*/  STL [R1+0x398], R28 ;  /* 0x0003981c01007387 */ /* 0x000fe80000100800 */
[----:B------:R0:W4:Y:S04]  /*15c20*/  @P1 LDG.E.U8 R120, desc[UR22][R188.64] ;  /* 0x00000016bc781981 */ /* 0x000128000c1e1100 */
[----:B------:R-:W-:Y:S01]  /*15c30*/  STL [R1+0x394], R32 ;  /* 0x0003942001007387 */ /* 0x000fe20000100800 */
[----:B0-----:R-:W-:-:S02]  /*15c40*/  @P1 IMAD.MOV.U32 R189, RZ, RZ, R32 ;  /* 0x000000ffffbd1224 */ /* 0x001fc400078e0020 */
[----:B------:R-:W-:Y:S01]  /*15c50*/  @P1 IMAD.MOV.U32 R188, RZ, RZ, R28 ;  /* 0x000000ffffbc1224 */ /* 0x000fe200078e001c */
[----:B---3--:R0:W-:Y:S04]  /*15c60*/  STS.U8 [R69+UR9+0x20c00], R35 ;  /* 0x020c002345007988 */ /* 0x0081e80008000009 */
[----:B0-----:R-:W3:Y:S04]  /*15c70*/  LDL.LU R35, [R1+0x818] ;  /* 0x0008180001237983 */ /* 0x001ee80000300800 */
[----:B------:R-:W3:Y:S04]  /*15c80*/  LDL.LU R32, [R1+0x814] ;  /* 0x0008140001207983 */ /* 0x000ee80000300800 */
[----:B------:R-:W3:Y:S04]  /*15c90*/  LDL.LU R28, [R1+0x810] ;  /* 0x00081000011c7983 */ /* 0x000ee80000300800 */
[----:B--2---:R0:W-:Y:S01]  /*15ca0*/  STS.U8 [R69+UR9+0x20800], R180 ;  /* 0x020800b445007988 */ /* 0x0041e20008000009 */
[----:B------:R-:W-:-:S02]  /*15cb0*/  ISETP.NE.AND P6, PT, R122, RZ, PT ;  /* 0x000000ff7a00720c */ /* 0x000fc40003fc5270 */
[----:B------:R-:W-:Y:S01]  /*15cc0*/  PRMT R122, RZ, 0x7610, R122 ;  /* 0x00007610ff7a7816 */ /* 0x000fe2000000007a */
[----:B------:R-:W-:Y:S04]  /*15cd0*/  STS.U8 [R69+UR9+0x20400], R204 ;  /* 0x020400cc45007988 */ /* 0x000fe80008000009 */
[----:B------:R-:W-:Y:S01]  /*15ce0*/  STS.U8 [R69+UR9+0x20600], R196 ;  /* 0x020600c445007988 */ /* 0x000fe20008000009 */
[----:B0-----:R-:W-:-:S03]  /*15cf0*/  LOP3.LUT R180, R69, 0x20, RZ, 0x3c, !PT ;  /* 0x0000002045b47812 */ /* 0x001fc600078e3cff */
[----:B----4-:R-:W-:Y:S04]  /*15d00*/  STS.U8 [R69+UR9+0x20a00], R172 ;  /* 0x020a00ac45007988 */ /* 0x010fe80008000009 */
[----:B------:R-:W-:Y:S04]  /*15d10*/  STS.U8 [R69+UR9+0x20e00], R252 ;  /* 0x020e00fc45007988 */ /* 0x000fe80008000009 */
        /* <DEDUP_REMOVED lines=9> */
[----:B------:R0:W-:Y:S04]  /*15db0*/  STS.U8 [R180+UR9+0x20300], R5 ;  /* 0x02030005b4007988 */ /* 0x0001e80008000009 */
[----:B------:R1:W-:Y:S04]  /*15dc0*/  STS.U8 [R180+UR9+0x20500], R63 ;  /* 0x0205003fb4007988 */ /* 0x0003e80008000009 */
[----:B------:R2:W-:Y:S04]  /*15dd0*/  STS.U8 [R180+UR9+0x20700], R64 ;  /* 0x02070040b4007988 */ /* 0x0005e80008000009 */
[----:B0-----:R-:W5:Y:S04]  /*15de0*/  LDL.LU R5, [R1+0xa78] ;  /* 0x000a780001057983 */ /* 0x001f680000300800 */
[----:B-1----:R-:W5:Y:S04]  /*15df0*/  LDL.LU R63, [R1+0xa74] ;  /* 0x000a7400013f7983 */ /* 0x002f680000300800 */
[----:B--2---:R-:W5:Y:S04]  /*15e00*/  LDL.LU R64, [R1+0xa70] ;  /* 0x000a700001407983 */ /* 0x004f680000300800 */
[----:B------:R0:W-:Y:S04]  /*15e10*/  STS.U8 [R180+UR9+0x20900], R59 ;  /* 0x0209003bb4007988 */ /* 0x0001e80008000009 */
[----:B------:R1:W-:Y:S04]  /*15e20*/  STS.U8 [R180+UR9+0x20b00], R60 ;  /* 0x020b003cb4007988 */ /* 0x0003e80008000009 */
[----:B------:R2:W4:Y:S04]  /*15e30*/  @P1 LDG.E.U8 R122, desc[UR22][R188.64] ;  /* 0x00000016bc7a1981 */ /* 0x000528000c1e1100 */
[----:B0-----:R-:W5:Y:S04]  /*15e40*/  LDL.LU R59, [R1+0xa6c] ;  /* 0x000a6c00013b7983 */ /* 0x001f680000300800 */
[----:B-1----:R-:W5:Y:S04]  /*15e50*/  LDL.LU R60, [R1+0xa68] ;  /* 0x000a6800013c7983 */ /* 0x002f680000300800 */
[----:B------:R-:W2:Y:S04]  /*15e60*/  LDL.LU R188, [R1+0x808] ;  /* 0x0008080001bc7983 */ /* 0x000ea80000300800 */
[----:B------:R-:W4:Y:S04]  /*15e70*/  LDL.LU R189, [R1+0x804] ;  /* 0x0008040001bd7983 */ /* 0x000f280000300800 */
        /* <DEDUP_REMOVED lines=15> */
[----:B------:R0:W-:Y:S04]  /*15f70*/  STS.U8 [R180+UR9+0x20d00], R54 ;  /* 0x020d0036b4007988 */ /* 0x0001e80008000009 */
[----:B------:R-:W4:Y:S04]  /*15f80*/  LDL.LU R197, [R1+0x798] ;  /* 0x0007980001c57983 */ /* 0x000f280000300800 */
[----:B------:R1:W-:Y:S04]  /*15f90*/  STS.U8 [R180+UR9+0x20f00], R52 ;  /* 0x020f0034b4007988 */ /* 0x0003e80008000009 */
[----:B0-----:R-:W4:Y:S04]  /*15fa0*/  LDL.LU R54, [R1+0x78c] ;  /* 0x00078c0001367983 */ /* 0x001f280000300800 */
[----:B------:R0:W-:Y:S04]  /*15fb0*/  STS.U8 [R180+UR9+0x21100], R51 ;  /* 0x02110033b4007988 */ /* 0x0001e80008000009 */
[----:B-1----:R-:W4:Y:S04]  /*15fc0*/  LDL.LU R52, [R1+0x788] ;  /* 0x0007880001347983 */ /* 0x002f280000300800 */
        /* <DEDUP_REMOVED lines=14> */
[----:B-1----:R-:W4:Y:S04]  /*160b0*/  LDL.LU R36, [R1+0x75c] ;  /* 0x00075c0001247983 */ /* 0x002f280000300800 */
[----:B---3--:R0:W-:Y:S04]  /*160c0*/  STS.U8 [R69+UR9], R35 ;  /* 0x0000002345007988 */ /* 0x0081e80008000009 */
[----:B------:R1:W-:Y:S04]  /*160d0*/  STS.U8 [R69+UR9+0x400], R32 ;  /* 0x0004002045007988 */ /* 0x0003e80008000009 */
[----:B------:R3:W-:Y:S04]  /*160e0*/  STS.U8 [R69+UR9+0x800], R28 ;  /* 0x0008001c45007988 */ /* 0x0007e80008000009 */
[----:B0-----:R-:W4:Y:S04]  /*160f0*/  LDL.LU R35, [R1+0x758] ;  /* 0x0007580001237983 */ /* 0x001f280000300800 */
[----:B-1----:R-:W4:Y:S04]  /*16100*/  LDL.LU R32, [R1+0x754] ;  /* 0x0007540001207983 */ /* 0x002f280000300800 */
[----:B---3--:R-:W3:Y:S04]  /*16110*/  LDL.LU R28, [R1+0x750] ;  /* 0x00075000011c7983 */ /* 0x008ee80000300800 */
[----:B--2---:R0:W-:Y:S04]  /*16120*/  STS.U8 [R69+UR9+0xc00], R188 ;  /* 0x000c00bc45007988 */ /* 0x0041e80008000009 */
[----:B----4-:R1:W-:Y:S04]  /*16130*/  STS.U8 [R69+UR9+0x1000], R189 ;  /* 0x001000bd45007988 */ /* 0x0103e80008000009 */
[----:B------:R2:W-:Y:S04]  /*16140*/  STS.U8 [R69+UR9+0x1400], R228 ;  /* 0x001400e445007988 */ /* 0x0005e80008000009 */
[----:B0-----:R-:W4:Y:S04]  /*16150*/  LDL.LU R188, [R1+0x74c] ;  /* 0x00074c0001bc7983 */ /* 0x001f280000300800 */
[----:B-1----:R-:W4:Y:S04]  /*16160*/  LDL.LU R189, [R1+0x748] ;  /* 0x0007480001bd7983 */ /* 0x002f280000300800 */
[----:B------:R0:W-:Y:S04]  /*16170*/  STS.U8 [R69+UR9+0x1800], R220 ;  /* 0x001800dc45007988 */ /* 0x0001e80008000009 */
[----:B--2---:R-:W2:Y:S04]  /*16180*/  LDL.LU R228, [R1+0x744] ;  /* 0x0007440001e47983 */ /* 0x004ea80000300800 */
[----:B------:R1:W-:Y:S04]  /*16190*/  STS.U8 [R69+UR9+0x1c00], R212 ;  /* 0x001c00d445007988 */ /* 0x0003e80008000009 */
[----:B0-----:R-:W2:Y:S04]  /*161a0*/  LDL.LU R220, [R1+0x740] ;  /* 0x0007400001dc7983 */ /* 0x001ea80000300800 */
[----:B------:R0:W-:Y:S04]  /*161b0*/  STS.U8 [R69+UR9+0x2000], R204 ;  /* 0x002000cc45007988 */ /* 0x0001e80008000009 */
[----:B-1----:R-:W2:Y:S04]  /*161c0*/  LDL.LU R212, [R1+0x73c] ;  /* 0x00073c0001d47983 */ /* 0x002ea80000300800 */
        /* <DEDUP_REMOVED lines=25> */
[----:B0-----:R-:W2:Y:S04]  /*16360*/  LDL R197, [R1+0x6a8] ;  /* 0x0006a80001c57983 */ /* 0x001ea80000100800 */
        /* <DEDUP_REMOVED lines=22> */
[----:B---3--:R1:W-:Y:S04]  /*164d0*/  STS.U8 [R69+UR9+0x8400], R28 ;  /* 0x0084001c45007988 */ /* 0x0083e80008000009 */
[----:B0-----:R-:W3:Y:S04]  /*164e0*/  LDL.LU R32, [R1+0x634] ;  /* 0x0006340001207983 */ /* 0x001ee80000300800 */
[----:B-1----:R-:W3:Y:S04]  /*164f0*/  LDL.LU R28, [R1+0x620] ;  /* 0x00062000011c7983 */ /* 0x002ee80000300800 */
[----:B----4-:R-:W-:Y:S04]  /*16500*/  STS.U8 [R69+UR9+0x8800], R188 ;  /* 0x008800bc45007988 */ /* 0x010fe80008000009 */
[----:B------:R-:W-:Y:S04]  /*16510*/  STS.U8 [R69+UR9+0x8c00], R189 ;  /* 0x008c00bd45007988 */ /* 0x000fe80008000009 */
[----:B--2---:R-:W-:Y:S04]  /*16520*/  STS.U8 [R69+UR9+0x9000], R228 ;  /* 0x009000e445007988 */ /* 0x004fe80008000009 */
        /* <DEDUP_REMOVED lines=16> */
[----:B------:R-:W-:Y:S04]  /*16630*/  STS.U8 [R69+UR9+0xd800], R51 ;  /* 0x00d8003345007988 */ /* 0x000fe80008000009 */
[----:B0-----:R-:W2:Y:S04]  /*16640*/  LDL.LU R52, [R1+0x61c] ;  /* 0x00061c0001347983 */ /* 0x001ea80000300800 */
[----:B------:R0:W-:Y:S04]  /*16650*/  STS.U8 [R69+UR9+0xdc00], R48 ;  /* 0x00dc003045007988 */ /* 0x0001e80008000009 */
[----:B------:R-:W4:Y:S04]  /*16660*/  LDL.LU R54, [R1+0x618] ;  /* 0x0006180001367983 */ /* 0x000f280000300800 */
[----:B------:R-:W-:Y:S04]  /*16670*/  STS.U8 [R69+UR9+0xe000], R47 ;  /* 0x00e0002f45007988 */ /* 0x000fe80008000009 */
[----:B0-----:R-:W4:Y:S04]  /*16680*/  LDL.LU R48, [R1+0x614] ;  /* 0x0006140001307983 */ /* 0x001f280000300800 */
        /* <DEDUP_REMOVED lines=12> */
[----:B---3--:R0:W-:Y:S04]  /*16750*/  STS.U8 [R69+UR9+0xfc00], R32 ;  /* 0x00fc002045007988 */ /* 0x0081e80008000009 */
[----:B------:R-:W3:Y:S04]  /*16760*/  LDL.LU R39, [R1+0x5d8] ;  /* 0x0005d80001277983 */ /* 0x000ee80000300800 */
[----:B------:R1:W-:Y:S04]  /*16770*/  STS.U8 [R69+UR9+0xf800], R35 ;  /* 0x00f8002345007988 */ /* 0x0003e80008000009 */
[----:B0-----:R-:W3:Y:S04]  /*16780*/  LDL.LU R32, [R1+0x5d4] ;  /* 0x0005d40001207983 */ /* 0x001ee80000300800 */
[----:B------:R0:W-:Y:S04]  /*16790*/  STS.U8 [R180+UR9+0x100], R28 ;  /* 0x0001001cb4007988 */ /* 0x0001e80008000009 */
[----:B-1----:R-:W3:Y:S04]  /*167a0*/  LDL.LU R35, [R1+0x5c0] ;  /* 0x0005c00001237983 */ /* 0x002ee80000300800 */
[----:B0-----:R-:W3:Y:S04]  /*167b0*/  LDL.LU R28, [R1+0x5bc] ;  /* 0x0005bc00011c7983 */ /* 0x001ee80000300800 */
[----:B------:R-:W3:Y:S04]  /*167c0*/  LDL.LU R188, [R1+0x5b8] ;  /* 0x0005b80001bc7983 */ /* 0x000ee80000300800 */
        /* <DEDUP_REMOVED lines=17> */
[----:B--2---:R0:W-:Y:S04]  /*168e0*/  STS.U8 [R180+UR9+0x500], R52 ;  /* 0x00050034b4007988 */ /* 0x0041e80008000009 */
[----:B----4-:R1:W-:Y:S04]  /*168f0*/  STS.U8 [R180+UR9+0x900], R54 ;  /* 0x00090036b4007988 */ /* 0x0103e80008000009 */
[----:B0-----:R-:W5:Y:S04]  /*16900*/  LDL.LU R52, [R1+0xa64] ;  /* 0x000a640001347983 */ /* 0x001f680000300800 */
[----:B------:R0:W-:Y:S04]  /*16910*/  STS.U8 [R180+UR9+0xd00], R48 ;  /* 0x000d0030b4007988 */ /* 0x0001e80008000009 */
[----:B-1----:R-:W5:Y:S04]  /*16920*/  LDL.LU R54, [R1+0xa60] ;  /* 0x000a600001367983 */ /* 0x002f680000300800 */
[----:B------:R1:W-:Y:S04]  /*16930*/  STS.U8 [R180+UR9+0x1100], R51 ;  /* 0x00110033b4007988 */ /* 0x0003e80008000009 */
        /* <DEDUP_REMOVED lines=11> */
[----:B---3--:R1:W-:Y:S04]  /*169f0*/  STS.U8 [R180+UR9+0x2900], R39 ;  /* 0x00290027b4007988 */ /* 0x0083e80008000009 */
[----:B0-----:R-:W5:Y:S04]  /*16a00*/  LDL.LU R36, [R1+0xa44] ;  /* 0x000a440001247983 */ /* 0x001f680000300800 */
[----:B------:R0:W-:Y:S04]  /*16a10*/  STS.U8 [R180+UR9+0x2d00], R32 ;  /* 0x002d0020b4007988 */ /* 0x0001e80008000009 */
[----:B-1----:R-:W5:Y:S04]  /*16a20*/  LDL.LU R39, [R1+0xa40] ;  /* 0x000a400001277983 */ /* 0x002f680000300800 */
[----:B------:R1:W-:Y:S04]  /*16a30*/  STS.U8 [R180+UR9+0x3100], R35 ;  /* 0x00310023b4007988 */ /* 0x0003e80008000009 */
[----:B0-----:R-:W5:Y:S04]  /*16a40*/  LDL.LU R32, [R1+0xa3c] ;  /* 0x000a3c0001207983 */ /* 0x001f680000300800 */
[----:B------:R0:W-:Y:S04]  /*16a50*/  STS.U8 [R180+UR9+0x3500], R28 ;  /* 0x0035001cb4007988 */ /* 0x0001e80008000009 */
        /* <DEDUP_REMOVED lines=32> */
[----:B-1----:R-:W5:Y:S04]  /*16c60*/  LDL.LU R35, [R1+0xa38] ;  /* 0x000a380001237983 */ /* 0x002f680000300800 */
[----:B------:R1:W-:Y:S04]  /*16c70*/  STS.U8 [R180+UR9+0xb900], R3 ;  /* 0x00b90003b4007988 */ /* 0x0003e80008000009 */
[----:B0-----:R-:W5:Y:S04]  /*16c80*/  LDL.LU R28, [R1+0xa34] ;  /* 0x000a3400011c7983 */ /* 0x001f680000300800 */
[----:B------:R0:W-:Y:S04]  /*16c90*/  STS.U8 [R180+UR9+0xbd00], R249 ;  /* 0x00bd00f9b4007988 */ /* 0x0001e80008000009 */
[----:B--2---:R-:W5:Y:S04]  /*16ca0*/  LDL.LU R31, [R1+0xa30] ;  /* 0x000a3000011f7983 */ /* 0x004f680000300800 */
[----:B------:R2:W-:Y:S04]  /*16cb0*/  STS.U8 [R180+UR9+0xc100], R248 ;  /* 0x00c100f8b4007988 */ /* 0x0005e80008000009 */
[----:B---3--:R-:W5:Y:S04]  /*16cc0*/  LDL.LU R24, [R1+0xa2c] ;  /* 0x000a2c0001187983 */ /* 0x008f680000300800 */
[----:B------:R3:W-:Y:S04]  /*16cd0*/  STS.U8 [R180+UR9+0xc500], R241 ;  /* 0x00c500f1b4007988 */ /* 0x0007e80008000009 */
[----:B----4-:R-:W5:Y:S04]  /*16ce0*/  LDL.LU R27, [R1+0xa28] ;  /* 0x000a2800011b7983 */ /* 0x010f680000300800 */
[----:B------:R4:W-:Y:S04]  /*16cf0*/  STS.U8 [R180+UR9+0xc900], R240 ;  /* 0x00c900f0b4007988 */ /* 0x0009e80008000009 */
[----:B------:R-:W5:Y:S04]  /*16d00*/  LDL.LU R20, [R1+0xa24] ;  /* 0x000a240001147983 */ /* 0x000f680000300800 */
        /* <DEDUP_REMOVED lines=8> */
[----:B------:R0:W-:Y:S01]  /*16d90*/  STS.U8 [R180+UR9+0xdd00], R217 ;  /* 0x00dd00d9b4007988 */ /* 0x0001e20008000009 */
[----:B------:R-:W-:-:S03]  /*16da0*/  LOP3.LUT R172, R69, 0x40, RZ, 0x3c, !PT ;  /* 0x0000004045ac7812 */ /* 0x000fc600078e3cff */
[----:B------:R-:W5:Y:S04]  /*16db0*/  LDL.LU R15, [R1+0xa10] ;  /* 0x000a1000010f7983 */ /* 0x000f680000300800 */
[----:B------:R0:W-:Y:S04]  /*16dc0*/  STS.U8 [R180+UR9+0xe100], R216 ;  /* 0x00e100d8b4007988 */ /* 0x0001e80008000009 */
[----:B------:R-:W5:Y:S04]  /*16dd0*/  LDL.LU R8, [R1+0xa0c] ;  /* 0x000a0c0001087983 */ /* 0x000f680000300800 */
[----:B------:R0:W-:Y:S04]  /*16de0*/  STS.U8 [R180+UR9+0xe500], R209 ;  /* 0x00e500d1b4007988 */ /* 0x0001e80008000009 */
[----:B------:R-:W5:Y:S04]  /*16df0*/  LDL.LU R11, [R1+0xa08] ;  /* 0x000a0800010b7983 */ /* 0x000f680000300800 */
[----:B------:R-:W-:Y:S04]  /*16e00*/  STS.U8 [R180+UR9+0xe900], R208 ;  /* 0x00e900d0b4007988 */ /* 0x000fe80008000009 */
[----:B------:R-:W5:Y:S04]  /*16e10*/  LDL.LU R4, [R1+0xa04] ;  /* 0x000a040001047983 */ /* 0x000f680000300800 */
[----:B------:R-:W-:Y:S04]  /*16e20*/  STS.U8 [R180+UR9+0xed00], R201 ;  /* 0x00ed00c9b4007988 */ /* 0x000fe80008000009 */
[----:B------:R-:W5:Y:S04]  /*16e30*/  LDL.LU R7, [R1+0xa00] ;  /* 0x000a000001077983 */ /* 0x000f680000300800 */
[----:B------:R-:W-:Y:S04]  /*16e40*/  STS.U8 [R180+UR9+0xf100], R200 ;  /* 0x00f100c8b4007988 */ /* 0x000fe80008000009 */
[----:B------:R-:W5:Y:S04]  /*16e50*/  LDL.LU R0, [R1+0x9fc] ;  /* 0x0009fc0001007983 */ /* 0x000f680000300800 */
[----:B------:R-:W-:Y:S04]  /*16e60*/  STS.U8 [R180+UR9+0xf500], R193 ;  /* 0x00f500c1b4007988 */ /* 0x000fe80008000009 */
        /* <DEDUP_REMOVED lines=24> */
[----:B-1----:R-:W-:-:S03]  /*16ff0*/  IMAD.MOV.U32 R118, RZ, RZ, R192 ;  /* 0x000000ffff767224 */ /* 0x002fc600078e00c0 */
        /* <DEDUP_REMOVED lines=17> */
[----:B------:R-:W-:Y:S04]  /*17110*/  STS.U8 [R172+UR9+0x4a00], R181 ;  /* 0x004a00b5ac007988 */ /* 0x000fe80008000009 */
        /* <DEDUP_REMOVED lines=12> */
[----:B------:R-:W4:Y:S04]  /*171e0*/  LDL.LU R222, [R1+0x98c] ;  /* 0x00098c0001de7983 */ /* 0x000f280000300800 */
[----:B------:R-:W-:Y:S04]  /*171f0*/  STS.U8 [R172+UR9+0x6600], R138 ;  /* 0x0066008aac007988 */ /* 0x000fe80008000009 */
[----:B-1----:R-:W4:Y:S04]  /*17200*/  LDL.LU R223, [R1+0x988] ;  /* 0x0009880001df7983 */ /* 0x002f280000300800 */
[----:B------:R-:W-:Y:S04]  /*17210*/  STS.U8 [R172+UR9+0x6a00], R136 ;  /* 0x006a0088ac007988 */ /* 0x000fe80008000009 */
[----:B------:R-:W4:Y:S04]  /*17220*/  LDL.LU R214, [R1+0x984] ;  /* 0x0009840001d67983 */ /* 0x000f280000300800 */
[----:B------:R-:W-:Y:S04]  /*17230*/  STS.U8 [R172+UR9+0x6e00], R135 ;  /* 0x006e0087ac007988 */ /* 0x000fe80008000009 */
[----:B------:R-:W4:Y:S04]  /*17240*/  LDL.LU R206, [R1+0x980] ;  /* 0x0009800001ce7983 */ /* 0x000f280000300800 */
[----:B------:R-:W-:Y:S04]  /*17250*/  STS.U8 [R172+UR9+0x7200], R134 ;  /* 0x00720086ac007988 */ /* 0x000fe80008000009 */
[----:B------:R-:W4:Y:S04]  /*17260*/  LDL.LU R207, [R1+0x97c] ;  /* 0x00097c0001cf7983 */ /* 0x000f280000300800 */
[----:B------:R-:W-:Y:S04]  /*17270*/  STS.U8 [R172+UR9+0x7600], R132 ;  /* 0x00760084ac007988 */ /* 0x000fe80008000009 */
[----:B------:R-:W4:Y:S04]  /*17280*/  LDL.LU R198, [R1+0x978] ;  /* 0x0009780001c67983 */ /* 0x000f280000300800 */
[----:B------:R-:W-:Y:S04]  /*17290*/  STS.U8 [R172+UR9+0x7a00], R131 ;  /* 0x007a0083ac007988 */ /* 0x000fe80008000009 */
[----:B0-----:R-:W4:Y:S04]  /*172a0*/  LDL.LU R199, [R1+0x974] ;  /* 0x0009740001c77983 */ /* 0x001f280000300800 */
[----:B------:R-:W-:Y:S04]  /*172b0*/  STS.U8 [R172+UR9+0x7e00], R130 ;  /* 0x007e0082ac007988 */ /* 0x000fe80008000009 */
[----:B--2---:R-:W2:Y:S04]  /*172c0*/  LDL.LU R190, [R1+0x970] ;  /* 0x0009700001be7983 */ /* 0x004ea80000300800 */
[----:B------:R0:W-:Y:S04]  /*172d0*/  STS.U8 [R172+UR9+0x8200], R128 ;  /* 0x00820080ac007988 */ /* 0x0001e80008000009 */
[----:B---3--:R-:W3:Y:S01]  /*172e0*/  LDL.LU R191, [R1+0x96c] ;  /* 0x00096c0001bf7983 */ /* 0x008ee20000300800 */
[----:B0-----:R-:W-:-:S03]  /*172f0*/  SEL R128, R75, R175, !P2 ;  /* 0x000000af4b807207 */ /* 0x001fc60005000000 */
[----:B------:R-:W3:Y:S04]  /*17300*/  LDL.LU R175, [R1+0x968] ;  /* 0x0009680001af7983 */ /* 0x000ee80000300800 */
[----:B------:R-:W-:Y:S04]  /*17310*/  STS.U8 [R172+UR9+0x8600], R127 ;  /* 0x0086007fac007988 */ /* 0x000fe80008000009 */
[----:B------:R-:W-:Y:S04]  /*17320*/  STS.U8 [R172+UR9+0x8a00], R126 ;  /* 0x008a007eac007988 */ /* 0x000fe80008000009 */
[----:B------:R0:W-:Y:S02]  /*17330*/  STS.U8 [R172+UR9+0x8e00], R124 ;  /* 0x008e007cac007988 */ /* 0x0001e40008000009 */
[----:B0-----:R-:W-:-:S02]  /*17340*/  SEL R124, R75, R57, !P2 ;  /* 0x000000394b7c7207 */ /* 0x001fc40005000000 */
[----:B------:R-:W4:Y:S04]  /*17350*/  LDL.LU R57, [R1+0x964] ;  /* 0x0009640001397983 */ /* 0x000f280000300800 */
[----:B------:R-:W-:Y:S01]  /*17360*/  STS.U8 [R172+UR9+0x9200], R123 ;  /* 0x0092007bac007988 */ /* 0x000fe20008000009 */
[----:B------:R-:W-:Y:S01]  /*17370*/  IMAD R180, R124, UR20, RZ ;  /* 0x000000147cb47c24 */ /* 0x000fe2000f8e02ff */
[C---:B------:R-:W-:Y:S02]  /*17380*/  SEL R124, R75.reuse, R183, !P2 ;  /* 0x000000b74b7c7207 */ /* 0x040fe40005000000 */
[----:B------:R0:W-:Y:S02]  /*17390*/  STS.U8 [R172+UR9+0x9600], R120 ;  /* 0x00960078ac007988 */ /* 0x0001e40008000009 */
[----:B0-----:R-:W-:-:S02]  /*173a0*/  SEL R120, R75, R182, !P2 ;  /* 0x000000b64b787207 */ /* 0x001fc40005000000 */
[----:B------:R-:W4:Y:S04]  /*173b0*/  LDL.LU R182, [R1+0x960] ;  /* 0x0009600001b67983 */ /* 0x000f280000300800 */
[----:B------:R-:W4:Y:S01]  /*173c0*/  LDL.LU R183, [R1+0x95c] ;  /* 0x00095c0001b77983 */ /* 0x000f220000300800 */
[----:B------:R-:W-:Y:S01]  /*173d0*/  IMAD R188, R120, UR20, RZ ;  /* 0x0000001478bc7c24 */ /* 0x000fe2000f8e02ff */
[----:B------:R-:W-:Y:S02]  /*173e0*/  SEL R120, R75, R174, !P2 ;  /* 0x000000ae4b787207 */ /* 0x000fe40005000000 */
[----:B------:R-:W4:Y:S01]  /*173f0*/  LDL.LU R174, [R1+0x958] ;  /* 0x0009580001ae7983 */ /* 0x000f220000300800 */
[----:B------:R-:W-:Y:S01]  /*17400*/  @!P6 IMAD.MOV R118, RZ, RZ, -R118 ;  /* 0x000000ffff76e224 */ /* 0x000fe200078e0a76 */
[----:B------:R-:W-:-:S13]  /*17410*/  ISETP.GT.U32.AND P6, PT, R72, R76, PT ;  /* 0x0000004c4800720c */ /* 0x000fda0003fc4070 */
[----:B------:R-:W-:-:S05]  /*17420*/  @!P6 IMAD.IADD R76, R76, 0x1, -R72 ;  /* 0x000000014c4ce824 */ /* 0x000fca00078e0a48 */
[----:B------:R-:W-:Y:S01]  /*17430*/  ISETP.GT.U32.AND P6, PT, R72, R76, PT ;  /* 0x0000004c4800720c */ /* 0x000fe20003fc4070 */
[----:B------:R-:W-:-:S12]  /*17440*/  IMAD R128, R128, UR20, RZ ;  /* 0x0000001480807c24 */ /* 0x000fd8000f8e02ff */
[----:B------:R-:W-:Y:S01]  /*17450*/  @!P6 IMAD.IADD R76, R76, 0x1, -R72 ;  /* 0x000000014c4ce824 */ /* 0x000fe200078e0a48 */
[----:B------:R-:W-:Y:S01]  /*17460*/  ISETP.GT.U32.AND P6, PT, R72, R77, PT ;  /* 0x0000004d4800720c */ /* 0x000fe20003fc4070 */
[----:B------:R0:W-:-:S12]  /*17470*/  STS.U8 [R172+UR9+0x9a00], R122 ;  /* 0x009a007aac007988 */ /* 0x0001d80008000009 */
[----:B------:R-:W-:Y:S01]  /*17480*/  @!P6 IMAD.IADD R77, R77, 0x1, -R72 ;  /* 0x000000014d4de824 */ /* 0x000fe200078e0a48 */
[----:B------:R-:W-:-:S04]  /*17490*/  IADD3 R173, P6, PT, R128, R71, RZ ;  /* 0x0000004780ad7210 */ /* 0x000fc80007fde0ff */
[-C--:B0-----:R-:W-:Y:S02]  /*174a0*/  LEA.HI.X.SX32 R172, R128, R70.reuse, 0x1, P6 ;  /* 0x0000004680ac7211 */ /* 0x081fe400030f0eff */
[CC--:B------:R-:W-:Y:S01]  /*174b0*/  IADD3 R181, P6, PT, R180.reuse, R71.reuse, RZ ;  /* 0x00000047b4b57210 */ /* 0x0c0fe20007fde0ff */
[----:B------:R-:W-:Y:S02]  /*174c0*/  @P1 IMAD.MOV.U32 R122, RZ, RZ, R173 ;  /* 0x000000ffff7a1224 */ /* 0x000fe400078e00ad */
[----:B------:R-:W-:Y:S01]  /*174d0*/  @P1 IMAD.MOV.U32 R123, RZ, RZ, R172 ;  /* 0x000000ffff7b1224 */ /* 0x000fe200078e00ac */
[----:B------:R-:W-:Y:S01]  /*174e0*/  LEA.HI.X.SX32 R180, R180, R70, 0x1, P6 ;  /* 0x00000046b4b47211 */ /* 0x000fe200030f0eff */
[----:B------:R-:W-:Y:S01]  /*174f0*/  IMAD R196, R124, UR20, RZ ;  /* 0x000000147cc47c24 */ /* 0x000fe2000f8e02ff */
[----:B------:R-:W-:Y:S01]  /*17500*/  IADD3 R189, P6, PT, R188, R71, RZ ;  /* 0x00000047bcbd7210 */ /* 0x000fe20007fde0ff */
[----:B------:R-:W-:-:S03]  /*17510*/  IMAD R204, R120, UR20, RZ ;  /* 0x0000001478cc7c24 */ /* 0x000fc6000f8e02ff */
[----:B------:R-:W-:Y:S02]  /*17520*/  LEA.HI.X.SX32 R188, R188, R70, 0x1, P6 ;  /* 0x00000046bcbc7211 */ /* 0x000fe400030f0eff */
[CC--:B------:R-:W-:Y:S02]  /*17530*/  IADD3 R197, P6, PT, R196.reuse, R71.reuse, RZ ;  /* 0x00000047c4c57210 */ /* 0x0c0fe40007fde0ff */
[C---:B------:R-:W-:Y:S02]  /*17540*/  SEL R124, R75.reuse, R58, !P2 ;  /* 0x0000003a4b7c7207 */ /* 0x040fe40005000000 */
[----:B------:R-:W-:Y:S01]  /*17550*/  LEA.HI.X.SX32 R196, R196, R70, 0x1, P6 ;  /* 0x00000046c4c47211 */ /* 0x000fe200030f0eff */
[----:B------:R-:W4:Y:S01]  /*17560*/  LDL.LU R58, [R1+0x954] ;  /* 0x00095400013a7983 */ /* 0x000f220000300800 */
[----:B------:R-:W-:Y:S01]  /*17570*/  IADD3 R205, P6, PT, R204, R71, RZ ;  /* 0x00000047cccd7210 */ /* 0x000fe20007fde0ff */
[----:B------:R-:W-:Y:S01]  /*17580*/  IMAD R212, R124, UR20, RZ ;  /* 0x000000147cd47c24 */ /* 0x000fe2000f8e02ff */
[----:B------:R-:W-:-:S02]  /*17590*/  SEL R120, R75, R231, !P2 ;  /* 0x000000e74b787207 */ /* 0x000fc40005000000 */
[----:B------:R-:W-:Y:S02]  /*175a0*/  LEA.HI.X.SX32 R204, R204, R70, 0x1, P6 ;  /* 0x00000046cccc7211 */ /* 0x000fe400030f0eff */
[-C--:B------:R-:W-:Y:S01]  /*175b0*/  IADD3 R213, P6, PT, R212, R71.reuse, RZ ;  /* 0x00000047d4d57210 */ /* 0x080fe20007fde0ff */
[----:B------:R-:W-:Y:S01]  /*175c0*/  IMAD R220, R120, UR20, RZ ;  /* 0x0000001478dc7c24 */ /* 0x000fe2000f8e02ff */
[C---:B------:R-:W-:Y:S02]  /*175d0*/  SEL R124, R75.reuse, R230, !P2 ;  /* 0x000000e64b7c7207 */ /* 0x040fe40005000000 */
[----:B------:R-:W-:Y:S02]  /*175e0*/  LEA.HI.X.SX32 R212, R212, R70, 0x1, P6 ;  /* 0x00000046d4d47211 */ /* 0x000fe400030f0eff */
[----:B------:R-:W-:Y:S01]  /*175f0*/  IADD3 R221, P6, PT, R220, R71, RZ ;  /* 0x00000047dcdd7210 */ /* 0x000fe20007fde0ff */
[----:B------:R-:W-:Y:S01]  /*17600*/  IMAD R124, R124, UR20, RZ ;  /* 0x000000147c7c7c24 */ /* 0x000fe2000f8e02ff */
[----:B------:R-:W-:-:S02]  /*17610*/  SEL R120, R75, R215, !P2 ;  /* 0x000000d74b787207 */ /* 0x000fc40005000000 */
[-C--:B------:R-:W-:Y:S02]  /*17620*/  LEA.HI.X.SX32 R220, R220, R70.reuse, 0x1, P6 ;  /* 0x00000046dcdc7211 */ /* 0x080fe400030f0eff */
[-C--:B------:R-:W-:Y:S01]  /*17630*/  IADD3 R229, P6, PT, R124, R71.reuse, RZ ;  /* 0x000000477ce57210 */ /* 0x080fe20007fde0ff */
[----:B------:R-:W-:Y:S02]  /*17640*/  IMAD R236, R120, UR20, RZ ;  /* 0x0000001478ec7c24 */ /* 0x000fe4000f8e02ff */
[----:B------:R-:W-:Y:S01]  /*17650*/  @P1 IMAD.MOV.U32 R120, RZ, RZ, R221 ;  /* 0x000000ffff781224 */ /* 0x000fe200078e00dd */
[----:B------:R-:W-:Y:S02]  /*17660*/  LEA.HI.X.SX32 R228, R124, R70, 0x1, P6 ;  /* 0x000000467ce47211 */ /* 0x000fe400030f0eff */
[----:B------:R-:W-:Y:S02]  /*17670*/  IADD3 R237, P6, PT, R236, R71, RZ ;  /* 0x00000047eced7210 */ /* 0x000fe40007fde0ff */
[----:B------:R-:W-:-:S02]  /*17680*/  SEL R125, R75, R125, !P2 ;  /* 0x0000007d4b7d7207 */ /* 0x000fc40005000000 */
[----:B------:R-:W-:Y:S02]  /*17690*/  LEA.HI.X.SX32 R236, R236, R70, 0x1, P6 ;  /* 0x00000046ecec7211 */ /* 0x000fe400030f0eff */
[----:B------:R-:W-:Y:S01]  /*176a0*/  SEL R129, R75, R129, !P2 ;  /* 0x000000814b817207 */ /* 0x000fe20005000000 */
[----:B------:R-:W-:-:S04]  /*176b0*/  IMAD R125, R125, UR20, RZ ;  /* 0x000000147d7d7c24 */ /* 0x000fc8000f8e02ff */
[----:B------:R-:W-:Y:S01]  /*176c0*/  IMAD R129, R129, UR20, RZ ;  /* 0x0000001481817c24 */ /* 0x000fe2000f8e02ff */
[C---:B------:R-:W-:Y:S02]  /*176d0*/  SEL R133, R75.reuse, R133, !P2 ;  /* 0x000000854b857207 */ /* 0x040fe40005000000 */
[----:B------:R-:W-:-:S03]  /*176e0*/  SEL R137, R75, R137, !P2 ;  /* 0x000000894b897207 */ /* 0x000fc60005000000 */
[----:B------:R-:W-:Y:S02]  /*176f0*/  IMAD R133, R133, UR20, RZ ;  /* 0x0000001485857c24 */ /* 0x000fe4000f8e02ff */
[----:B------:R-:W-:Y:S01]  /*17700*/  IMAD R137, R137, UR20, RZ ;  /* 0x0000001489897c24 */ /* 0x000fe2000f8e02ff */
[----:B--2---:R-:W-:Y:S02]  /*17710*/  PRMT R190, RZ, 0x7610, R190 ;  /* 0x00007610ffbe7816 */ /* 0x004fe400000000be */
[----:B---3--:R-:W-:-:S06]  /*17720*/  PRMT R175, RZ, 0x7610, R175 ;  /* 0x00007610ffaf7816 */ /* 0x008fcc00000000af */
[----:B------:R0:W2:Y:S02]  /*17730*/  @P1 LDG.E.U8 R175, desc[UR22][R122.64] ;  /* 0x000000167aaf1981 */ /* 0x0000a4000c1e1100 */
[----:B0-----:R-:W-:Y:S02]  /*17740*/  @P1 IMAD.MOV.U32 R122, RZ, RZ, R181 ;  /* 0x000000ffff7a1224 */ /* 0x001fe400078e00b5 */
[----:B------:R-:W-:Y:S01]  /*17750*/  @P1 IMAD.MOV.U32 R123, RZ, RZ, R180 ;  /* 0x000000ffff7b1224 */ /* 0x000fe200078e00b4 */
[----:B----4-:R-:W-:-:S06]  /*17760*/  PRMT R57, RZ, 0x7610, R57 ;  /* 0x00007610ff397816 */ /* 0x010fcc0000000039 */
[----:B------:R0:W3:Y:S02]  /*17770*/  @P1 LDG.E.U8 R57, desc[UR22][R122.64] ;  /* 0x000000167a391981 */ /* 0x0000e4000c1e1100 */
[----:B0-----:R-:W-:Y:S02]  /*17780*/  @P1 IMAD.MOV.U32 R122, RZ, RZ, R189 ;  /* 0x000000ffff7a1224 */ /* 0x001fe400078e00bd */
[----:B------:R-:W-:-:S05]  /*17790*/  @P1 IMAD.MOV.U32 R123, RZ, RZ, R188 ;  /* 0x000000ffff7b1224 */ /* 0x000fca00078e00bc */
[----:B------:R0:W4:Y:S01]  /*177a0*/  @P1 LDG.E.U8 R190, desc[UR22][R122.64] ;  /* 0x000000167abe1981 */ /* 0x000122000c1e1100 */
[----:B------:R-:W-:Y:S02]  /*177b0*/  PRMT R183, RZ, 0x7610, R183 ;  /* 0x00007610ffb77816 */ /* 0x000fe400000000b7 */
[----:B------:R-:W-:Y:S01]  /*177c0*/  PRMT R174, RZ, 0x7610, R174 ;  /* 0x00007610ffae7816 */ /* 0x000fe200000000ae */
[----:B0-----:R-:W-:Y:S02]  /*177d0*/  @P1 IMAD.MOV.U32 R122, RZ, RZ, R197 ;  /* 0x000000ffff7a1224 */ /* 0x001fe400078e00c5 */
[----:B------:R-:W-:-:S05]  /*177e0*/  @P1 IMAD.MOV.U32 R123, RZ, RZ, R196 ;  /* 0x000000ffff7b1224 */ /* 0x000fca00078e00c4 */
[----:B------:R0:W2:Y:S01]  /*177f0*/  @P1 LDG.E.U8 R183, desc[UR22][R122.64] ;  /* 0x000000167ab71981 */ /* 0x0000a2000c1e1100 */
        /* <DEDUP_REMOVED lines=8> */
[----:B------:R-:W-:Y:S02]  /*17880*/  PRMT R191, RZ, 0x7610, R191 ;  /* 0x00007610ffbf7816 */ /* 0x000fe400000000bf */
[----:B0-----:R-:W-:Y:S01]  /*17890*/  SEL R122, R75, R121, !P2 ;  /* 0x000000794b7a7207 */ /* 0x001fe20005000000 */
[----:B------:R-:W-:-:S04]  /*178a0*/  @P1 IMAD.MOV.U32 R121, RZ, RZ, R220 ;  /* 0x000000ffff791224 */ /* 0x000fc800078e00dc */
[----:B------:R-:W-:Y:S01]  /*178b0*/  IMAD R122, R122, UR20, RZ ;  /* 0x000000147a7a7c24 */ /* 0x000fe2000f8e02ff */
[----:B------:R0:W2:Y:S01]  /*178c0*/  @P1 LDG.E.U8 R199, desc[UR22][R120.64] ;  /* 0x0000001678c71981 */ /* 0x0000a2000c1e1100 */
[----:B------:R-:W-:-:S03]  /*178d0*/  PRMT R182, RZ, 0x7610, R182 ;  /* 0x00007610ffb67816 */ /* 0x000fc600000000b6 */
[C---:B------:R-:W-:Y:S01]  /*178e0*/  IADD3 R245, P6, PT, R122.reuse, R71, RZ ;  /* 0x000000477af57210 */ /* 0x040fe20007fde0ff */
[----:B0-----:R-:W-:Y:S02]  /*178f0*/  @P1 IMAD.MOV.U32 R120, RZ, RZ, R229 ;  /* 0x000000ffff781224 */ /* 0x001fe400078e00e5 */
[----:B------:R-:W-:Y:S01]  /*17900*/  @P1 IMAD.MOV.U32 R121, RZ, RZ, R228 ;  /* 0x000000ffff791224 */ /* 0x000fe200078e00e4 */
[----:B------:R-:W-:-:S04]  /*17910*/  LEA.HI.X.SX32 R244, R122, R70, 0x1, P6 ;  /* 0x000000467af47211 */ /* 0x000fc800030f0eff */
[----:B------:R0:W2:Y:S01]  /*17920*/  @P1 LDG.E.U8 R191, desc[UR22][R120.64] ;  /* 0x0000001678bf1981 */ /* 0x0000a2000c1e1100 */
[C---:B------:R-:W-:Y:S02]  /*17930*/  IADD3 R215, P6, PT, R125.reuse, R71, RZ ;  /* 0x000000477dd77210 */ /* 0x040fe40007fde0ff */
[----:B------:R-:W-:Y:S01]  /*17940*/  PRMT R206, RZ, 0x7610, R206 ;  /* 0x00007610ffce7816 */ /* 0x000fe200000000ce */
        /* <DEDUP_REMOVED lines=10> */
[----:B------:R-:W-:Y:S01]  /*179f0*/  PRMT R223, RZ, 0x7610, R223 ;  /* 0x00007610ffdf7816 */ /* 0x000fe200000000df */
[----:B0-----:R-:W-:Y:S02]  /*17a00*/  @P1 IMAD.MOV.U32 R120, RZ, RZ, R215 ;  /* 0x000000ffff781224 */ /* 0x001fe400078e00d7 */
[----:B------:R-:W-:Y:S01]  /*17a10*/  @P1 IMAD.MOV.U32 R121, RZ, RZ, R252 ;  /* 0x000000ffff791224 */ /* 0x000fe200078e00fc */
[----:B------:R0:W-:Y:S04]  /*17a20*/  STL [R1], R215 ;  /* 0x000000d701007387 */ /* 0x0001e80000100800 */
[----:B------:R1:W2:Y:S01]  /*17a30*/  @P1 LDG.E.U8 R214, desc[UR22][R120.64] ;  /* 0x0000001678d61981 */ /* 0x0002a2000c1e1100 */
[----:B0-----:R-:W-:Y:S01]  /*17a40*/  IADD3 R215, P6, PT, R133, R71, RZ ;  /* 0x0000004785d77210 */ /* 0x001fe20007fde0ff */
[----:B-1----:R-:W-:-:S02]  /*17a50*/  @P1 IMAD.MOV.U32 R120, RZ, RZ, R230 ;  /* 0x000000ffff781224 */ /* 0x002fc400078e00e6 */
[----:B------:R-:W-:Y:S01]  /*17a60*/  @P1 IMAD.MOV.U32 R121, RZ, RZ, R231 ;  /* 0x000000ffff791224 */ /* 0x000fe200078e00e7 */
[----:B------:R0:W-:Y:S04]  /*17a70*/  STL [R1+0x20], R230 ;  /* 0x000020e601007387 */ /* 0x0001e80000100800 */
[----:B------:R1:W2:Y:S01]  /*17a80*/  @P1 LDG.E.U8 R223, desc[UR22][R120.64] ;  /* 0x0000001678df1981 */ /* 0x0002a2000c1e1100 */
[----:B------:R-:W-:-:S03]  /*17a90*/  PRMT R207, RZ, 0x7610, R207 ;  /* 0x00007610ffcf7816 */ /* 0x000fc600000000cf */
[----:B------:R0:W-:Y:S01]  /*17aa0*/  STL [R1+0x1c], R231 ;  /* 0x00001ce701007387 */ /* 0x0001e20000100800 */
[----:B-1----:R-:W-:Y:S02]  /*17ab0*/  LEA.HI.X.SX32 R121, R133, R70, 0x1, P6 ;  /* 0x0000004685797211 */ /* 0x002fe400030f0eff */
[----:B0-----:R-:W-:Y:S01]  /*17ac0*/  IADD3 R230, P6, PT, R137, R71, RZ ;  /* 0x0000004789e67210 */ /* 0x001fe20007fde0ff */
[----:B------:R-:W-:-:S03]  /*17ad0*/  @P1 IMAD.MOV.U32 R120, RZ, RZ, R215 ;  /* 0x000000ffff781224 */ /* 0x000fc600078e00d7 */
[----:B------:R-:W-:Y:S01]  /*17ae0*/  LEA.HI.X.SX32 R231, R137, R70, 0x1, P6 ;  /* 0x0000004689e77211 */ /* 0x000fe200030f0eff */
[----:B------:R-:W-:Y:S01]  /*17af0*/  STL [R1+0x40], R215 ;  /* 0x000040d701007387 */ /* 0x000fe20000100800 */
[----:B------:R-:W-:-:S03]  /*17b00*/  PRMT R222, RZ, 0x7610, R222 ;  /* 0x00007610ffde7816 */ /* 0x000fc600000000de */
[----:B------:R0:W-:Y:S04]  /*17b10*/  STL [R1+0x3c], R121 ;  /* 0x00003c7901007387 */ /* 0x0001e80000100800 */
[----:B------:R1:W3:Y:S02]  /*17b20*/  @P1 LDG.E.U8 R207, desc[UR22][R120.64] ;  /* 0x0000001678cf1981 */ /* 0x0002e4000c1e1100 */
[----:B-1----:R-:W-:Y:S02]  /*17b30*/  @P1 IMAD.MOV.U32 R120, RZ, RZ, R230 ;  /* 0x000000ffff781224 */ /* 0x002fe400078e00e6 */
[----:B0-----:R-:W-:-:S05]  /*17b40*/  @P1 IMAD.MOV.U32 R121, RZ, RZ, R231 ;  /* 0x000000ffff791224 */ /* 0x001fca00078e00e7 */
[----:B------:R0:W3:Y:S01]  /*17b50*/  @P1 LDG.E.U8 R222, desc[UR22][R120.64] ;  /* 0x0000001678de1981 */ /* 0x0000e2000c1e1100 */
[C---:B------:R-:W-:Y:S02]  /*17b60*/  SEL R139, R75.reuse, R139, !P2 ;  /* 0x0000008b4b8b7207 */ /* 0x040fe40005000000 */
[----:B------:R-:W-:-:S03]  /*17b70*/  SEL R141, R75, R141, !P2 ;  /* 0x0000008d4b8d7207 */ /* 0x000fc60005000000 */
[----:B------:R-:W-:Y:S02]  /*17b80*/  IMAD R139, R139, UR20, RZ ;  /* 0x000000148b8b7c24 */ /* 0x000fe4000f8e02ff */
[----:B------:R-:W-:-:S03]  /*17b90*/  IMAD R141, R141, UR20, RZ ;  /* 0x000000148d8d7c24 */ /* 0x000fc6000f8e02ff */
[----:B------:R-:W-:Y:S01]  /*17ba0*/  IADD3 R215, P6, PT, R139, R71, RZ ;  /* 0x000000478bd77210 */ /* 0x000fe20007fde0ff */
[----:B------:R1:W-:Y:S01]  /*17bb0*/  STL [R1+0x60], R230 ;  /* 0x000060e601007387 */ /* 0x0003e20000100800 */
[----:B------:R-:W-:Y:S02]  /*17bc0*/  SEL R143, R75, R143, !P2 ;  /* 0x0000008f4b8f7207 */ /* 0x000fe40005000000 */
[-C--:B0-----:R-:W-:Y:S01]  /*17bd0*/  LEA.HI.X.SX32 R121, R139, R70.reuse, 0x1, P6 ;  /* 0x000000468b797211 */ /* 0x081fe200030f0eff */
[----:B------:R0:W-:Y:S01]  /*17be0*/  STL [R1+0x5c], R231 ;  /* 0x00005ce701007387 */ /* 0x0001e20000100800 */
[----:B------:R-:W-:Y:S01]  /*17bf0*/  PRMT R58, RZ, 0x7610, R58 ;  /* 0x00007610ff3a7816 */ /* 0x000fe2000000003a */
[----:B------:R-:W-:Y:S01]  /*17c00*/  @P1 IMAD.MOV.U32 R120, RZ, RZ, R215 ;  /* 0x000000ffff781224 */ /* 0x000fe200078e00d7 */
[----:B-1----:R-:W-:Y:S01]  /*17c10*/  IADD3 R230, P6, PT, R141, R71, RZ ;  /* 0x000000478de67210 */ /* 0x002fe20007fde0ff */
[----:B------:R-:W-:Y:S01]  /*17c20*/  IMAD R143, R143, UR20, RZ ;  /* 0x000000148f8f7c24 */ /* 0x000fe2000f8e02ff */
[----:B------:R-:W-:Y:S01]  /*17c30*/  SEL R145, R75, R145, !P2 ;  /* 0x000000914b917207 */ /* 0x000fe20005000000 */
[----:B------:R1:W-:Y:S01]  /*17c40*/  STL [R1+0x80], R215 ;  /* 0x000080d701007387 */ /* 0x0003e20000100800 */
[----:B0-----:R-:W-:-:S02]  /*17c50*/  LEA.HI.X.SX32 R231, R141, R70, 0x1, P6 ;  /* 0x000000468de77211 */ /* 0x001fc400030f0eff */
[----:B------:R-:W-:Y:S01]  /*17c60*/  PRMT R168, RZ, 0x7610, R168 ;  /* 0x00007610ffa87816 */ /* 0x000fe200000000a8 */
[----:B------:R0:W-:Y:S01]  /*17c70*/  STL [R1+0x7c], R121 ;  /* 0x00007c7901007387 */ /* 0x0001e20000100800 */
[----:B------:R-:W-:-:S03]  /*17c80*/  IMAD R145, R145, UR20, RZ ;  /* 0x0000001491917c24 */ /* 0x000fc6000f8e02ff */
[----:B------:R0:W4:Y:S01]  /*17c90*/  @P1 LDG.E.U8 R58, desc[UR22][R120.64] ;  /* 0x00000016783a1981 */ /* 0x000122000c1e1100 */
[----:B-1----:R-:W-:-:S03]  /*17ca0*/  IADD3 R215, P6, PT, R143, R71, RZ ;  /* 0x000000478fd77210 */ /* 0x002fc60007fde0ff */
[----:B------:R1:W-:Y:S01]  /*17cb0*/  STL [R1+0xa0], R230 ;  /* 0x0000a0e601007387 */ /* 0x0003e20000100800 */
[----:B0-----:R-:W-:Y:S02]  /*17cc0*/  @P1 IMAD.MOV.U32 R120, RZ, RZ, R230 ;  /* 0x000000ffff781224 */ /* 0x001fe400078e00e6 */
[----:B------:R-:W-:Y:S01]  /*17cd0*/  @P1 IMAD.MOV.U32 R121, RZ, RZ, R231 ;  /* 0x000000ffff791224 */ /* 0x000fe200078e00e7 */
[----:B------:R-:W-:-:S04]  /*17ce0*/  SEL R147, R75, R147, !P2 ;  /* 0x000000934b937207 */ /* 0x000fc80005000000 */
[----:B------:R0:W4:Y:S01]  /*17cf0*/  @P1 LDG.E.U8 R168, desc[UR22][R120.64] ;  /* 0x0000001678a81981 */ /* 0x000122000c1e1100 */
[----:B------:R-:W-:-:S03]  /*17d00*/  PRMT R166, RZ, 0x7610, R166 ;  /* 0x00007610ffa67816 */ /* 0x000fc600000000a6 */
[----:B------:R1:W-:Y:S01]  /*17d10*/  STL [R1+0x9c], R231 ;  /* 0x00009ce701007387 */ /* 0x0003e20000100800 */
[-C--:B0-----:R-:W-:Y:S02]  /*17d20*/  LEA.HI.X.SX32 R121, R143, R70.reuse, 0x1, P6 ;  /* 0x000000468f797211 */ /* 0x081fe400030f0eff */
[----:B-1----:R-:W-:Y:S01]  /*17d30*/  IADD3 R230, P6, PT, R145, R71, RZ ;  /* 0x0000004791e67210 */ /* 0x002fe20007fde0ff */
[----:B------:R-:W-:Y:S01]  /*17d40*/  @P1 IMAD.MOV.U32 R120, RZ, RZ, R215 ;  /* 0x000000ffff781224 */ /* 0x000fe200078e00d7 */
[----:B------:R-:W-:Y:S02]  /*17d50*/  SEL R149, R75, R149, !P2 ;  /* 0x000000954b957207 */ /* 0x000fe40005000000 */
[----:B------:R-:W-:Y:S01]  /*17d60*/  LEA.HI.X.SX32 R231, R145, R70, 0x1, P6 ;  /* 0x0000004691e77211 */ /* 0x000fe200030f0eff */
[----:B------:R-:W-:Y:S01]  /*17d70*/  IMAD R147, R147, UR20, RZ ;  /* 0x0000001493937c24 */ /* 0x000fe2000f8e02ff */
[----:B------:R0:W-:Y:S01]  /*17d80*/  STL [R1+0xc0], R215 ;  /* 0x0000c0d701007387 */ /* 0x0001e20000100800 */
[----:B------:R-:W-:-:S03]  /*17d90*/  PRMT R164, RZ, 0x7610, R164 ;  /* 0x00007610ffa47816 */ /* 0x000fc600000000a4 */
[----:B------:R1:W-:Y:S01]  /*17da0*/  STL [R1+0xbc], R121 ;  /* 0x0000bc7901007387 */ /* 0x0003e20000100800 */
[----:B------:R-:W-:-:S03]  /*17db0*/  IMAD R149, R149, UR20, RZ ;  /* 0x0000001495957c24 */ /* 0x000fc6000f8e02ff */
[----:B------:R1:W4:Y:S01]  /*17dc0*/  @P1 LDG.E.U8 R166, desc[UR22][R120.64] ;  /* 0x0000001678a61981 */ /* 0x000322000c1e1100 */
[----:B0-----:R-:W-:-:S03]  /*17dd0*/  IADD3 R215, P6, PT, R147, R71, RZ ;  /* 0x0000004793d77210 */ /* 0x001fc60007fde0ff */
[----:B------:R0:W-:Y:S01]  /*17de0*/  STL [R1+0xe0], R230 ;  /* 0x0000e0e601007387 */ /* 0x0001e20000100800 */
[----:B-1----:R-:W-:Y:S02]  /*17df0*/  @P1 IMAD.MOV.U32 R120, RZ, RZ, R230 ;  /* 0x000000ffff781224 */ /* 0x002fe400078e00e6 */
[----:B------:R-:W-:Y:S01]  /*17e00*/  @P1 IMAD.MOV.U32 R121, RZ, RZ, R231 ;  /* 0x000000ffff791224 */ /* 0x000fe200078e00e7 */
[----:B------:R-:W-:-:S04]  /*17e10*/  SEL R151, R75, R151, !P2 ;  /* 0x000000974b977207 */ /* 0x000fc80005000000 */
[----:B------:R1:W4:Y:S01]  /*17e20*/  @P1 LDG.E.U8 R164, desc[UR22][R120.64] ;  /* 0x0000001678a41981 */ /* 0x000322000c1e1100 */
[----:B------:R-:W-:-:S03]  /*17e30*/  PRMT R162, RZ, 0x7610, R162 ;  /* 0x00007610ffa27816 */ /* 0x000fc600000000a2 */
[----:B------:R0:W-:Y:S01]  /*17e40*/  STL [R1+0xdc], R231 ;  /* 0x0000dce701007387 */ /* 0x0001e20000100800 */
[-C--:B-1----:R-:W-:Y:S02]  /*17e50*/  LEA.HI.X.SX32 R121, R147, R70.reuse, 0x1, P6 ;  /* 0x0000004693797211 */ /* 0x082fe400030f0eff */
[----:B0-----:R-:W-:Y:S01]  /*17e60*/  IADD3 R230, P6, PT, R149, R71, RZ ;  /* 0x0000004795e67210 */ /* 0x001fe20007fde0ff */
        /* <DEDUP_REMOVED lines=17> */
[----:B-1----:R-:W-:Y:S02]  /*17f80*/  LEA.HI.X.SX32 R121, R151, R70, 0x1, P6 ;  /* 0x0000004697797211 */ /* 0x002fe400030f0eff */
[----:B0-----:R-:W-:Y:S01]  /*17f90*/  IADD3 R230, P6, PT, R153, R71, RZ ;  /* 0x0000004799e67210 */ /* 0x001fe20007fde0ff */
[----:B------:R-:W-:-:S03]  /*17fa0*/  @P1 IMAD.MOV.U32 R120, RZ, RZ, R215 ;  /* 0x000000ffff781224 */ /* 0x000fc600078e00d7 */
[----:B------:R-:W-:Y:S01]  /*17fb0*/  LEA.HI.X.SX32 R231, R153, R70, 0x1, P6 ;  /* 0x0000004699e77211 */ /* 0x000fe200030f0eff */
[----:B------:R-:W-:Y:S01]  /*17fc0*/  IMAD R155, R155, UR20, RZ ;  /* 0x000000149b9b7c24 */ /* 0x000fe2000f8e02ff */
[----:B------:R0:W-:Y:S01]  /*17fd0*/  STL [R1+0x140], R215 ;  /* 0x000140d701007387 */ /* 0x0001e20000100800 */
[----:B------:R-:W-:Y:S02]  /*17fe0*/  SEL R157, R75, R157, !P2 ;  /* 0x0000009d4b9d7207 */ /* 0x000fe40005000000 */
[----:B------:R-:W-:Y:S01]  /*17ff0*/  PRMT R156, RZ, 0x7610, R156 ;  /* 0x00007610ff9c7816 */ /* 0x000fe2000000009c */
[----:B------:R1:W-:Y:S04]  /*18000*/  STL [R1+0x13c], R121 ;  /* 0x00013c7901007387 */ /* 0x0003e80000100800 */
[----:B------:R1:W4:Y:S01]  /*18010*/  @P1 LDG.E.U8 R158, desc[UR22][R120.64] ;  /* 0x00000016789e1981 */ /* 0x000322000c1e1100 */
[----:B------:R-:W-:Y:S01]  /*18020*/  IMAD R157, R157, UR20, RZ ;  /* 0x000000149d9d7c24 */ /* 0x000fe2000f8e02ff */
[----:B0-----:R-:W-:Y:S01]  /*18030*/  IADD3 R215, P6, PT, R155, R71, RZ ;  /* 0x000000479bd77210 */ /* 0x001fe20007fde0ff */
[----:B-1----:R-:W-:-:S02]  /*18040*/  @P1 IMAD.MOV.U32 R120, RZ, RZ, R230 ;  /* 0x000000ffff781224 */ /* 0x002fc400078e00e6 */
[----:B------:R-:W-:-:S05]  /*18050*/  @P1 IMAD.MOV.U32 R121, RZ, RZ, R231 ;  /* 0x000000ffff791224 */ /* 0x000fca00078e00e7 */
[----:B------:R0:W4:Y:S01]  /*18060*/  @P1 LDG.E.U8 R156, desc[UR22][R120.64] ;  /* 0x00000016789c1981 */ /* 0x000122000c1e1100 */
[----:B------:R-:W-:Y:S02]  /*18070*/  SEL R159, R75, R159, !P2 ;  /* 0x0000009f4b9f7207 */ /* 0x000fe40005000000 */
[----:B------:R-:W-:Y:S02]  /*18080*/  PRMT R154, RZ, 0x7610, R154 ;  /* 0x00007610ff9a7816 */ /* 0x000fe4000000009a */
[----:B0-----:R-:W-:Y:S01]  /*18090*/  LEA.HI.X.SX32 R121, R155, R70, 0x1, P6 ;  /* 0x000000469b797211 */ /* 0x001fe200030f0eff */
[----:B------:R-:W-:Y:S01]  /*180a0*/  STL [R1+0x160], R230 ;  /* 0x000160e601007387 */ /* 0x000fe20000100800 */
[----:B------:R-:W-:-:S03]  /*180b0*/  IMAD R159, R159, UR20, RZ ;  /* 0x000000149f9f7c24 */ /* 0x000fc6000f8e02ff */
[----:B------:R0:W-:Y:S01]  /*180c0*/  STL [R1+0x15c], R231 ;  /* 0x00015ce701007387 */ /* 0x0001e20000100800 */
[----:B------:R-:W-:-:S03]  /*180d0*/  PRMT R153, RZ, 0x7610, R153 ;  /* 0x00007610ff997816 */ /* 0x000fc60000000099 */
[----:B0-----:R-:W5:Y:S04]  /*180e0*/  LDL.LU R231, [R1+0x950] ;  /* 0x0009500001e77983 */ /* 0x001f680000300800 */
[----:B------:R-:W5:Y:S04]  /*180f0*/  LDL.LU R230, [R1+0x94c] ;  /* 0x00094c0001e67983 */ /* 0x000f680000300800 */
[----:B------:R0:W-:Y:S04]  /*18100*/  STL [R1+0x1a0], R215 ;  /* 0x0001a0d701007387 */ /* 0x0001e80000100800 */
[----:B------:R1:W-:Y:S01]  /*18110*/  STL [R1+0x19c], R121 ;  /* 0x00019c7901007387 */ /* 0x0003e20000100800 */
[----:B------:R-:W-:-:S05]  /*18120*/  SEL R161, R75, R161, !P2 ;  /* 0x000000a14ba17207 */ /* 0x000fca0005000000 */
[----:B------:R-:W-:Y:S01]  /*18130*/  IMAD R161, R161, UR20, RZ ;  /* 0x00000014a1a17c24 */ /* 0x000fe2000f8e02ff */
[----:B------:R-:W-:Y:S02]  /*18140*/  SEL R163, R75, R163, !P2 ;  /* 0x000000a34ba37207 */ /* 0x000fe40005000000 */
[----:B------:R-:W-:Y:S01]  /*18150*/  PRMT R152, RZ, 0x7610, R152 ;  /* 0x00007610ff987816 */ /* 0x000fe20000000098 */
[----:B--2---:R-:W-:Y:S02]  /*18160*/  IMAD.MOV.U32 R120, RZ, RZ, R223 ;  /* 0x000000ffff787224 */ /* 0x004fe400078e00df */
[----:B------:R-:W-:Y:S01]  /*18170*/  IMAD R163, R163, UR20, RZ ;  /* 0x00000014a3a37c24 */ /* 0x000fe2000f8e02ff */
[----:B------:R-:W-:Y:S01]  /*18180*/  PRMT R151, RZ, 0x7610, R151 ;  /* 0x00007610ff977816 */ /* 0x000fe20000000097 */
[----:B---3--:R-:W-:Y:S01]  /*18190*/  IMAD.MOV.U32 R155, RZ, RZ, R222 ;  /* 0x000000ffff9b7224 */ /* 0x008fe200078e00de */
[----:B------:R-:W-:-:S04]  /*181a0*/  IADD3 R222, P6, PT, R157, R71, RZ ;  /* 0x000000479dde7210 */ /* 0x000fc80007fde0ff */
[----:B------:R-:W-:Y:S01]  /*181b0*/  LEA.HI.X.SX32 R223, R157, R70, 0x1, P6 ;  /* 0x000000469ddf7211 */ /* 0x000fe200030f0eff */
[----:B------:R-:W-:Y:S02]  /*181c0*/  IMAD.MOV.U32 R157, RZ, RZ, R120 ;  /* 0x000000ffff9d7224 */ /* 0x000fe400078e0078 */
[----:B------:R-:W-:Y:S01]  /*181d0*/  @P1 IMAD.MOV.U32 R120, RZ, RZ, R215 ;  /* 0x000000ffff781224 */ /* 0x000fe200078e00d7 */
[----:B0-----:R-:W-:-:S04]  /*181e0*/  IADD3 R215, P6, PT, R159, R71, RZ ;  /* 0x000000479fd77210 */ /* 0x001fc80007fde0ff */
[----:B------:R0:W2:Y:S02]  /*181f0*/  @P1 LDG.E.U8 R154, desc[UR22][R120.64] ;  /* 0x00000016789a1981 */ /* 0x0000a4000c1e1100 */
[----:B0-----:R-:W-:Y:S02]  /*18200*/  @P1 IMAD.MOV.U32 R120, RZ, RZ, R222 ;  /* 0x000000ffff781224 */ /* 0x001fe400078e00de */
[----:B-1----:R-:W-:Y:S01]  /*18210*/  @P1 IMAD.MOV.U32 R121, RZ, RZ, R223 ;  /* 0x000000ffff791224 */ /* 0x002fe200078e00df */
[----:B------:R-:W-:Y:S04]  /*18220*/  STL [R1+0x1c0], R222 ;  /* 0x0001c0de01007387 */ /* 0x000fe80000100800 */
[----:B------:R0:W3:Y:S04]  /*18230*/  @P1 LDG.E.U8 R153, desc[UR22][R120.64] ;  /* 0x0000001678991981 */ /* 0x0000e8000c1e1100 */
[----:B------:R1:W-:Y:S01]  /*18240*/  STL [R1+0x1bc], R223 ;  /* 0x0001bcdf01007387 */ /* 0x0003e20000100800 */
[----:B0-----:R-:W-:Y:S01]  /*18250*/  IMAD.MOV.U32 R121, RZ, RZ, R215 ;  /* 0x000000ffff797224 */ /* 0x001fe200078e00d7 */
[----:B------:R-:W-:-:S02]  /*18260*/  LEA.HI.X.SX32 R120, R159, R70, 0x1, P6 ;  /* 0x000000469f787211 */ /* 0x000fc400030f0eff */
[----:B-1----:R-:W5:Y:S02]  /*18270*/  LDL.LU R223, [R1+0x948] ;  /* 0x0009480001df7983 */ /* 0x002f640000300800 */
[----:B------:R-:W-:Y:S02]  /*18280*/  @P1 LOP3.LUT R121, R121, R120, RZ, 0x3c, !PT ;  /* 0x0000007879791212 */ /* 0x000fe400078e3cff */
[----:B------:R-:W5:Y:S01]  /*18290*/  LDL.LU R222, [R1+0x944] ;  /* 0x0009440001de7983 */ /* 0x000f620000300800 */
[----:B------:R-:W-:-:S03]  /*182a0*/  IMAD.MOV.U32 R159, RZ, RZ, R214 ;  /* 0x000000ffff9f7224 */ /* 0x000fc600078e00d6 */
[----:B------:R-:W-:Y:S01]  /*182b0*/  STL [R1+0x1e0], R215 ;  /* 0x0001e0d701007387 */ /* 0x000fe20000100800 */
[----:B------:R-:W-:-:S03]  /*182c0*/  IADD3 R214, P6, PT, R161, R71, RZ ;  /* 0x00000047a1d67210 */ /* 0x000fc60007fde0ff */
[----:B------:R0:W-:Y:S02]  /*182d0*/  STL [R1+0x1dc], R120 ;  /* 0x0001dc7801007387 */ /* 0x0001e40000100800 */
[----:B0-----:R-:W-:Y:S02]  /*182e0*/  @P1 LOP3.LUT R120, R121, R120, RZ, 0x3c, !PT ;  /* 0x0000007879781212 */ /* 0x001fe400078e3cff */
[----:B------:R-:W-:Y:S02]  /*182f0*/  LEA.HI.X.SX32 R215, R161, R70, 0x1, P6 ;  /* 0x00000046a1d77211 */ /* 0x000fe400030f0eff */
[----:B------:R-:W-:Y:S01]  /*18300*/  @P1 LOP3.LUT R121, R121, R120, RZ, 0x3c, !PT ;  /* 0x0000007879791212 */ /* 0x000fe200078e3cff */
[----:B------:R-:W-:Y:S02]  /*18310*/  IMAD.MOV.U32 R161, RZ, RZ, R159 ;  /* 0x000000ffffa17224 */ /* 0x000fe400078e009f */
[----:B------:R-:W-:Y:S02]  /*18320*/  IMAD.MOV.U32 R159, RZ, RZ, R157 ;  /* 0x000000ffff9f7224 */ /* 0x000fe400078e009d */
[----:B------:R0:W2:Y:S01]  /*18330*/  @P1 LDG.E.U8 R152, desc[UR22][R120.64] ;  /* 0x0000001678981981 */ /* 0x0000a2000c1e1100 */
[----:B------:R-:W-:Y:S01]  /*18340*/  IMAD.MOV.U32 R157, RZ, RZ, R207 ;  /* 0x000000ffff9d7224 */ /* 0x000fe200078e00cf */
[----:B------:R-:W-:-:S02]  /*18350*/  IADD3 R207, P6, PT, R163, R71, RZ ;  /* 0x00000047a3cf7210 */ /* 0x000fc40007fde0ff */
[----:B------:R-:W-:Y:S01]  /*18360*/  SEL R165, R75, R165, !P2 ;  /* 0x000000a54ba57207 */ /* 0x000fe20005000000 */
[----:B0-----:R-:W-:Y:S02]  /*18370*/  @P1 IMAD.MOV.U32 R120, RZ, RZ, R214 ;  /* 0x000000ffff781224 */ /* 0x001fe400078e00d6 */
[----:B------:R-:W-:Y:S01]  /*18380*/  @P1 IMAD.MOV.U32 R121, RZ, RZ, R215 ;  /* 0x000000ffff791224 */ /* 0x000fe200078e00d7 */
[----:B------:R-:W-:Y:S04]  /*18390*/  STL [R1+0x200], R214 ;  /* 0x000200d601007387 */ /* 0x000fe80000100800 */
[----:B------:R0:W2:Y:S01]  /*183a0*/  @P1 LDG.E.U8 R151, desc[UR22][R120.64] ;  /* 0x0000001678971981 */ /* 0x0000a2000c1e1100 */
[----:B------:R-:W-:-:S03]  /*183b0*/  IMAD R165, R165, UR20, RZ ;  /* 0x00000014a5a57c24 */ /* 0x000fc6000f8e02ff */
[----:B------:R1:W-:Y:S01]  /*183c0*/  STL [R1+0x1fc], R215 ;  /* 0x0001fcd701007387 */ /* 0x0003e20000100800 */
[----:B0-----:R-:W-:Y:S01]  /*183d0*/  IMAD.MOV.U32 R121, RZ, RZ, R207 ;  /* 0x000000ffff797224 */ /* 0x001fe200078e00cf */
[----:B------:R-:W-:Y:S02]  /*183e0*/  LEA.HI.X.SX32 R120, R163, R70, 0x1, P6 ;  /* 0x00000046a3787211 */ /* 0x000fe400030f0eff */
[----:B-1----:R-:W5:Y:S02]  /*183f0*/  LDL.LU R215, [R1+0x940] ;  /* 0x0009400001d77983 */ /* 0x002f640000300800 */
[----:B------:R-:W-:Y:S02]  /*18400*/  @P1 LOP3.LUT R121, R121, R120, RZ, 0x3c, !PT ;  /* 0x0000007879791212 */ /* 0x000fe400078e3cff */
[----:B------:R-:W5:Y:S01]  /*18410*/  LDL.LU R214, [R1+0x93c] ;  /* 0x00093c0001d67983 */ /* 0x000f620000300800 */
[----:B------:R-:W-:-:S03]  /*18420*/  SEL R167, R75, R167, !P2 ;  /* 0x000000a74ba77207 */ /* 0x000fc60005000000 */
[----:B------:R0:W-:Y:S04]  /*18430*/  STL [R1+0x220], R207 ;  /* 0x000220cf01007387 */ /* 0x0001e80000100800 */
[----:B------:R1:W-:Y:S01]  /*18440*/  STL [R1+0x21c], R120 ;  /* 0x00021c7801007387 */ /* 0x0003e20000100800 */
[----:B------:R-:W-:Y:S02]  /*18450*/  PRMT R149, RZ, 0x7610, R149 ;  /* 0x00007610ff957816 */ /* 0x000fe40000000095 */
[----:B0-----:R-:W-:Y:S02]  /*18460*/  IADD3 R207, P6, PT, R165, R71, RZ ;  /* 0x00000047a5cf7210 */ /* 0x001fe40007fde0ff */
[----:B-1----:R-:W-:Y:S01]  /*18470*/  @P1 LOP3.LUT R120, R121, R120, RZ, 0x3c, !PT ;  /* 0x0000007879781212 */ /* 0x002fe200078e3cff */
[----:B------:R-:W-:Y:S01]  /*18480*/  IMAD R167, R167, UR20, RZ ;  /* 0x00000014a7a77c24 */ /* 0x000fe2000f8e02ff */
[----:B------:R-:W-:-:S02]  /*18490*/  LEA.HI.X.SX32 R165, R165, R70, 0x1, P6 ;  /* 0x00000046a5a57211 */ /* 0x000fc400030f0eff */
[----:B------:R-:W-:Y:S02]  /*184a0*/  @P1 LOP3.LUT R121, R121, R120, RZ, 0x3c, !PT ;  /* 0x0000007879791212 */ /* 0x000fe400078e3cff */
[----:B------:R-:W-:-:S03]  /*184b0*/  PRMT R148, RZ, 0x7610, R148 ;  /* 0x00007610ff947816 */ /* 0x000fc60000000094 */
[----:B------:R0:W2:Y:S01]  /*184c0*/  @P1 LDG.E.U8 R149, desc[UR22][R120.64] ;  /* 0x0000001678951981 */ /* 0x0000a2000c1e1100 */
[----:B------:R-:W-:Y:S02]  /*184d0*/  IADD3 R163, P6, PT, R167, R71, RZ ;  /* 0x00000047a7a37210 */ /* 0x000fe40007fde0ff */
[----:B------:R-:W-:Y:S01]  /*184e0*/  SEL R169, R75, R169, !P2 ;  /* 0x000000a94ba97207 */ /* 0x000fe20005000000 */
[----:B0-----:R-:W-:Y:S02]  /*184f0*/  @P1 IMAD.MOV.U32 R120, RZ, RZ, R207 ;  /* 0x000000ffff781224 */ /* 0x001fe400078e00cf */
[----:B------:R-:W-:-:S05]  /*18500*/  @P1 IMAD.MOV.U32 R121, RZ, RZ, R165 ;  /* 0x000000ffff791224 */ /* 0x000fca00078e00a5 */
[----:B------:R0:W2:Y:S01]  /*18510*/  @P1 LDG.E.U8 R148, desc[UR22][R120.64] ;  /* 0x0000001678941981 */ /* 0x0000a2000c1e1100 */
[----:B------:R-:W-:Y:S01]  /*18520*/  IMAD R169, R169, UR20, RZ ;  /* 0x00000014a9a97c24 */ /* 0x000fe2000f8e02ff */
[----:B------:R-:W-:Y:S02]  /*18530*/  SEL R105, R75, R105, !P2 ;  /* 0x000000694b697207 */ /* 0x000fe40005000000 */
[----:B------:R1:W-:Y:S01]  /*18540*/  STL [R1+0x240], R207 ;  /* 0x000240cf01007387 */ /* 0x0003e20000100800 */
[----:B0-----:R-:W-:Y:S01]  /*18550*/  IMAD.MOV.U32 R121, RZ, RZ, R163 ;  /* 0x000000ffff797224 */ /* 0x001fe200078e00a3 */
[----:B------:R-:W-:Y:S02]  /*18560*/  LEA.HI.X.SX32 R120, R167, R70, 0x1, P6 ;  /* 0x00000046a7787211 */ /* 0x000fe400030f0eff */
[----:B------:R-:W-:Y:S02]  /*18570*/  STL [R1+0x23c], R165 ;  /* 0x00023ca501007387 */ /* 0x000fe40000100800 */
[----:B------:R-:W-:-:S02]  /*18580*/  @P1 LOP3.LUT R121, R121, R120, RZ, 0x3c, !PT ;  /* 0x0000007879791212 */ /* 0x000fc400078e3cff */
[----:B-1----:R-:W5:Y:S04]  /*18590*/  LDL.LU R207, [R1+0x938] ;  /* 0x0009380001cf7983 */ /* 0x002f680000300800 */
[----:B------:R0:W-:Y:S01]  /*185a0*/  STL [R1+0x260], R163 ;  /* 0x000260a301007387 */ /* 0x0001e20000100800 */
[----:B------:R-:W-:-:S03]  /*185b0*/  IMAD R105, R105, UR20, RZ ;  /* 0x0000001469697c24 */ /* 0x000fc6000f8e02ff */
[----:B------:R1:W-:Y:S01]  /*185c0*/  STL [R1+0x25c], R120 ;  /* 0x00025c7801007387 */ /* 0x0003e20000100800 */
[----:B------:R-:W-:Y:S02]  /*185d0*/  PRMT R147, RZ, 0x7610, R147 ;  /* 0x00007610ff937816 */ /* 0x000fe40000000093 */
[----:B------:R-:W-:Y:S02]  /*185e0*/  SEL R102, R75, R102, !P2 ;  /* 0x000000664b667207 */ /* 0x000fe40005000000 */
[-C--:B0-----:R-:W-:Y:S02]  /*185f0*/  IADD3 R163, P6, PT, R169, R71.reuse, RZ ;  /* 0x00000047a9a37210 */ /* 0x081fe40007fde0ff */
[----:B-1----:R-:W-:Y:S02]  /*18600*/  @P1 LOP3.LUT R120, R121, R120, RZ, 0x3c, !PT ;  /* 0x0000007879781212 */ /* 0x002fe400078e3cff */
[----:B------:R-:W-:Y:S02]  /*18610*/  LEA.HI.X.SX32 R165, R169, R70, 0x1, P6 ;  /* 0x00000046a9a57211 */ /* 0x000fe400030f0eff */
[----:B------:R-:W-:Y:S01]  /*18620*/  @P1 LOP3.LUT R121, R121, R120, RZ, 0x3c, !PT ;  /* 0x0000007879791212 */ /* 0x000fe200078e3cff */
[----:B------:R-:W-:Y:S01]  /*18630*/  IMAD R102, R102, UR20, RZ ;  /* 0x0000001466667c24 */ /* 0x000fe2000f8e02ff */
[----:B------:R-:W-:-:S02]  /*18640*/  IADD3 R167, P6, PT, R105, R71, RZ ;  /* 0x0000004769a77210 */ /* 0x000fc40007fde0ff */
[----:B------:R-:W-:Y:S01]  /*18650*/  PRMT R146, RZ, 0x7610, R146 ;  /* 0x00007610ff927816 */ /* 0x000fe20000000092 */
[----:B------:R0:W2:Y:S01]  /*18660*/  @P1 LDG.E.U8 R147, desc[UR22][R120.64] ;  /* 0x0000001678931981 */ /* 0x0000a2000c1e1100 */
[----:B------:R-:W-:Y:S02]  /*18670*/  SEL R99, R75, R99, !P2 ;  /* 0x000000634b637207 */ /* 0x000fe40005000000 */
[----:B------:R-:W-:Y:S01]  /*18680*/  LEA.HI.X.SX32 R169, R105, R70, 0x1, P6 ;  /* 0x0000004669a97211 */ /* 0x000fe200030f0eff */
[----:B------:R1:W-:Y:S01]  /*18690*/  STL [R1+0x280], R163 ;  /* 0x000280a301007387 */ /* 0x0003e20000100800 */
[----:B------:R-:W-:Y:S01]  /*186a0*/  PRMT R145, RZ, 0x7610, R145 ;  /* 0x00007610ff917816 */ /* 0x000fe20000000091 */
[----:B------:R-:W-:Y:S02]  /*186b0*/  IMAD R99, R99, UR20, RZ ;  /* 0x0000001463637c24 */ /* 0x000fe4000f8e02ff */
[----:B0-----:R-:W-:Y:S02]  /*186c0*/  @P1 IMAD.MOV.U32 R120, RZ, RZ, R163 ;  /* 0x000000ffff781224 */ /* 0x001fe400078e00a3 */
[----:B------:R-:W-:Y:S01]  /*186d0*/  @P1 IMAD.MOV.U32 R121, RZ, RZ, R165 ;  /* 0x000000ffff791224 */ /* 0x000fe200078e00a5 */
[----:B-1----:R-:W-:Y:S01]  /*186e0*/  IADD3 R163, P6, PT, R102, R71, RZ ;  /* 0x0000004766a37210 */ /* 0x002fe20007fde0ff */
[----:B------:R0:W-:Y:S01]  /*186f0*/  STL [R1+0x27c], R165 ;  /* 0x00027ca501007387 */ /* 0x0001e20000100800 */
[----:B------:R-:W-:-:S03]  /*18700*/  SEL R96, R75, R96, !P2 ;  /* 0x000000604b607207 */ /* 0x000fc60005000000 */
[----:B------:R1:W2:Y:S01]  /*18710*/  @P1 LDG.E.U8 R146, desc[UR22][R120.64] ;  /* 0x0000001678921981 */ /* 0x0002a2000c1e1100 */
[----:B------:R-:W-:Y:S01]  /*18720*/  PRMT R144, RZ, 0x7610, R144 ;  /* 0x00007610ff907816 */ /* 0x000fe20000000090 */
[----:B------:R-:W-:Y:S02]  /*18730*/  IMAD R96, R96, UR20, RZ ;  /* 0x0000001460607c24 */ /* 0x000fe4000f8e02ff */
[----:B------:R4:W-:Y:S01]  /*18740*/  STL [R1+0x2a0], R167 ;  /* 0x0002a0a701007387 */ /* 0x0009e20000100800 */
[----:B0-----:R-:W-:Y:S01]  /*18750*/  LEA.HI.X.SX32 R165, R102, R70, 0x1, P6 ;  /* 0x0000004666a57211 */ /* 0x001fe200030f0eff */
[----:B-1----:R-:W-:Y:S02]  /*18760*/  @P1 IMAD.MOV.U32 R120, RZ, RZ, R167 ;  /* 0x000000ffff781224 */ /* 0x002fe400078e00a7 */
[----:B------:R-:W-:Y:S01]  /*18770*/  @P1 IMAD.MOV.U32 R121, RZ, RZ, R169 ;  /* 0x000000ffff791224 */ /* 0x000fe200078e00a9 */
[----:B----4-:R-:W-:Y:S01]  /*18780*/  IADD3 R167, P6, PT, R99, R71, RZ ;  /* 0x0000004763a77210 */ /* 0x010fe20007fde0ff */
[----:B------:R0:W-:Y:S01]  /*18790*/  STL [R1+0x29c], R169 ;  /* 0x00029ca901007387 */ /* 0x0001e20000100800 */
[----:B------:R-:W-:-:S03]  /*187a0*/  SEL R93, R75, R93, !P2 ;  /* 0x0000005d4b5d7207 */ /* 0x000fc60005000000 */
[----:B------:R1:W4:Y:S01]  /*187b0*/  @P1 LDG.E.U8 R145, desc[UR22][R120.64] ;  /* 0x0000001678911981 */ /* 0x000322000c1e1100 */
[----:B------:R-:W-:Y:S01]  /*187c0*/  SEL R90, R75, R90, !P2 ;  /* 0x0000005a4b5a7207 */ /* 0x000fe20005000000 */
[----:B------:R-:W-:Y:S02]  /*187d0*/  IMAD R93, R93, UR20, RZ ;  /* 0x000000145d5d7c24 */ /* 0x000fe4000f8e02ff */
[----:B------:R1:W-:Y:S01]  /*187e0*/  STL [R1+0x2c0], R163 ;  /* 0x0002c0a301007387 */ /* 0x0003e20000100800 */
[----:B0-----:R-:W-:Y:S01]  /*187f0*/  LEA.HI.X.SX32 R169, R99, R70, 0x1, P6 ;  /* 0x0000004663a97211 */ /* 0x001fe200030f0eff */
[----:B-1----:R-:W-:Y:S02]  /*18800*/  @P1 IMAD.MOV.U32 R120, RZ, RZ, R163 ;  /* 0x000000ffff781224 */ /* 0x002fe400078e00a3 */
[----:B------:R-:W-:Y:S01]  /*18810*/  @P1 IMAD.MOV.U32 R121, RZ, RZ, R165 ;  /* 0x000000ffff791224 */ /* 0x000fe200078e00a5 */
[----:B------:R-:W-:Y:S01]  /*18820*/  IADD3 R163, P6, PT, R96, R71, RZ ;  /* 0x0000004760a37210 */ /* 0x000fe20007fde0ff */
[----:B------:R0:W-:Y:S01]  /*18830*/  STL [R1+0x2bc], R165 ;  /* 0x0002bca501007387 */ /* 0x0001e20000100800 */
[----:B------:R-:W-:-:S03]  /*18840*/  PRMT R143, RZ, 0x7610, R143 ;  /* 0x00007610ff8f7816 */ /* 0x000fc6000000008f */
[----:B------:R1:W2:Y:S01]  /*18850*/  @P1 LDG.E.U8 R144, desc[UR22][R120.64] ;  /* 0x0000001678901981 */ /* 0x0002a2000c1e1100 */
[----:B------:R-:W-:Y:S01]  /*18860*/  IMAD R90, R90, UR20, RZ ;  /* 0x000000145a5a7c24 */ /* 0x000fe2000f8e02ff */
[----:B------:R-:W-:Y:S02]  /*18870*/  SEL R87, R75, R87, !P2 ;  /* 0x000000574b577207 */ /* 0x000fe40005000000 */
        /* <DEDUP_REMOVED lines=8> */
[----:B------:R-:W-:-:S03]  /*18900*/  SEL R84, R75, R84, !P2 ;  /* 0x000000544b547207 */ /* 0x000fc60005000000 */
[----:B------:R1:W-:Y:S01]  /*18910*/  STL [R1+0x300], R163 ;  /* 0x000300a301007387 */ /* 0x0003e20000100800 */
[----:B0-----:R-:W-:Y:S01]  /*18920*/  LEA.HI.X.SX32 R169, R93, R70, 0x1, P6 ;  /* 0x000000465da97211 */ /* 0x001fe200030f0eff */
[----:B------:R-:W-:Y:S02]  /*18930*/  IMAD R93, R87, UR20, RZ ;  /* 0x00000014575d7c24 */ /* 0x000fe4000f8e02ff */
[----:B-1----:R-:W-:Y:S02]  /*18940*/  @P1 IMAD.MOV.U32 R120, RZ, RZ, R163 ;  /* 0x000000ffff781224 */ /* 0x002fe400078e00a3 */
[----:B------:R-:W-:Y:S01]  /*18950*/  @P1 IMAD.MOV.U32 R121, RZ, RZ, R165 ;  /* 0x000000ffff791224 */ /* 0x000fe200078e00a5 */
[----:B------:R-:W-:Y:S01]  /*18960*/  IADD3 R163, P6, PT, R90, R71, RZ ;  /* 0x000000475aa37210 */ /* 0x000fe20007fde0ff */
[----:B------:R0:W-:Y:S01]  /*18970*/  STL [R1+0x2fc], R165 ;  /* 0x0002fca501007387 */ /* 0x0001e20000100800 */
[----:B------:R-:W-:-:S03]  /*18980*/  PRMT R141, RZ, 0x7610, R141 ;  /* 0x00007610ff8d7816 */ /* 0x000fc6000000008d */
[----:B------:R1:W2:Y:S01]  /*18990*/  @P1 LDG.E.U8 R142, desc[UR22][R120.64] ;  /* 0x00000016788e1981 */ /* 0x0002a2000c1e1100 */
[----:B------:R-:W-:-:S03]  /*189a0*/  IMAD R87, R84, UR20, RZ ;  /* 0x0000001454577c24 */ /* 0x000fc6000f8e02ff */
[----:B------:R1:W-:Y:S01]  /*189b0*/  STL [R1+0x320], R167 ;  /* 0x000320a701007387 */ /* 0x0003e20000100800 */
[----:B0-----:R-:W-:Y:S01]  /*189c0*/  LEA.HI.X.SX32 R165, R90, R70, 0x1, P6 ;  /* 0x000000465aa57211 */ /* 0x001fe200030f0eff */
[----:B-1----:R-:W-:Y:S02]  /*189d0*/  @P1 IMAD.MOV.U32 R120, RZ, RZ, R167 ;  /* 0x000000ffff781224 */ /* 0x002fe400078e00a7 */
[----:B------:R-:W-:Y:S01]  /*189e0*/  @P1 IMAD.MOV.U32 R121, RZ, RZ, R169 ;  /* 0x000000ffff791224 */ /* 0x000fe200078e00a9 */
[----:B------:R-:W-:Y:S01]  /*189f0*/  IADD3 R167, P6, PT, R93, R71, RZ ;  /* 0x000000475da77210 */ /* 0x000fe20007fde0ff */
[----:B------:R0:W-:Y:S01]  /*18a00*/  STL [R1+0x31c], R169 ;  /* 0x00031ca901007387 */ /* 0x0001e20000100800 */
[----:B------:R-:W-:-:S03]  /*18a10*/  SEL R81, R75, R81, !P2 ;  /* 0x000000514b517207 */ /* 0x000fc60005000000 */
[----:B------:R1:W2:Y:S01]  /*18a20*/  @P1 LDG.E.U8 R141, desc[UR22][R120.64] ;  /* 0x00000016788d1981 */ /* 0x0002a2000c1e1100 */
[----:B------:R-:W-:Y:S01]  /*18a30*/  PRMT R139, RZ, 0x7610, R139 ;  /* 0x00007610ff8b7816 */ /* 0x000fe2000000008b */
[----:B------:R-:W-:Y:S02]  /*18a40*/  IMAD R90, R81, UR20, RZ ;  /* 0x00000014515a7c24 */ /* 0x000fe4000f8e02ff */
[----:B------:R1:W-:Y:S01]  /*18a50*/  STL [R1+0x340], R163 ;  /* 0x000340a301007387 */ /* 0x0003e20000100800 */
[----:B0-----:R-:W-:Y:S01]  /*18a60*/  LEA.HI.X.SX32 R169, R93, R70, 0x1, P6 ;  /* 0x000000465da97211 */ /* 0x001fe200030f0eff */
[----:B-1----:R-:W-:Y:S01]  /*18a70*/  @P1 IMAD.MOV.U32 R120, RZ, RZ, R163 ;  /* 0x000000ffff781224 */ /* 0x002fe200078e00a3 */
[----:B------:R-:W-:Y:S02]  /*18a80*/  SEL R84, R75, R80, !P2 ;  /* 0x000000504b547207 */ /* 0x000fe40005000000 */
[----:B------:R-:W-:Y:S01]  /*18a90*/  IADD3 R163, P6, PT, R87, R71, RZ ;  /* 0x0000004757a37210 */ /* 0x000fe20007fde0ff */
[----:B------:R0:W-:Y:S01]  /*18aa0*/  STL [R1+0x33c], R165 ;  /* 0x00033ca501007387 */ /* 0x0001e20000100800 */
[----:B------:R-:W-:-:S02]  /*18ab0*/  @P1 IMAD.MOV.U32 R121, RZ, RZ, R165 ;  /* 0x000000ffff791224 */ /* 0x000fc400078e00a5 */
[----:B------:R-:W-:Y:S02]  /*18ac0*/  @P1 IMAD.MOV.U32 R80, RZ, RZ, R167 ;  /* 0x000000ffff501224 */ /* 0x000fe400078e00a7 */
[----:B------:R-:W-:Y:S01]  /*18ad0*/  @P1 IMAD.MOV.U32 R81, RZ, RZ, R169 ;  /* 0x000000ffff511224 */ /* 0x000fe200078e00a9 */
[----:B------:R1:W-:Y:S01]  /*18ae0*/  STL [R1+0x360], R167 ;  /* 0x000360a701007387 */ /* 0x0003e20000100800 */
[----:B------:R-:W-:Y:S01]  /*18af0*/  IMAD R84, R84, UR20, RZ ;  /* 0x0000001454547c24 */ /* 0x000fe2000f8e02ff */
[----:B0-----:R-:W-:Y:S02]  /*18b00*/  LEA.HI.X.SX32 R165, R87, R70, 0x1, P6 ;  /* 0x0000004657a57211 */ /* 0x001fe400030f0eff */
[----:B------:R0:W2:Y:S01]  /*18b10*/  @P1 LDG.E.U8 R139, desc[UR22][R80.64] ;  /* 0x00000016508b1981 */ /* 0x0000a2000c1e1100 */
[----:B------:R-:W-:Y:S02]  /*18b20*/  PRMT R138, RZ, 0x7610, R138 ;  /* 0x00007610ff8a7816 */ /* 0x000fe4000000008a */
[----:B------:R-:W-:-:S02]  /*18b30*/  SEL R83, R75, R83, !P2 ;  /* 0x000000534b537207 */ /* 0x000fc40005000000 */
[C---:B-1----:R-:W-:Y:S01]  /*18b40*/  IADD3 R167, P6, PT, R90.reuse, R71, RZ ;  /* 0x000000475aa77210 */ /* 0x042fe20007fde0ff */
[----:B------:R1:W-:Y:S01]  /*18b50*/  STL [R1+0x35c], R169 ;  /* 0x00035ca901007387 */ /* 0x0003e20000100800 */
[----:B0-----:R-:W-:Y:S02]  /*18b60*/  @P1 IMAD.MOV.U32 R80, RZ, RZ, R163 ;  /* 0x000000ffff501224 */ /* 0x001fe400078e00a3 */
[----:B------:R-:W-:Y:S01]  /*18b70*/  @P1 IMAD.MOV.U32 R81, RZ, RZ, R165 ;  /* 0x000000ffff511224 */ /* 0x000fe200078e00a5 */
[----:B------:R0:W-:Y:S01]  /*18b80*/  STL [R1+0x380], R163 ;  /* 0x000380a301007387 */ /* 0x0001e20000100800 */
[----:B-1----:R-:W-:Y:S01]  /*18b90*/  LEA.HI.X.SX32 R169, R90, R70, 0x1, P6 ;  /* 0x000000465aa97211 */ /* 0x002fe200030f0eff */
[----:B------:R-:W-:Y:S02]  /*18ba0*/  IMAD R83, R83, UR20, RZ ;  /* 0x0000001453537c24 */ /* 0x000fe4000f8e02ff */
[----:B------:R1:W2:Y:S01]  /*18bb0*/  @P1 LDG.E.U8 R138, desc[UR22][R80.64] ;  /* 0x00000016508a1981 */ /* 0x0002a2000c1e1100 */
[----:B------:R-:W-:-:S02]  /*18bc0*/  PRMT R137, RZ, 0x7610, R137 ;  /* 0x00007610ff897816 */ /* 0x000fc40000000089 */
[C---:B------:R-:W-:Y:S02]  /*18bd0*/  SEL R82, R75.reuse, R82, !P2 ;  /* 0x000000524b527207 */ /* 0x040fe40005000000 */
[C---:B0-----:R-:W-:Y:S01]  /*18be0*/  IADD3 R163, P6, PT, R84.reuse, R71, RZ ;  /* 0x0000004754a37210 */ /* 0x041fe20007fde0ff */
[----:B------:R0:W-:Y:S01]  /*18bf0*/  STL [R1+0x37c], R165 ;  /* 0x00037ca501007387 */ /* 0x0001e20000100800 */
[----:B-1----:R-:W-:Y:S02]  /*18c00*/  @P1 IMAD.MOV.U32 R80, RZ, RZ, R167 ;  /* 0x000000ffff501224 */ /* 0x002fe400078e00a7 */
[----:B------:R-:W-:Y:S01]  /*18c10*/  @P1 IMAD.MOV.U32 R81, RZ, RZ, R169 ;  /* 0x000000ffff511224 */ /* 0x000fe200078e00a9 */
[----:B------:R1:W-:Y:S01]  /*18c20*/  STL [R1+0x3a0], R167 ;  /* 0x0003a0a701007387 */ /* 0x0003e20000100800 */
[----:B0-----:R-:W-:Y:S01]  /*18c30*/  LEA.HI.X.SX32 R165, R84, R70, 0x1, P6 ;  /* 0x0000004654a57211 */ /* 0x001fe200030f0eff */
[----:B------:R-:W-:Y:S01]  /*18c40*/  IMAD R82, R82, UR20, RZ ;  /* 0x0000001452527c24 */ /* 0x000fe2000f8e02ff */
[----:B------:R-:W-:Y:S01]  /*18c50*/  PRMT R136, RZ, 0x7610, R136 ;  /* 0x00007610ff887816 */ /* 0x000fe20000000088 */
[----:B------:R0:W2:Y:S01]  /*18c60*/  @P1 LDG.E.U8 R137, desc[UR22][R80.64] ;  /* 0x0000001650891981 */ /* 0x0000a2000c1e1100 */
[----:B------:R-:W-:-:S02]  /*18c70*/  SEL R86, R75, R86, !P2 ;  /* 0x000000564b567207 */ /* 0x000fc40005000000 */
[C---:B-1----:R-:W-:Y:S01]  /*18c80*/  IADD3 R167, P6, PT, R83.reuse, R71, RZ ;  /* 0x0000004753a77210 */ /* 0x042fe20007fde0ff */
[----:B------:R-:W-:Y:S03]  /*18c90*/  STL [R1+0x39c], R169 ;  /* 0x00039ca901007387 */ /* 0x000fe60000100800 */
[----:B------:R-:W-:Y:S01]  /*18ca0*/  LEA.HI.X.SX32 R83, R83, R70, 0x1, P6 ;  /* 0x0000004653537211 */ /* 0x000fe200030f0eff */
[----:B0-----:R-:W-:Y:S02]  /*18cb0*/  @P1 IMAD.MOV.U32 R80, RZ, RZ, R163 ;  /* 0x000000ffff501224 */ /* 0x001fe400078e00a3 */
[----:B------:R-:W-:Y:S01]  /*18cc0*/  @P1 IMAD.MOV.U32 R81, RZ, RZ, R165 ;  /* 0x000000ffff511224 */ /* 0x000fe200078e00a5 */
[----:B------:R0:W-:Y:S01]  /*18cd0*/  STL [R1+0x3b8], R163 ;  /* 0x0003b8a301007387 */ /* 0x0001e20000100800 */
[----:B------:R-:W-:Y:S01]  /*18ce0*/  IMAD R86, R86, UR20, RZ ;  /* 0x0000001456567c24 */ /* 0x000fe2000f8e02ff */
[----:B------:R-:W-:-:S02]  /*18cf0*/  PRMT R135, RZ, 0x7610, R135 ;  /* 0x00007610ff877816 */ /* 0x000fc40000000087 */
[----:B------:R1:W2:Y:S01]  /*18d00*/  @P1 LDG.E.U8 R136, desc[UR22][R80.64] ;  /* 0x0000001650881981 */ /* 0x0002a2000c1e1100 */
[----:B------:R-:W-:Y:S02]  /*18d10*/  SEL R85, R75, R85, !P2 ;  /* 0x000000554b557207 */ /* 0x000fe40005000000 */
[----:B0-----:R-:W-:Y:S01]  /*18d20*/  IADD3 R163, P6, PT, R82, R71, RZ ;  /* 0x0000004752a37210 */ /* 0x001fe20007fde0ff */
[----:B------:R0:W-:Y:S01]  /*18d30*/  STL [R1+0x3b4], R165 ;  /* 0x0003b4a501007387 */ /* 0x0001e20000100800 */
[----:B-1----:R-:W-:-:S03]  /*18d40*/  @P1 IMAD.MOV.U32 R80, RZ, RZ, R167 ;  /* 0x000000ffff501224 */ /* 0x002fc600078e00a7 */
[----:B------:R-:W-:Y:S01]  /*18d50*/  STL [R1+0x3c0], R167 ;  /* 0x0003c0a701007387 */ /* 0x000fe20000100800 */
[----:B------:R-:W-:-:S03]  /*18d60*/  @P1 IMAD.MOV.U32 R81, RZ, RZ, R83 ;  /* 0x000000ffff511224 */ /* 0x000fc600078e0053 */
[----:B------:R1:W-:Y:S01]  /*18d70*/  STL [R1+0x3bc], R83 ;  /* 0x0003bc5301007387 */ /* 0x0003e20000100800 */
[----:B0-----:R-:W-:Y:S01]  /*18d80*/  LEA.HI.X.SX32 R165, R82, R70, 0x1, P6 ;  /* 0x0000004652a57211 */ /* 0x001fe200030f0eff */
[----:B------:R-:W-:Y:S01]  /*18d90*/  IMAD R85, R85, UR20, RZ ;  /* 0x0000001455557c24 */ /* 0x000fe2000f8e02ff */
[----:B------:R-:W-:Y:S01]  /*18da0*/  PRMT R134, RZ, 0x7610, R134 ;  /* 0x00007610ff867816 */ /* 0x000fe20000000086 */
[----:B------:R-:W-:Y:S01]  /*18db0*/  STL [R1+0x3d8], R163 ;  /* 0x0003d8a301007387 */ /* 0x000fe20000100800 */
[----:B------:R-:W-:-:S03]  /*18dc0*/  SEL R89, R75, R89, !P2 ;  /* 0x000000594b597207 */ /* 0x000fc60005000000 */
[----:B------:R0:W2:Y:S01]  /*18dd0*/  @P1 LDG.E.U8 R135, desc[UR22][R80.64] ;  /* 0x0000001650871981 */ /* 0x0000a2000c1e1100 */
[----:B-1----:R-:W-:-:S03]  /*18de0*/  IADD3 R83, P6, PT, R86, R71, RZ ;  /* 0x0000004756537210 */ /* 0x002fc60007fde0ff */
[----:B------:R1:W-:Y:S01]  /*18df0*/  STL [R1+0x3d4], R165 ;  /* 0x0003d4a501007387 */ /* 0x0003e20000100800 */
[----:B------:R-:W-:Y:S02]  /*18e00*/  IMAD R89, R89, UR20, RZ ;  /* 0x0000001459597c24 */ /* 0x000fe4000f8e02ff */
[----:B0-----:R-:W-:Y:S02]  /*18e10*/  @P1 IMAD.MOV.U32 R80, RZ, RZ, R163 ;  /* 0x000000ffff501224 */ /* 0x001fe400078e00a3 */
[----:B------:R-:W-:Y:S01]  /*18e20*/  @P1 IMAD.MOV.U32 R81, RZ, RZ, R165 ;  /* 0x000000ffff511224 */ /* 0x000fe200078e00a5 */
[----:B-1----:R-:W-:Y:S02]  /*18e30*/  LEA.HI.X.SX32 R165, R86, R70, 0x1, P6 ;  /* 0x0000004656a57211 */ /* 0x002fe400030f0eff */
[----:B------:R-:W-:Y:S02]  /*18e40*/  IADD3 R82, P6, PT, R85, R71, RZ ;  /* 0x0000004755527210 */ /* 0x000fe40007fde0ff */
[----:B------:R0:W2:Y:S01]  /*18e50*/  @P1 LDG.E.U8 R134, desc[UR22][R80.64] ;  /* 0x0000001650861981 */ /* 0x0000a2000c1e1100 */
[----:B------:R-:W-:-:S02]  /*18e60*/  PRMT R133, RZ, 0x7610, R133 ;  /* 0x00007610ff857816 */ /* 0x000fc40000000085 */
[----:B------:R-:W-:Y:S01]  /*18e70*/  SEL R88, R75, R88, !P2 ;  /* 0x000000584b587207 */ /* 0x000fe20005000000 */
[----:B------:R1:W-:Y:S01]  /*18e80*/  STL [R1+0x3e0], R83 ;  /* 0x0003e05301007387 */ /* 0x0003e20000100800 */
[----:B------:R-:W-:Y:S01]  /*18e90*/  LEA.HI.X.SX32 R163, R85, R70, 0x1, P6 ;  /* 0x0000004655a37211 */ /* 0x000fe200030f0eff */
[----:B0-----:R-:W-:Y:S02]  /*18ea0*/  @P1 IMAD.MOV.U32 R80, RZ, RZ, R83 ;  /* 0x000000ffff501224 */ /* 0x001fe400078e0053 */
[----:B------:R-:W-:Y:S01]  /*18eb0*/  @P1 IMAD.MOV.U32 R81, RZ, RZ, R165 ;  /* 0x000000ffff511224 */ /* 0x000fe200078e00a5 */
[----:B-1----:R-:W-:Y:S01]  /*18ec0*/  IADD3 R83, P6, PT, R89, R71, RZ ;  /* 0x0000004759537210 */ /* 0x002fe20007fde0ff */
[----:B------:R-:W-:Y:S01]  /*18ed0*/  IMAD R88, R88, UR20, RZ ;  /* 0x0000001458587c24 */ /* 0x000fe2000f8e02ff */
[----:B------:R-:W-:Y:S02]  /*18ee0*/  PRMT R132, RZ, 0x7610, R132 ;  /* 0x00007610ff847816 */ /* 0x000fe40000000084 */
[----:B------:R0:W2:Y:S01]  /*18ef0*/  @P1 LDG.E.U8 R133, desc[UR22][R80.64] ;  /* 0x0000001650851981 */ /* 0x0000a2000c1e1100 */
[----:B------:R-:W-:-:S03]  /*18f00*/  SEL R92, R75, R92, !P2 ;  /* 0x0000005c4b5c7207 */ /* 0x000fc60005000000 */
[----:B------:R1:W-:Y:S01]  /*18f10*/  STL [R1+0x3dc], R165 ;  /* 0x0003dca501007387 */ /* 0x0003e20000100800 */
[----:B------:R-:W-:Y:S01]  /*18f20*/  PRMT R131, RZ, 0x7610, R131 ;  /* 0x00007610ff837816 */ /* 0x000fe20000000083 */
[----:B------:R-:W-:Y:S02]  /*18f30*/  IMAD R92, R92, UR20, RZ ;  /* 0x000000145c5c7c24 */ /* 0x000fe4000f8e02ff */
[----:B------:R3:W-:Y:S01]  /*18f40*/  STL [R1+0x3f8], R82 ;  /* 0x0003f85201007387 */ /* 0x0007e20000100800 */
[----:B0-----:R-:W-:Y:S02]  /*18f50*/  @P1 IMAD.MOV.U32 R80, RZ, RZ, R82 ;  /* 0x000000ffff501224 */ /* 0x001fe400078e0052 */
[----:B------:R-:W-:Y:S01]  /*18f60*/  @P1 IMAD.MOV.U32 R81, RZ, RZ, R163 ;  /* 0x000000ffff511224 */ /* 0x000fe200078e00a3 */
[----:B-1----:R-:W-:Y:S01]  /*18f70*/  LEA.HI.X.SX32 R165, R89, R70, 0x1, P6 ;  /* 0x0000004659a57211 */ /* 0x002fe200030f0eff */
[----:B------:R0:W-:Y:S01]  /*18f80*/  STL [R1+0x3f4], R163 ;  /* 0x0003f4a301007387 */ /* 0x0001e20000100800 */
[----:B------:R-:W-:-:S02]  /*18f90*/  SEL R91, R75, R91, !P2 ;  /* 0x0000005b4b5b7207 */ /* 0x000fc40005000000 */
[CC--:B---3--:R-:W-:Y:S01]  /*18fa0*/  IADD3 R82, P6, PT, R88.reuse, R71.reuse, RZ ;  /* 0x0000004758527210 */ /* 0x0c8fe20007fde0ff */
[----:B------:R1:W3:Y:S01]  /*18fb0*/  @P1 LDG.E.U8 R132, desc[UR22][R80.64] ;  /* 0x0000001650841981 */ /* 0x0002e2000c1e1100 */
[----:B------:R-:W-:Y:S01]  /*18fc0*/  PRMT R130, RZ, 0x7610, R130 ;  /* 0x00007610ff827816 */ /* 0x000fe20000000082 */
[----:B------:R-:W-:Y:S02]  /*18fd0*/  IMAD R91, R91, UR20, RZ ;  /* 0x000000145b5b7c24 */ /* 0x000fe4000f8e02ff */
        /* <DEDUP_REMOVED lines=64> */
[----:B------:R-:W-:Y:S01]  /*193e0*/  STL [R1+0x45c], R165 ;  /* 0x00045ca501007387 */ /* 0x000fe20000100800 */
[----:B------:R-:W-:-:S02]  /*193f0*/  IADD3 R83, P6, PT, R101, R71, RZ ;  /* 0x0000004765537210 */ /* 0x000fc40007fde0ff */
[----:B------:R-:W-:Y:S01]  /*19400*/  SEL R104, R75, R104, !P2 ;  /* 0x000000684b687207 */ /* 0x000fe20005000000 */
[----:B------:R-:W-:Y:S04]  /*19410*/  STL [R1+0x478], R82 ;  /* 0x0004785201007387 */ /* 0x000fe80000100800 */
[----:B------:R0:W2:Y:S04]  /*19420*/  @P1 LDG.E.U8 R125, desc[UR22][R80.64] ;  /* 0x00000016507d1981 */ /* 0x0000a8000c1e1100 */
[----:B------:R1:W-:Y:S01]  /*19430*/  STL [R1+0x474], R163 ;  /* 0x000474a301007387 */ /* 0x0003e20000100800 */
[----:B------:R-:W-:-:S02]  /*19440*/  IMAD R104, R104, UR20, RZ ;  /* 0x0000001468687c24 */ /* 0x000fc4000f8e02ff */
[----:B0-----:R-:W-:Y:S02]  /*19450*/  @P1 IMAD.MOV.U32 R80, RZ, RZ, R82 ;  /* 0x000000ffff501224 */ /* 0x001fe400078e0052 */
[----:B------:R-:W-:Y:S01]  /*19460*/  @P1 IMAD.MOV.U32 R81, RZ, RZ, R163 ;  /* 0x000000ffff511224 */ /* 0x000fe200078e00a3 */
[-C--:B-1----:R-:W-:Y:S02]  /*19470*/  LEA.HI.X.SX32 R163, R101, R70.reuse, 0x1, P6 ;  /* 0x0000004665a37211 */ /* 0x082fe400030f0eff */
[C---:B------:R-:W-:Y:S02]  /*19480*/  IADD3 R82, P6, PT, R100.reuse, R71, RZ ;  /* 0x0000004764527210 */ /* 0x040fe40007fde0ff */
[----:B------:R0:W2:Y:S01]  /*19490*/  @P1 LDG.E.U8 R124, desc[UR22][R80.64] ;  /* 0x00000016507c1981 */ /* 0x0000a2000c1e1100 */
[----:B------:R-:W-:Y:S02]  /*194a0*/  PRMT R123, RZ, 0x7610, R123 ;  /* 0x00007610ff7b7816 */ /* 0x000fe4000000007b */
[----:B------:R-:W-:Y:S01]  /*194b0*/  SEL R103, R75, R103, !P2 ;  /* 0x000000674b677207 */ /* 0x000fe20005000000 */
[----:B------:R1:W-:Y:S01]  /*194c0*/  STL [R1+0x480], R83 ;  /* 0x0004805301007387 */ /* 0x0003e20000100800 */
[----:B------:R-:W-:Y:S01]  /*194d0*/  LEA.HI.X.SX32 R165, R100, R70, 0x1, P6 ;  /* 0x0000004664a57211 */ /* 0x000fe200030f0eff */
[----:B0-----:R-:W-:-:S02]  /*194e0*/  @P1 IMAD.MOV.U32 R80, RZ, RZ, R83 ;  /* 0x000000ffff501224 */ /* 0x001fc400078e0053 */
[----:B------:R-:W-:Y:S01]  /*194f0*/  @P1 IMAD.MOV.U32 R81, RZ, RZ, R163 ;  /* 0x000000ffff511224 */ /* 0x000fe200078e00a3 */
[----:B------:R-:W-:Y:S01]  /*19500*/  PRMT R140, RZ, 0x7610, R140 ;  /* 0x00007610ff8c7816 */ /* 0x000fe2000000008c */
[----:B------:R-:W-:Y:S01]  /*19510*/  IMAD R103, R103, UR20, RZ ;  /* 0x0000001467677c24 */ /* 0x000fe2000f8e02ff */
[C---:B-1----:R-:W-:Y:S02]  /*19520*/  IADD3 R83, P6, PT, R104.reuse, R71, RZ ;  /* 0x0000004768537210 */ /* 0x042fe40007fde0ff */
[----:B------:R-:W-:Y:S01]  /*19530*/  PRMT R122, RZ, 0x7610, R122 ;  /* 0x00007610ff7a7816 */ /* 0x000fe2000000007a */
[----:B------:R0:W2:Y:S01]  /*19540*/  @P1 LDG.E.U8 R123, desc[UR22][R80.64] ;  /* 0x00000016507b1981 */ /* 0x0000a2000c1e1100 */
[----:B------:R-:W-:-:S03]  /*19550*/  LEA.HI.X.SX32 R167, R104, R70, 0x1, P6 ;  /* 0x0000004668a77211 */ /* 0x000fc600030f0eff */
[----:B------:R-:W-:Y:S04]  /*19560*/  STL [R1+0x47c], R163 ;  /* 0x00047ca301007387 */ /* 0x000fe80000100800 */
[----:B------:R1:W-:Y:S01]  /*19570*/  STL [R1+0x498], R82 ;  /* 0x0004985201007387 */ /* 0x0003e20000100800 */
[----:B0-----:R-:W-:Y:S02]  /*19580*/  @P1 IMAD.MOV.U32 R80, RZ, RZ, R82 ;  /* 0x000000ffff501224 */ /* 0x001fe400078e0052 */
[----:B------:R-:W-:Y:S01]  /*19590*/  @P1 IMAD.MOV.U32 R81, RZ, RZ, R165 ;  /* 0x000000ffff511224 */ /* 0x000fe200078e00a5 */
[----:B------:R0:W2:Y:S01]  /*195a0*/  @P1 LDG.E.U8 R140, desc[UR22][R120.64] ;  /* 0x00000016788c1981 */ /* 0x0000a2000c1e1100 */
[----:B------:R-:W-:-:S03]  /*195b0*/  SEL R109, R75, R109, !P2 ;  /* 0x0000006d4b6d7207 */ /* 0x000fc60005000000 */
[----:B------:R0:W2:Y:S01]  /*195c0*/  @P1 LDG.E.U8 R122, desc[UR22][R80.64] ;  /* 0x00000016507a1981 */ /* 0x0000a2000c1e1100 */
[----:B-1----:R-:W-:-:S03]  /*195d0*/  IADD3 R82, P6, PT, R103, R71, RZ ;  /* 0x0000004767527210 */ /* 0x002fc60007fde0ff */
[----:B------:R1:W-:Y:S01]  /*195e0*/  STL [R1+0x494], R165 ;  /* 0x000494a501007387 */ /* 0x0003e20000100800 */
[----:B0-----:R-:W-:Y:S01]  /*195f0*/  PRMT R121, RZ, 0x7610, R121 ;  /* 0x00007610ff797816 */ /* 0x001fe20000000079 */
[----:B------:R-:W-:Y:S02]  /*19600*/  @P1 IMAD.MOV.U32 R80, RZ, RZ, R83 ;  /* 0x000000ffff501224 */ /* 0x000fe400078e0053 */
[----:B------:R-:W-:Y:S01]  /*19610*/  @P1 IMAD.MOV.U32 R81, RZ, RZ, R167 ;  /* 0x000000ffff511224 */ /* 0x000fe200078e00a7 */
[----:B-1----:R-:W-:Y:S01]  /*19620*/  LEA.HI.X.SX32 R165, R103, R70, 0x1, P6 ;  /* 0x0000004667a57211 */ /* 0x002fe200030f0eff */
[----:B------:R-:W-:Y:S01]  /*19630*/  IMAD R109, R109, UR20, RZ ;  /* 0x000000146d6d7c24 */ /* 0x000fe2000f8e02ff */
[----:B------:R-:W-:Y:S02]  /*19640*/  PRMT R120, RZ, 0x7610, R120 ;  /* 0x00007610ff787816 */ /* 0x000fe40000000078 */
[----:B------:R0:W2:Y:S01]  /*19650*/  @P1 LDG.E.U8 R121, desc[UR22][R80.64] ;  /* 0x0000001650791981 */ /* 0x0000a2000c1e1100 */
[----:B------:R-:W-:-:S03]  /*19660*/  SEL R111, R75, R111, !P2 ;  /* 0x0000006f4b6f7207 */ /* 0x000fc60005000000 */
[----:B------:R1:W-:Y:S01]  /*19670*/  STL [R1+0x4a0], R83 ;  /* 0x0004a05301007387 */ /* 0x0003e20000100800 */
[----:B0-----:R-:W-:Y:S02]  /*19680*/  @P1 IMAD.MOV.U32 R80, RZ, RZ, R82 ;  /* 0x000000ffff501224 */ /* 0x001fe400078e0052 */
[----:B------:R-:W-:Y:S01]  /*19690*/  @P1 IMAD.MOV.U32 R81, RZ, RZ, R165 ;  /* 0x000000ffff511224 */ /* 0x000fe200078e00a5 */
[----:B------:R0:W-:Y:S01]  /*196a0*/  STL [R1+0x49c], R167 ;  /* 0x00049ca701007387 */ /* 0x0001e20000100800 */
[----:B-1----:R-:W-:Y:S01]  /*196b0*/  IADD3 R83, P6, PT, R109, R71, RZ ;  /* 0x000000476d537210 */ /* 0x002fe20007fde0ff */
[----:B------:R-:W-:Y:S02]  /*196c0*/  IMAD R111, R111, UR20, RZ ;  /* 0x000000146f6f7c24 */ /* 0x000fe4000f8e02ff */
[----:B------:R1:W2:Y:S01]  /*196d0*/  @P1 LDG.E.U8 R120, desc[UR22][R80.64] ;  /* 0x0000001650781981 */ /* 0x0002a2000c1e1100 */
[----:B------:R-:W-:-:S03]  /*196e0*/  IMAD.MOV.U32 R163, RZ, RZ, R191 ;  /* 0x000000ffffa37224 */ /* 0x000fc600078e00bf */
[----:B------:R0:W-:Y:S04]  /*196f0*/  STL [R1+0x4b8], R82 ;  /* 0x0004b85201007387 */ /* 0x0001e80000100800 */
[----:B------:R0:W-:Y:S01]  /*19700*/  STL [R1+0x4b4], R165 ;  /* 0x0004b4a501007387 */ /* 0x0001e20000100800 */
[C---:B-1----:R-:W-:Y:S01]  /*19710*/  SEL R80, R75.reuse, R110, !P2 ;  /* 0x0000006e4b507207 */ /* 0x042fe20005000000 */
[----:B0-----:R-:W-:Y:S01]  /*19720*/  IMAD.MOV.U32 R167, RZ, RZ, R163 ;  /* 0x000000ffffa77224 */ /* 0x001fe200078e00a3 */
[----:B------:R-:W-:Y:S01]  /*19730*/  PRMT R110, RZ, 0x7610, R110 ;  /* 0x00007610ff6e7816 */ /* 0x000fe2000000006e */
[----:B------:R-:W-:Y:S01]  /*19740*/  IMAD.MOV.U32 R163, RZ, RZ, R206 ;  /* 0x000000ffffa37224 */ /* 0x000fe200078e00ce */
[----:B------:R-:W-:Y:S01]  /*19750*/  SEL R108, R75, R108, !P2 ;  /* 0x0000006c4b6c7207 */ /* 0x000fe20005000000 */
[----:B------:R-:W-:Y:S01]  /*19760*/  IMAD R82, R80, UR20, RZ ;  /* 0x0000001450527c24 */ /* 0x000fe2000f8e02ff */
[----:B------:R-:W-:-:S02]  /*19770*/  LEA.HI.X.SX32 R165, R109, R70, 0x1, P6 ;  /* 0x000000466da57211 */ /* 0x000fc400030f0eff */
[CC--:B------:R-:W-:Y:S01]  /*19780*/  IADD3 R191, P6, PT, R111.reuse, R71.reuse, RZ ;  /* 0x000000476fbf7210 */ /* 0x0c0fe20007fde0ff */
[----:B------:R-:W-:Y:S01]  /*19790*/  @P1 IMAD.MOV.U32 R80, RZ, RZ, R83 ;  /* 0x000000ffff501224 */ /* 0x000fe200078e0053 */
[----:B------:R0:W-:Y:S01]  /*197a0*/  STL [R1+0x4c0], R83 ;  /* 0x0004c05301007387 */ /* 0x0001e20000100800 */
[----:B------:R-:W-:Y:S01]  /*197b0*/  @P1 IMAD.MOV.U32 R81, RZ, RZ, R165 ;  /* 0x000000ffff511224 */ /* 0x000fe200078e00a5 */
[-C--:B------:R-:W-:Y:S02]  /*197c0*/  LEA.HI.X.SX32 R206, R111, R70.reuse, 0x1, P6 ;  /* 0x000000466fce7211 */ /* 0x080fe400030f0eff */
[----:B------:R1:W-:Y:S01]  /*197d0*/  STL [R1+0x4bc], R165 ;  /* 0x0004bca501007387 */ /* 0x0003e20000100800 */
[----:B------:R-:W-:Y:S01]  /*197e0*/  PRMT R109, RZ, 0x7610, R109 ;  /* 0x00007610ff6d7816 */ /* 0x000fe2000000006d */
[----:B------:R-:W-:Y:S02]  /*197f0*/  IMAD.MOV.U32 R111, RZ, RZ, R198 ;  /* 0x000000ffff6f7224 */ /* 0x000fe400078e00c6 */
[----:B------:R1:W2:Y:S01]  /*19800*/  @P1 LDG.E.U8 R110, desc[UR22][R80.64] ;  /* 0x00000016506e1981 */ /* 0x0002a2000c1e1100 */
[----:B0-----:R-:W-:Y:S01]  /*19810*/  IMAD R83, R108, UR20, RZ ;  /* 0x000000146c537c24 */ /* 0x001fe2000f8e02ff */
[C---:B-1----:R-:W-:Y:S01]  /*19820*/  IADD3 R165, P6, PT, R82.reuse, R71, RZ ;  /* 0x0000004752a57210 */ /* 0x042fe20007fde0ff */
[----:B------:R-:W-:Y:S01]  /*19830*/  IMAD.MOV.U32 R169, RZ, RZ, R199 ;  /* 0x000000ffffa97224 */ /* 0x000fe200078e00c7 */
[----:B------:R-:W-:Y:S01]  /*19840*/  SEL R107, R75, R107, !P2 ;  /* 0x0000006b4b6b7207 */ /* 0x000fe20005000000 */
[----:B------:R-:W-:Y:S01]  /*19850*/  @P1 IMAD.MOV.U32 R80, RZ, RZ, R191 ;  /* 0x000000ffff501224 */ /* 0x000fe200078e00bf */
[----:B------:R-:W-:Y:S01]  /*19860*/  LEA.HI.X.SX32 R198, R82, R70, 0x1, P6 ;  /* 0x0000004652c67211 */ /* 0x000fe200030f0eff */
[----:B------:R-:W-:Y:S01]  /*19870*/  @P1 IMAD.MOV.U32 R81, RZ, RZ, R206 ;  /* 0x000000ffff511224 */ /* 0x000fe200078e00ce */
[----:B------:R-:W-:Y:S01]  /*19880*/  IADD3 R199, P6, PT, R83, R71, RZ ;  /* 0x0000004753c77210 */ /* 0x000fe20007fde0ff */
[----:B------:R-:W-:Y:S01]  /*19890*/  STL [R1+0x4d8], R191 ;  /* 0x0004d8bf01007387 */ /* 0x000fe20000100800 */
[----:B------:R-:W-:Y:S01]  /*198a0*/  SEL R106, R75, R106, !P2 ;  /* 0x0000006a4b6a7207 */ /* 0x000fe20005000000 */
[----:B------:R-:W-:Y:S01]  /*198b0*/  IMAD R107, R107, UR20, RZ ;  /* 0x000000146b6b7c24 */ /* 0x000fe2000f8e02ff */
[----:B------:R-:W-:Y:S01]  /*198c0*/  PRMT R108, RZ, 0x7610, R108 ;  /* 0x00007610ff6c7816 */ /* 0x000fe2000000006c */
[----:B------:R0:W2:Y:S04]  /*198d0*/  @P1 LDG.E.U8 R109, desc[UR22][R80.64] ;  /* 0x00000016506d1981 */ /* 0x0000a8000c1e1100 */
[----:B------:R1:W-:Y:S01]  /*198e0*/  STL [R1+0x4d4], R206 ;  /* 0x0004d4ce01007387 */ /* 0x0003e20000100800 */
[----:B------:R-:W-:-:S02]  /*198f0*/  IMAD R82, R106, UR20, RZ ;  /* 0x000000146a527c24 */ /* 0x000fc4000f8e02ff */
[----:B0-----:R-:W-:Y:S02]  /*19900*/  @P1 IMAD.MOV.U32 R80, RZ, RZ, R165 ;  /* 0x000000ffff501224 */ /* 0x001fe400078e00a5 */
[----:B------:R-:W-:Y:S01]  /*19910*/  @P1 IMAD.MOV.U32 R81, RZ, RZ, R198 ;  /* 0x000000ffff511224 */ /* 0x000fe200078e00c6 */
[----:B-1----:R-:W-:Y:S02]  /*19920*/  LEA.HI.X.SX32 R206, R83, R70, 0x1, P6 ;  /* 0x0000004653ce7211 */ /* 0x002fe400030f0eff */
[----:B------:R-:W-:Y:S02]  /*19930*/  IADD3 R191, P6, PT, R107, R71, RZ ;  /* 0x000000476bbf7210 */ /* 0x000fe40007fde0ff */
[----:B------:R0:W2:Y:S01]  /*19940*/  @P1 LDG.E.U8 R108, desc[UR22][R80.64] ;  /* 0x00000016506c1981 */ /* 0x0000a2000c1e1100 */
[----:B------:R-:W-:-:S03]  /*19950*/  PRMT R106, RZ, 0x7610, R106 ;  /* 0x00007610ff6a7816 */ /* 0x000fc6000000006a */
[----:B------:R-:W-:Y:S04]  /*19960*/  STL [R1+0x4e0], R165 ;  /* 0x0004e0a501007387 */ /* 0x000fe80000100800 */
[----:B------:R1:W-:Y:S01]  /*19970*/  STL [R1+0x4dc], R198 ;  /* 0x0004dcc601007387 */ /* 0x0003e20000100800 */
[----:B0-----:R-:W-:Y:S02]  /*19980*/  @P1 IMAD.MOV.U32 R80, RZ, RZ, R199 ;  /* 0x000000ffff501224 */ /* 0x001fe400078e00c7 */
[----:B------:R-:W-:-:S05]  /*19990*/  @P1 IMAD.MOV.U32 R81, RZ, RZ, R206 ;  /* 0x000000ffff511224 */ /* 0x000fca00078e00ce */
[----:B------:R0:W2:Y:S01]  /*199a0*/  @P1 LDG.E.U8 R106, desc[UR22][R80.64] ;  /* 0x00000016506a1981 */ /* 0x0000a2000c1e1100 */
[-C--:B-1----:R-:W-:Y:S02]  /*199b0*/  LEA.HI.X.SX32 R198, R107, R70.reuse, 0x1, P6 ;  /* 0x000000466bc67211 */ /* 0x082fe400030f0eff */
[C---:B------:R-:W-:Y:S02]  /*199c0*/  IADD3 R165, P6, PT, R82.reuse, R71, RZ ;  /* 0x0000004752a57210 */ /* 0x040fe40007fde0ff */
[----:B------:R-:W-:Y:S01]  /*199d0*/  PRMT R107, RZ, 0x7610, R107 ;  /* 0x00007610ff6b7816 */ /* 0x000fe2000000006b */
[----:B0-----:R-:W-:Y:S01]  /*199e0*/  IMAD.MOV.U32 R81, RZ, RZ, R190 ;  /* 0x000000ffff517224 */ /* 0x001fe200078e00be */
[----:B------:R-:W-:Y:S02]  /*199f0*/  LEA.HI.X.SX32 R190, R82, R70, 0x1, P6 ;  /* 0x0000004652be7211 */ /* 0x000fe400030f0eff */
[----:B------:R-:W-:Y:S01]  /*19a00*/  ISETP.GT.U32.AND P6, PT, R72, R77, PT ;  /* 0x0000004d4800720c */ /* 0x000fe20003fc4070 */
[----:B------:R-:W-:-:S02]  /*19a10*/  IMAD.MOV.U32 R82, RZ, RZ, R81 ;  /* 0x000000ffff527224 */ /* 0x000fc400078e0051 */
[----:B------:R-:W-:Y:S02]  /*19a20*/  @P1 IMAD.MOV.U32 R80, RZ, RZ, R191 ;  /* 0x000000ffff501224 */ /* 0x000fe400078e00bf */
[----:B------:R-:W-:Y:S01]  /*19a30*/  @P1 IMAD.MOV.U32 R81, RZ, RZ, R198 ;  /* 0x000000ffff511224 */ /* 0x000fe200078e00c6 */
[----:B------:R-:W-:Y:S02]  /*19a40*/  SEL R117, R75, R117, !P2 ;  /* 0x000000754b757207 */ /* 0x000fe40005000000 */
[----:B------:R-:W-:Y:S02]  /*19a50*/  PRMT R105, RZ, 0x7610, R105 ;  /* 0x00007610ff697816 */ /* 0x000fe40000000069 */
[----:B------:R0:W2:Y:S01]  /*19a60*/  @P1 LDG.E.U8 R107, desc[UR22][R80.64] ;  /* 0x00000016506b1981 */ /* 0x0000a2000c1e1100 */
[----:B------:R-:W-:-:S03]  /*19a70*/  IMAD R117, R117, UR20, RZ ;  /* 0x0000001475757c24 */ /* 0x000fc6000f8e02ff */
[----:B------:R-:W-:Y:S01]  /*19a80*/  STL [R1+0x4f8], R199 ;  /* 0x0004f8c701007387 */ /* 0x000fe20000100800 */
[----:B------:R-:W-:Y:S02]  /*19a90*/  @!P6 IMAD.IADD R77, R77, 0x1, -R72 ;  /* 0x000000014d4de824 */ /* 0x000fe400078e0a48 */
[----:B0-----:R-:W-:Y:S02]  /*19aa0*/  @P1 IMAD.MOV.U32 R80, RZ, RZ, R165 ;  /* 0x000000ffff501224 */ /* 0x001fe400078e00a5 */
[----:B------:R-:W-:Y:S01]  /*19ab0*/  @P1 IMAD.MOV.U32 R81, RZ, RZ, R190 ;  /* 0x000000ffff511224 */ /* 0x000fe200078e00be */
[----:B------:R0:W-:Y:S04]  /*19ac0*/  STL [R1+0x4f4], R206 ;  /* 0x0004f4ce01007387 */ /* 0x0001e80000100800 */
[----:B------:R-:W-:Y:S04]  /*19ad0*/  STL [R1+0x500], R191 ;  /* 0x000500bf01007387 */ /* 0x000fe80000100800 */
[----:B------:R1:W2:Y:S04]  /*19ae0*/  @P1 LDG.E.U8 R105, desc[UR22][R80.64] ;  /* 0x0000001650691981 */ /* 0x0002a8000c1e1100 */
[----:B0-----:R-:W5:Y:S04]  /*19af0*/  LDL.LU R206, [R1+0x934] ;  /* 0x0009340001ce7983 */ /* 0x001f680000300800 */
[----:B------:R-:W5:Y:S01]  /*19b00*/  LDL.LU R199, [R1+0x930] ;  /* 0x0009300001c77983 */ /* 0x000f620000300800 */
[----:B-1----:R-:W-:-:S03]  /*19b10*/  IADD3 R81, P6, PT, R117, R71, RZ ;  /* 0x0000004775517210 */ /* 0x002fc60007fde0ff */
[----:B------:R0:W-:Y:S01]  /*19b20*/  STL [R1+0x4fc], R198 ;  /* 0x0004fcc601007387 */ /* 0x0001e20000100800 */
[----:B------:R-:W-:-:S03]  /*19b30*/  LEA.HI.X.SX32 R80, R117, R70, 0x1, P6 ;  /* 0x0000004675507211 */ /* 0x000fc600030f0eff */
[----:B------:R-:W-:Y:S04]  /*19b40*/  STL [R1+0x518], R165 ;  /* 0x000518a501007387 */ /* 0x000fe80000100800 */
[----:B------:R1:W-:Y:S04]  /*19b50*/  STL [R1+0x514], R190 ;  /* 0x000514be01007387 */ /* 0x0003e80000100800 */
[----:B0-----:R-:W5:Y:S01]  /*19b60*/  LDL.LU R198, [R1+0x92c] ;  /* 0x00092c0001c67983 */ /* 0x001f620000300800 */
[----:B------:R-:W-:-:S03]  /*19b70*/  SEL R115, R75, R115, !P2 ;  /* 0x000000734b737207 */ /* 0x000fc60005000000 */
[----:B------:R-:W5:Y:S04]  /*19b80*/  LDL.LU R191, [R1+0x928] ;  /* 0x0009280001bf7983 */ /* 0x000f680000300800 */
[----:B-1----:R-:W5:Y:S04]  /*19b90*/  LDL.LU R190, [R1+0x924] ;  /* 0x0009240001be7983 */ /* 0x002f680000300800 */
[----:B------:R0:W-:Y:S01]  /*19ba0*/  STL [R1+0x520], R81 ;  /* 0x0005205101007387 */ /* 0x0001e20000100800 */
[----:B------:R-:W-:Y:S01]  /*19bb0*/  SEL R114, R75, R114, !P2 ;  /* 0x000000724b727207 */ /* 0x000fe20005000000 */
[----:B------:R-:W-:Y:S01]  /*19bc0*/  IMAD R115, R115, UR4, RZ ;  /* 0x0000000473737c24 */ /* 0x000fe2000f8e02ff */
[----:B------:R-:W-:Y:S01]  /*19bd0*/  PRMT R104, RZ, 0x7610, R104 ;  /* 0x00007610ff687816 */ /* 0x000fe20000000068 */
[----:B------:R1:W-:Y:S01]  /*19be0*/  STL [R1+0x51c], R80 ;  /* 0x00051c5001007387 */ /* 0x0003e20000100800 */
[----:B------:R-:W-:-:S02]  /*19bf0*/  SEL R113, R75, R113, !P2 ;  /* 0x000000714b717207 */ /* 0x000fc40005000000 */
[-C--:B0-----:R-:W-:Y:S01]  /*19c00*/  @P1 LOP3.LUT R81, R81, R80.reuse, RZ, 0x3c, !PT ;  /* 0x0000005051511212 */ /* 0x081fe200078e3cff */
[----:B------:R-:W-:Y:S01]  /*19c10*/  IMAD R114, R114, UR5, RZ ;  /* 0x0000000572727c24 */ /* 0x000fe2000f8e02ff */
[----:B------:R-:W-:Y:S01]  /*19c20*/  IADD3 R165, P6, PT, R115, R71, RZ ;  /* 0x0000004773a57210 */ /* 0x000fe20007fde0ff */
[----:B------:R-:W-:Y:S01]  /*19c30*/  IMAD.MOV.U32 R117, RZ, RZ, R82 ;  /* 0x000000ffff757224 */ /* 0x000fe200078e0052 */
[----:B-1----:R-:W-:Y:S01]  /*19c40*/  @P1 LOP3.LUT R80, R81, R80, RZ, 0x3c, !PT ;  /* 0x0000005051501212 */ /* 0x002fe200078e3cff */
[----:B------:R-:W-:Y:S01]  /*19c50*/  IMAD R113, R113, UR6, RZ ;  /* 0x0000000671717c24 */ /* 0x000fe2000f8e02ff */
[----:B------:R-:W-:Y:S01]  /*19c60*/  SEL R112, R75, R112, !P2 ;  /* 0x000000704b707207 */ /* 0x000fe20005000000 */
[----:B------:R-:W-:Y:S01]  /*19c70*/  IMAD.MOV.U32 R82, RZ, RZ, R111 ;  /* 0x000000ffff527224 */ /* 0x000fe200078e006f */
[----:B------:R-:W-:Y:S01]  /*19c80*/  @P1 LOP3.LUT R81, R81, R80, RZ, 0x3c, !PT ;  /* 0x0000005051511212 */ /* 0x000fe200078e3cff */
[----:B------:R-:W-:Y:S01]  /*19c90*/  IMAD.MOV.U32 R111, RZ, RZ, R183 ;  /* 0x000000ffff6f7224 */ /* 0x000fe200078e00b7 */
[----:B------:R-:W-:Y:S01]  /*19ca0*/  PRMT R103, RZ, 0x7610, R103 ;  /* 0x00007610ff677816 */ /* 0x000fe20000000067 */
[----:B------:R0:W-:Y:S01]  /*19cb0*/  STL [R1+0x538], R165 ;  /* 0x000538a501007387 */ /* 0x0001e20000100800 */
[----:B------:R-:W-:Y:S01]  /*19cc0*/  SEL R116, R75, R116, !P2 ;  /* 0x000000744b747207 */ /* 0x000fe20005000000 */
[----:B------:R-:W1:Y:S02]  /*19cd0*/  LDCU UR4, c[0x0][0x3b0] ;  /* 0x00007600ff0477ac */ /* 0x000e640008000800 */
[----:B------:R0:W2:Y:S01]  /*19ce0*/  @P1 LDG.E.U8 R104, desc[UR22][R80.64] ;  /* 0x0000001650681981 */ /* 0x0000a2000c1e1100 */
[----:B------:R-:W-:Y:S01]  /*19cf0*/  IMAD R112, R112, UR12, RZ ;  /* 0x0000000c70707c24 */ /* 0x000fe2000f8e02ff */
[----:B------:R-:W-:Y:S01]  /*19d00*/  PRMT R102, RZ, 0x7610, R102 ;  /* 0x00007610ff667816 */ /* 0x000fe20000000066 */
[----:B------:R-:W1:Y:S01]  /*19d10*/  LDCU UR5, c[0x0][0x3b0] ;  /* 0x00007600ff0577ac */ /* 0x000e620008000800 */
[----:B------:R-:W-:-:S02]  /*19d20*/  PRMT R100, RZ, 0x7610, R100 ;  /* 0x00007610ff647816 */ /* 0x000fc40000000064 */
[----:B------:R-:W-:Y:S01]  /*19d30*/  PRMT R101, RZ, 0x7610, R101 ;  /* 0x00007610ff657816 */ /* 0x000fe20000000065 */
[----:B------:R-:W1:Y:S01]  /*19d40*/  LDCU UR6, c[0x0][0x3b0] ;  /* 0x00007600ff0677ac */ /* 0x000e620008000800 */
[-C--:B0-----:R-:W-:Y:S02]  /*19d50*/  LEA.HI.X.SX32 R81, R115, R70.reuse, 0x1, P6 ;  /* 0x0000004673517211 */ /* 0x081fe400030f0eff */
[CC--:B------:R-:W-:Y:S01]  /*19d60*/  IADD3 R183, P6, PT, R114.reuse, R71.reuse, RZ ;  /* 0x0000004772b77210 */ /* 0x0c0fe20007fde0ff */
[----:B------:R-:W-:Y:S02]  /*19d70*/  IMAD.MOV.U32 R115, RZ, RZ, R175 ;  /* 0x000000ffff737224 */ /* 0x000fe400078e00af */
[----:B------:R-:W-:Y:S01]  /*19d80*/  @P1 IMAD.MOV.U32 R80, RZ, RZ, R165 ;  /* 0x000000ffff501224 */ /* 0x000fe200078e00a5 */
[-C--:B------:R-:W-:Y:S02]  /*19d90*/  LEA.HI.X.SX32 R114, R114, R70.reuse, 0x1, P6 ;  /* 0x0000004672727211 */ /* 0x080fe400030f0eff */
[CC--:B------:R-:W-:Y:S01]  /*19da0*/  IADD3 R175, P6, PT, R113.reuse, R71.reuse, RZ ;  /* 0x0000004771af7210 */ /* 0x0c0fe20007fde0ff */
[----:B------:R-:W-:Y:S01]  /*19db0*/  IMAD.MOV.U32 R165, RZ, RZ, R182 ;  /* 0x000000ffffa57224 */ /* 0x000fe200078e00b6 */
[----:B------:R0:W-:Y:S02]  /*19dc0*/  STL [R1+0x534], R81 ;  /* 0x0005345101007387 */ /* 0x0001e40000100800 */
[----:B------:R-:W-:Y:S01]  /*19dd0*/  LEA.HI.X.SX32 R182, R113, R70, 0x1, P6 ;  /* 0x0000004671b67211 */ /* 0x000fe200030f0eff */
[----:B------:R-:W-:Y:S01]  /*19de0*/  IMAD.MOV.U32 R113, RZ, RZ, R57 ;  /* 0x000000ffff717224 */ /* 0x000fe200078e0039 */
[----:B------:R-:W-:Y:S01]  /*19df0*/  STL [R1+0x540], R183 ;  /* 0x000540b701007387 */ /* 0x000fe20000100800 */
[----:B------:R-:W-:Y:S01]  /*19e00*/  IMAD R116, R116, UR13, RZ ;  /* 0x0000000d74747c24 */ /* 0x000fe2000f8e02ff */
[----:B------:R-:W-:-:S02]  /*19e10*/  IADD3 R57, P6, PT, R112, R71, RZ ;  /* 0x0000004770397210 */ /* 0x000fc40007fde0ff */
[----:B------:R0:W2:Y:S04]  /*19e20*/  @P1 LDG.E.U8 R103, desc[UR22][R80.64] ;  /* 0x0000001650671981 */ /* 0x0000a8000c1e1100 */
[----:B------:R1:W-:Y:S01]  /*19e30*/  STL [R1+0x53c], R114 ;  /* 0x00053c7201007387 */ /* 0x0003e20000100800 */
[----:B0-----:R-:W-:Y:S02]  /*19e40*/  @P1 IMAD.MOV.U32 R80, RZ, RZ, R183 ;  /* 0x000000ffff501224 */ /* 0x001fe400078e00b7 */
[----:B------:R-:W-:Y:S02]  /*19e50*/  @P1 IMAD.MOV.U32 R81, RZ, RZ, R114 ;  /* 0x000000ffff511224 */ /* 0x000fe400078e0072 */
[----:B-1----:R-:W-:Y:S02]  /*19e60*/  IMAD.MOV.U32 R114, RZ, RZ, R115 ;  /* 0x000000ffff727224 */ /* 0x002fe400078e0073 */
[----:B------:R-:W-:Y:S01]  /*19e70*/  IMAD.MOV.U32 R115, RZ, RZ, R117 ;  /* 0x000000ffff737224 */ /* 0x000fe200078e0075 */
[----:B------:R0:W2:Y:S01]  /*19e80*/  @P1 LDG.E.U8 R102, desc[UR22][R80.64] ;  /* 0x0000001650661981 */ /* 0x0000a2000c1e1100 */
[----:B------:R-:W-:Y:S01]  /*19e90*/  IMAD.MOV.U32 R117, RZ, RZ, R174 ;  /* 0x000000ffff757224 */ /* 0x000fe200078e00ae */
[----:B------:R-:W-:-:S02]  /*19ea0*/  LEA.HI.X.SX32 R174, R112, R70, 0x1, P6 ;  /* 0x0000004670ae7211 */ /* 0x000fc400030f0eff */
[C---:B------:R-:W-:Y:S01]  /*19eb0*/  IADD3 R112, P6, PT, R116.reuse, R71, RZ ;  /* 0x0000004774707210 */ /* 0x040fe20007fde0ff */
[----:B0-----:R-:W-:Y:S02]  /*19ec0*/  @P1 IMAD.MOV.U32 R80, RZ, RZ, R175 ;  /* 0x000000ffff501224 */ /* 0x001fe400078e00af */
[----:B------:R-:W-:Y:S01]  /*19ed0*/  @P1 IMAD.MOV.U32 R81, RZ, RZ, R182 ;  /* 0x000000ffff511224 */ /* 0x000fe200078e00b6 */
[----:B------:R-:W-:Y:S02]  /*19ee0*/  LEA.HI.X.SX32 R116, R116, R70, 0x1, P6 ;  /* 0x0000004674747211 */ /* 0x000fe400030f0eff */
[----:B------:R-:W-:Y:S02]  /*19ef0*/  ISETP.GT.U32.AND P6, PT, R72, R78, PT ;  /* 0x0000004e4800720c */ /* 0x000fe40003fc4070 */
[----:B------:R0:W2:Y:S01]  /*19f00*/  @P1 LDG.E.U8 R100, desc[UR22][R80.64] ;  /* 0x0000001650641981 */ /* 0x0000a2000c1e1100 */
[----:B------:R-:W-:Y:S02]  /*19f10*/  SEL R119, R75, R119, !P2 ;  /* 0x000000774b777207 */ /* 0x000fe40005000000 */
[----:B------:R-:W-:Y:S01]  /*19f20*/  PRMT R99, RZ, 0x7610, R99 ;  /* 0x00007610ff637816 */ /* 0x000fe20000000063 */
[----:B0-----:R-:W-:-:S02]  /*19f30*/  @P1 IMAD.MOV.U32 R80, RZ, RZ, R57 ;  /* 0x000000ffff501224 */ /* 0x001fc400078e0039 */
[----:B------:R-:W-:Y:S01]  /*19f40*/  @P1 IMAD.MOV.U32 R81, RZ, RZ, R174 ;  /* 0x000000ffff511224 */ /* 0x000fe200078e00ae */
[----:B------:R-:W-:Y:S01]  /*19f50*/  STL [R1+0x558], R175 ;  /* 0x000558af01007387 */ /* 0x000fe20000100800 */
[----:B------:R-:W-:Y:S01]  /*19f60*/  IMAD R119, R119, UR4, RZ ;  /* 0x0000000477777c24 */ /* 0x000fe2000f8e02ff */
[----:B------:R-:W0:Y:S02]  /*19f70*/  LDCU UR4, c[0x0][0x3b0] ;  /* 0x00007600ff0477ac */ /* 0x000e240008000800 */
[----:B------:R1:W2:Y:S01]  /*19f80*/  @P1 LDG.E.U8 R101, desc[UR22][R80.64] ;  /* 0x0000001650651981 */ /* 0x0002a2000c1e1100 */
[----:B------:R-:W-:-:S03]  /*19f90*/  @!P6 IMAD.IADD R78, R78, 0x1, -R72 ;  /* 0x000000014e4ee824 */ /* 0x000fc600078e0a48 */
[----:B------:R0:W-:Y:S04]  /*19fa0*/  STL [R1+0x554], R182 ;  /* 0x000554b601007387 */ /* 0x0001e80000100800 */
[----:B------:R-:W5:Y:S01]  /*19fb0*/  LDL.LU R183, [R1+0x920] ;  /* 0x0009200001b77983 */ /* 0x000f620000300800 */
[----:B-1----:R-:W-:Y:S02]  /*19fc0*/  @P1 IMAD.MOV.U32 R80, RZ, RZ, R112 ;  /* 0x000000ffff501224 */ /* 0x002fe400078e0070 */
[----:B------:R-:W-:Y:S01]  /*19fd0*/  @P1 IMAD.MOV.U32 R81, RZ, RZ, R116 ;  /* 0x000000ffff511224 */ /* 0x000fe200078e0074 */
[----:B------:R-:W-:Y:S04]  /*19fe0*/  STL [R1+0x560], R57 ;  /* 0x0005603901007387 */ /* 0x000fe80000100800 */
[----:B------:R1:W2:Y:S04]  /*19ff0*/  @P1 LDG.E.U8 R99, desc[UR22][R80.64] ;  /* 0x0000001650631981 */ /* 0x0002a8000c1e1100 */
[----:B------:R3:W-:Y:S04]  /*1a000*/  STL [R1+0x55c], R174 ;  /* 0x00055cae01007387 */ /* 0x0007e80000100800 */
[----:B------:R3:W-:Y:S01]  /*1a010*/  STL [R1+0x578], R112 ;  /* 0x0005787001007387 */ /* 0x0007e20000100800 */
[----:B-1----:R-:W-:-:S03]  /*1a020*/  IADD3 R81, P6, PT, R119, R71, RZ ;  /* 0x0000004777517210 */ /* 0x002fc60007fde0ff */
[----:B0-----:R-:W5:Y:S01]  /*1a030*/  LDL.LU R182, [R1+0x91c] ;  /* 0x00091c0001b67983 */ /* 0x001f620000300800 */
[----:B------:R-:W-:Y:S01]  /*1a040*/  @!P5 IMAD.MOV R76, RZ, RZ, -R76 ;  /* 0x000000ffff4cd224 */ /* 0x000fe200078e0a4c */
[----:B------:R-:W-:Y:S02]  /*1a050*/  LEA.HI.X.SX32 R80, R119, R70, 0x1, P6 ;  /* 0x0000004677507211 */ /* 0x000fe400030f0eff */
[----:B------:R-:W5:Y:S01]  /*1a060*/  LDL.LU R175, [R1+0x918] ;  /* 0x0009180001af7983 */ /* 0x000f620000300800 */
[----:B------:R-:W-:-:S03]  /*1a070*/  SEL R118, R75, R118, !P2 ;  /* 0x000000764b767207 */ /* 0x000fc60005000000 */
[----:B------:R-:W-:Y:S01]  /*1a080*/  STL [R1+0x574], R116 ;  /* 0x0005747401007387 */ /* 0x000fe20000100800 */
[----:B------:R-:W-:-:S03]  /*1a090*/  ISETP.GT.U32.AND P5, PT, R72, R78, PT ;  /* 0x0000004e4800720c */ /* 0x000fc60003fa4070 */
[----:B---3--:R-:W5:Y:S04]  /*1a0a0*/  LDL.LU R174, [R1+0x914] ;  /* 0x0009140001ae7983 */ /* 0x008f680000300800 */
[----:B------:R-:W5:Y:S04]  /*1a0b0*/  LDL.LU R57, [R1+0x910] ;  /* 0x0009100001397983 */ /* 0x000f680000300800 */
[----:B------:R0:W-:Y:S01]  /*1a0c0*/  STL [R1+0x580], R81 ;  /* 0x0005805101007387 */ /* 0x0001e20000100800 */
[----:B------:R-:W-:Y:S02]  /*1a0d0*/  IMAD R118, R118, UR5, RZ ;  /* 0x0000000576767c24 */ /* 0x000fe4000f8e02ff */
[----:B------:R-:W-:Y:S01]  /*1a0e0*/  IMAD.MOV.U32 R112, RZ, RZ, R114 ;  /* 0x000000ffff707224 */ /* 0x000fe200078e0072 */
[----:B------:R1:W-:Y:S01]  /*1a0f0*/  STL [R1+0x57c], R80 ;  /* 0x00057c5001007387 */ /* 0x0003e20000100800 */
[----:B------:R-:W-:Y:S01]  /*1a100*/  IMAD.MOV.U32 R114, RZ, RZ, R115 ;  /* 0x000000ffff727224 */ /* 0x000fe200078e0073 */
[----:B------:R-:W-:-:S02]  /*1a110*/  SEL R76, R75, R76, !P2 ;  /* 0x0000004c4b4c7207 */ /* 0x000fc40005000000 */
[-C--:B0-----:R-:W-:Y:S01]  /*1a120*/  @P1 LOP3.LUT R81, R81, R80.reuse, RZ, 0x3c, !PT ;  /* 0x0000005051511212 */ /* 0x081fe200078e3cff */
[----:B------:R-:W-:Y:S01]  /*1a130*/  @!P4 IMAD.MOV R77, RZ, RZ, -R77 ;  /* 0x000000ffff4dc224 */ /* 0x000fe200078e0a4d */
[----:B------:R-:W-:Y:S01]  /*1a140*/  PRMT R98, RZ, 0x7610, R98 ;  /* 0x00007610ff627816 */ /* 0x000fe20000000062 */
[----:B------:R-:W0:Y:S01]  /*1a150*/  LDCU UR5, c[0x0][0x3b0] ;  /* 0x00007600ff0577ac */ /* 0x000e220008000800 */
[C---:B-1----:R-:W-:Y:S01]  /*1a160*/  @P1 LOP3.LUT R80, R81.reuse, R80, RZ, 0x3c, !PT ;  /* 0x0000005051501212 */ /* 0x042fe200078e3cff */
[----:B------:R-:W-:Y:S02]  /*1a170*/  IMAD.MOV.U32 R115, RZ, RZ, R117 ;  /* 0x000000ffff737224 */ /* 0x000fe400078e0075 */
[----:B------:R-:W-:Y:S01]  /*1a180*/  IMAD.MOV.U32 R117, RZ, RZ, R82 ;  /* 0x000000ffff757224 */ /* 0x000fe200078e0052 */
[----:B------:R-:W-:Y:S02]  /*1a190*/  IADD3 R82, P6, PT, R118, R71, RZ ;  /* 0x0000004776527210 */ /* 0x000fe40007fde0ff */
[----:B------:R-:W-:Y:S01]  /*1a1a0*/  @P1 LOP3.LUT R81, R81, R80, RZ, 0x3c, !PT ;  /* 0x0000005051511212 */ /* 0x000fe200078e3cff */
[----:B------:R-:W-:Y:S01]  /*1a1b0*/  IMAD R76, R76, UR6, RZ ;  /* 0x000000064c4c7c24 */ /* 0x000fe2000f8e02ff */
[----:B------:R-:W-:Y:S01]  /*1a1c0*/  SEL R77, R75, R77, !P2 ;  /* 0x0000004d4b4d7207 */ /* 0x000fe20005000000 */
[----:B------:R-:W-:Y:S01]  /*1a1d0*/  @!P5 IMAD.IADD R78, R78, 0x1, -R72 ;  /* 0x000000014e4ed824 */ /* 0x000fe200078e0a48 */
[----:B------:R-:W-:Y:S01]  /*1a1e0*/  LEA.HI.X.SX32 R116, R118, R70, 0x1, P6 ;  /* 0x0000004676747211 */ /* 0x000fe200030f0eff */
[----:B------:R1:W3:Y:S01]  /*1a1f0*/  @P1 LDG.E.U8 R98, desc[UR22][R80.64] ;  /* 0x0000001650621981 */ /* 0x0002e2000c1e1100 */
[----:B------:R-:W-:Y:S01]  /*1a200*/  ISETP.GT.U32.AND P4, PT, R72, R79, PT ;  /* 0x0000004f4800720c */ /* 0x000fe20003f84070 */
[----:B------:R-:W-:-:S02]  /*1a210*/  @!P3 IMAD.MOV R78, RZ, RZ, -R78 ;  /* 0x000000ffff4eb224 */ /* 0x000fc400078e0a4e */
[----:B------:R0:W-:Y:S01]  /*1a220*/  STL [R1+0x598], R82 ;  /* 0x0005985201007387 */ /* 0x0001e20000100800 */
[----:B------:R-:W-:Y:S02]  /*1a230*/  PRMT R97, RZ, 0x7610, R97 ;  /* 0x00007610ff617816 */ /* 0x000fe40000000061 */
[C---:B------:R-:W-:Y:S01]  /*1a240*/  IADD3 R118, P5, PT, R76.reuse, R71, RZ ;  /* 0x000000474c767210 */ /* 0x040fe20007fbe0ff */
[----:B-1----:R-:W-:Y:S02]  /*1a250*/  @P1 IMAD.MOV.U32 R80, RZ, RZ, R82 ;  /* 0x000000ffff501224 */ /* 0x002fe400078e0052 */
[----:B------:R-:W-:Y:S02]  /*1a260*/  @P1 IMAD.MOV.U32 R81, RZ, RZ, R116 ;  /* 0x000000ffff511224 */ /* 0x000fe400078e0074 */
[----:B0-----:R-:W-:Y:S01]  /*1a270*/  IMAD R82, R77, UR4, RZ ;  /* 0x000000044d527c24 */ /* 0x001fe2000f8e02ff */
[----:B------:R-:W-:Y:S01]  /*1a280*/  LOP3.LUT R77, R73, 0x1c6, RZ, 0xfc, !PT ;  /* 0x000001c6494d7812 */ /* 0x000fe200078efcff */
[----:B------:R0:W-:Y:S01]  /*1a290*/  STL [R1+0x594], R116 ;  /* 0x0005947401007387 */ /* 0x0001e20000100800 */
[----:B------:R-:W-:Y:S01]  /*1a2a0*/  LEA.HI.X.SX32 R119, R76, R70, 0x1, P5 ;  /* 0x000000464c777211 */ /* 0x000fe200028f0eff */
[----:B------:R-:W-:Y:S01]  /*1a2b0*/  @!P4 IMAD.IADD R79, R79, 0x1, -R72 ;  /* 0x000000014f4fc824 */ /* 0x000fe200078e0a48 */
[----:B------:R-:W-:Y:S01]  /*1a2c0*/  SEL R78, R75, R78, !P2 ;  /* 0x0000004e4b4e7207 */ /* 0x000fe20005000000 */
[----:B------:R1:W2:Y:S01]  /*1a2d0*/  @P1 LDG.E.U8 R97, desc[UR22][R80.64] ;  /* 0x0000001650611981 */ /* 0x0002a2000c1e1100 */
[----:B------:R-:W-:Y:S01]  /*1a2e0*/  IABS R76, R77 ;  /* 0x0000004d004c7213 */ /* 0x000fe20000000000 */
[----:B------:R-:W4:Y:S01]  /*1a2f0*/  LDCU UR4, c[0x0][0x3b0] ;  /* 0x00007600ff0477ac */ /* 0x000f220008000800 */
[C---:B0-----:R-:W-:Y:S01]  /*1a300*/  IADD3 R116, P3, PT, R82.reuse, R71, RZ ;  /* 0x0000004752747210 */ /* 0x041fe20007f7e0ff */
[----:B------:R0:W-:Y:S01]  /*1a310*/  STL [R1+0x5a0], R118 ;  /* 0x0005a07601007387 */ /* 0x0001e20000100800 */
[----:B-1----:R-:W-:Y:S01]  /*1a320*/  @P1 IMAD.MOV.U32 R80, RZ, RZ, R118 ;  /* 0x000000ffff501224 */ /* 0x002fe200078e0076 */
[----:B------:R-:W-:Y:S01]  /*1a330*/  PRMT R96, RZ, 0x7610, R96 ;  /* 0x00007610ff607816 */ /* 0x000fe20000000060 */
[----:B------:R-:W-:Y:S01]  /*1a340*/  @P1 IMAD.MOV.U32 R81, RZ, RZ, R119 ;  /* 0x000000ffff511224 */ /* 0x000fe200078e0077 */
[----:B0-----:R-:W-:Y:S01]  /*1a350*/  LEA.HI.X.SX32 R118, R82, R70, 0x1, P3 ;  /* 0x0000004652767211 */ /* 0x001fe200018f0eff */
[----:B------:R-:W-:Y:S01]  /*1a360*/  IMAD R82, R78, UR5, RZ ;  /* 0x000000054e527c24 */ /* 0x000fe2000f8e02ff */
[----:B------:R-:W-:Y:S01]  /*1a370*/  ISETP.GT.U32.AND P3, PT, R72, R79, PT ;  /* 0x0000004f4800720c */ /* 0x000fe20003f64070 */
[----:B------:R-:W-:Y:S01]  /*1a380*/  IMAD.HI.U32 R78, R74, R76, RZ ;  /* 0x0000004c4a4e7227 */ /* 0x000fe200078e00ff */
[----:B------:R-:W-:Y:S01]  /*1a390*/  STL [R1+0x59c], R119 ;  /* 0x00059c7701007387 */ /* 0x000fe20000100800 */
[----:B------:R-:W-:Y:S01]  /*1a3a0*/  ISETP.GE.AND P4, PT, R150, RZ, PT ;  /* 0x000000ff9600720c */ /* 0x000fe20003f86270 */
[----:B------:R-:W0:Y:S01]  /*1a3b0*/  LDCU UR5, c[0x0][0x3b0] ;  /* 0x00007600ff0577ac */ /* 0x000e220008000800 */
[----:B------:R-:W-:Y:S01]  /*1a3c0*/  IMAD.MOV R78, RZ, RZ, -R78 ;  /* 0x000000ffff4e7224 */ /* 0x000fe200078e0a4e */
[----:B------:R1:W2:Y:S03]  /*1a3d0*/  @P1 LDG.E.U8 R96, desc[UR22][R80.64] ;  /* 0x0000001650601981 */ /* 0x0002a6000c1e1100 */
[----:B------:R-:W-:Y:S01]  /*1a3e0*/  IMAD R76, R72, R78, R76 ;  /* 0x0000004e484c7224 */ /* 0x000fe200078e024c */
[----:B------:R4:W-:Y:S01]  /*1a3f0*/  STL [R1+0x5b8], R116 ;  /* 0x0005b87401007387 */ /* 0x0009e20000100800 */
[----:B-1----:R-:W-:-:S03]  /*1a400*/  @P1 IMAD.MOV.U32 R80, RZ, RZ, R116 ;  /* 0x000000ffff501224 */ /* 0x002fc600078e0074 */
[----:B------:R1:W-:Y:S01]  /*1a410*/  STL [R1+0x5b4], R118 ;  /* 0x0005b47601007387 */ /* 0x0003e20000100800 */
[----:B----4-:R-:W-:Y:S01]  /*1a420*/  IADD3 R116, P5, PT, R82, R71, RZ ;  /* 0x0000004752747210 */ /* 0x010fe20007fbe0ff */
[----:B------:R-:W-:-:S03]  /*1a430*/  @P1 IMAD.MOV.U32 R81, RZ, RZ, R118 ;  /* 0x000000ffff511224 */ /* 0x000fc600078e0076 */
[----:B-1----:R-:W-:Y:S02]  /*1a440*/  LEA.HI.X.SX32 R118, R82, R70, 0x1, P5 ;  /* 0x0000004652767211 */ /* 0x002fe400028f0eff */
[----:B------:R-:W-:Y:S01]  /*1a450*/  ISETP.GT.U32.AND P5, PT, R72, R76, PT ;  /* 0x0000004c4800720c */ /* 0x000fe20003fa4070 */
[----:B------:R-:W-:Y:S01]  /*1a460*/  @!P3 IMAD.IADD R79, R79, 0x1, -R72 ;  /* 0x000000014f4fb824 */ /* 0x000fe200078e0a48 */
[----:B------:R-:W-:-:S03]  /*1a470*/  PRMT R94, RZ, 0x7610, R94 ;  /* 0x00007610ff5e7816 */ /* 0x000fc6000000005e */
[----:B------:R-:W-:Y:S01]  /*1a480*/  @!P4 IMAD.MOV R79, RZ, RZ, -R79 ;  /* 0x000000ffff4fc224 */ /* 0x000fe200078e0a4f */
[----:B------:R-:W-:Y:S02]  /*1a490*/  LOP3.LUT R78, R73, 0x1cc, RZ, 0xfc, !PT ;  /* 0x000001cc494e7812 */ /* 0x000fe400078efcff */
[----:B------:R1:W4:Y:S01]  /*1a4a0*/  @P1 LDG.E.U8 R94, desc[UR22][R80.64] ;  /* 0x00000016505e1981 */ /* 0x000322000c1e1100 */
[----:B------:R-:W-:Y:S02]  /*1a4b0*/  PRMT R95, RZ, 0x7610, R95 ;  /* 0x00007610ff5f7816 */ /* 0x000fe4000000005f */
[----:B------:R-:W-:Y:S02]  /*1a4c0*/  ISETP.GE.AND P3, PT, R77, RZ, PT ;  /* 0x000000ff4d00720c */ /* 0x000fe40003f66270 */
[----:B------:R-:W-:Y:S01]  /*1a4d0*/  SEL R79, R75, R79, !P2 ;  /* 0x0000004f4b4f7207 */ /* 0x000fe20005000000 */
[----:B------:R-:W-:Y:S01]  /*1a4e0*/  @!P5 IMAD.IADD R76, R76, 0x1, -R72 ;  /* 0x000000014c4cd824 */ /* 0x000fe200078e0a48 */
[----:B------:R-:W-:Y:S01]  /*1a4f0*/  IABS R77, R78 ;  /* 0x0000004e004d7213 */ /* 0x000fe20000000000 */
[----:B-1----:R-:W-:-:S02]  /*1a500*/  @P1 IMAD.MOV.U32 R80, RZ, RZ, R116 ;  /* 0x000000ffff501224 */ /* 0x002fc400078e0074 */
[----:B------:R-:W-:Y:S01]  /*1a510*/  @P1 IMAD.MOV.U32 R81, RZ, RZ, R118 ;  /* 0x000000ffff511224 */ /* 0x000fe200078e0076 */
[----:B------:R-:W-:-:S04]  /*1a520*/  ISETP.GT.U32.AND P5, PT, R72, R76, PT ;  /* 0x0000004c4800720c */ /* 0x000fc80003fa4070 */
[----:B------:R1:W2:Y:S02]  /*1a530*/  @P1 LDG.E.U8 R95, desc[UR22][R80.64] ;  /* 0x00000016505f1981 */ /* 0x0002a4000c1e1100 */
[----:B-1----:R-:W-:Y:S02]  /*1a540*/  IMAD R80, R79, UR4, RZ ;  /* 0x000000044f507c24 */ /* 0x002fe4000f8e02ff */
[----:B------:R1:W-:Y:S01]  /*1a550*/  STL [R1+0x5c0], R116 ;  /* 0x0005c07401007387 */ /* 0x0003e20000100800 */
[----:B------:R-:W-:Y:S01]  /*1a560*/  IMAD.HI.U32 R79, R74, R77, RZ ;  /* 0x0000004d4a4f7227 */ /* 0x000fe200078e00ff */
[----:B------:R-:W-:Y:S01]  /*1a570*/  PRMT R93, RZ, 0x7610, R93 ;  /* 0x00007610ff5d7816 */ /* 0x000fe2000000005d */
[----:B------:R-:W0:Y:S02]  /*1a580*/  LDCU UR4, c[0x0][0x3b0] ;  /* 0x00007600ff0477ac */ /* 0x000e240008000800 */
[----:B------:R-:W-:-:S04]  /*1a590*/  IMAD.MOV R79, RZ, RZ, -R79 ;  /* 0x000000ffff4f7224 */ /* 0x000fc800078e0a4f */
[----:B------:R-:W-:Y:S01]  /*1a5a0*/  IMAD R77, R72, R79, R77 ;  /* 0x0000004f484d7224 */ /* 0x000fe200078e024d */
[----:B-1----:R-:W-:Y:S01]  /*1a5b0*/  IADD3 R116, P4, PT, R80, R71, RZ ;  /* 0x0000004750747210 */ /* 0x002fe20007f9e0ff */
[----:B------:R-:W-:Y:S01]  /*1a5c0*/  @!P5 IMAD.IADD R76, R76, 0x1, -R72 ;  /* 0x000000014c4cd824 */ /* 0x000fe200078e0a48 */
[----:B------:R1:W-:Y:S02]  /*1a5d0*/  STL [R1+0x5bc], R118 ;  /* 0x0005bc7601007387 */ /* 0x0003e40000100800 */
[----:B------:R-:W-:Y:S01]  /*1a5e0*/  ISETP.GT.U32.AND P5, PT, R72, R77, PT ;  /* 0x0000004d4800720c */ /* 0x000fe20003fa4070 */
[----:B------:R-:W-:Y:S01]  /*1a5f0*/  @!P3 IMAD.MOV R76, RZ, RZ, -R76 ;  /* 0x000000ffff4cb224 */ /* 0x000fe200078e0a4c */
[----:B-1----:R-:W-:Y:S02]  /*1a600*/  LEA.HI.X.SX32 R118, R80, R70, 0x1, P4 ;  /* 0x0000004650767211 */ /* 0x002fe400020f0eff */
[----:B------:R-:W-:Y:S02]  /*1a610*/  ISETP.GE.AND P4, PT, R78, RZ, PT ;  /* 0x000000ff4e00720c */ /* 0x000fe40003f86270 */
[----:B------:R-:W-:Y:S01]  /*1a620*/  LOP3.LUT R78, R73, 0x1ce, RZ, 0xfc, !PT ;  /* 0x000001ce494e7812 */ /* 0x000fe200078efcff */
[----:B------:R-:W-:-:S02]  /*1a630*/  @P1 IMAD.MOV.U32 R80, RZ, RZ, R116 ;  /* 0x000000ffff501224 */ /* 0x000fc400078e0074 */
[----:B------:R-:W-:Y:S01]  /*1a640*/  @P1 IMAD.MOV.U32 R81, RZ, RZ, R118 ;  /* 0x000000ffff511224 */ /* 0x000fe200078e0076 */
[----:B------:R-:W-:-:S03]  /*1a650*/  IABS R79, R78 ;  /* 0x0000004e004f7213 */ /* 0x000fc60000000000 */
[----:B------:R-:W-:Y:S01]  /*1a660*/  @!P5 IMAD.IADD R77, R77, 0x1, -R72 ;  /* 0x000000014d4dd824 */ /* 0x000fe200078e0a48 */
[----:B------:R1:W2:Y:S04]  /*1a670*/  @P1 LDG.E.U8 R93, desc[UR22][R80.64] ;  /* 0x00000016505d1981 */ /* 0x0002a8000c1e1100 */
[----:B------:R-:W-:Y:S02]  /*1a680*/  ISETP.GT.U32.AND P5, PT, R72, R77, PT ;  /* 0x0000004d4800720c */ /* 0x000fe40003fa4070 */
[----:B-1----:R-:W-:Y:S01]  /*1a690*/  SEL R80, R75, R76, !P2 ;  /* 0x0000004c4b507207 */ /* 0x002fe20005000000 */
[----:B------:R-:W-:-:S04]  /*1a6a0*/  IMAD.MOV.U32 R76, RZ, RZ, R79 ;  /* 0x000000ffff4c7224 */ /* 0x000fc800078e004f */
[----:B------:R-:W-:-:S04]  /*1a6b0*/  IMAD.HI.U32 R79, R74, R76, RZ ;  /* 0x0000004c4a4f7227 */ /* 0x000fc800078e00ff */
[----:B------:R-:W-:Y:S02]  /*1a6c0*/  IMAD.MOV R79, RZ, RZ, -R79 ;  /* 0x000000ffff4f7224 */ /* 0x000fe400078e0a4f */
[----:B0-----:R-:W-:Y:S01]  /*1a6d0*/  IMAD R80, R80, UR4, RZ ;  /* 0x0000000450507c24 */ /* 0x001fe2000f8e02ff */
[----:B------:R0:W-:Y:S01]  /*1a6e0*/  STL [R1+0x5d8], R116 ;  /* 0x0005d87401007387 */ /* 0x0001e20000100800 */
[C---:B------:R-:W-:Y:S01]  /*1a6f0*/  IMAD R76, R72.reuse, R79, R76 ;  /* 0x0000004f484c7224 */ /* 0x040fe200078e024c */
[----:B------:R-:W-:Y:S01]  /*1a700*/  PRMT R92, RZ, 0x7610, R92 ;  /* 0x00007610ff5c7816 */ /* 0x000fe2000000005c */
[----:B------:R-:W-:Y:S01]  /*1a710*/  @!P5 IMAD.IADD R77, R77, 0x1, -R72 ;  /* 0x000000014d4dd824 */ /* 0x000fe200078e0a48 */
[----:B------:R1:W-:Y:S01]  /*1a720*/  STL [R1+0x5d4], R118 ;  /* 0x0005d47601007387 */ /* 0x0003e20000100800 */
[----:B------:R-:W1:Y:S01]  /*1a730*/  LDCU UR4, c[0x0][0x3b0] ;  /* 0x00007600ff0477ac */ /* 0x000e620008000800 */
[----:B------:R-:W-:Y:S02]  /*1a740*/  ISETP.GT.U32.AND P5, PT, R72, R76, PT ;  /* 0x0000004c4800720c */ /* 0x000fe40003fa4070 */
[----:B0-----:R-:W-:-:S04]  /*1a750*/  IADD3 R116, P3, PT, R80, R71, RZ ;  /* 0x0000004750747210 */ /* 0x001fc80007f7e0ff */
[----:B-1----:R-:W-:Y:S02]  /*1a760*/  LEA.HI.X.SX32 R118, R80, R70, 0x1, P3 ;  /* 0x0000004650767211 */ /* 0x002fe400018f0eff */
[----:B------:R-:W-:Y:S02]  /*1a770*/  ISETP.GE.AND P3, PT, R78, RZ, PT ;  /* 0x000000ff4e00720c */ /* 0x000fe40003f66270 */
[----:B------:R-:W-:Y:S01]  /*1a780*/  LOP3.LUT R78, R73, 0x1d4, RZ, 0xfc, !PT ;  /* 0x000001d4494e7812 */ /* 0x000fe200078efcff */
[----:B------:R-:W-:Y:S02]  /*1a790*/  @P1 IMAD.MOV.U32 R80, RZ, RZ, R116 ;  /* 0x000000ffff501224 */ /* 0x000fe400078e0074 */
[----:B------:R-:W-:Y:S01]  /*1a7a0*/  @P1 IMAD.MOV.U32 R81, RZ, RZ, R118 ;  /* 0x000000ffff511224 */ /* 0x000fe200078e0076 */
[----:B------:R-:W-:Y:S01]  /*1a7b0*/  IABS R79, R78 ;  /* 0x0000004e004f7213 */ /* 0x000fe20000000000 */
[----:B------:R-:W-:Y:S02]  /*1a7c0*/  @!P4 IMAD.MOV R77, RZ, RZ, -R77 ;  /* 0x000000ffff4dc224 */ /* 0x000fe400078e0a4d */
[----:B------:R-:W-:Y:S01]  /*1a7d0*/  @!P5 IMAD.IADD R76, R76, 0x1, -R72 ;  /* 0x000000014c4cd824 */ /* 0x000fe200078e0a48 */
[----:B------:R0:W2:Y:S04]  /*1a7e0*/  @P1 LDG.E.U8 R92, desc[UR22][R80.64] ;  /* 0x00000016505c1981 */ /* 0x0000a8000c1e1100 */
[----:B------:R-:W-:-:S02]  /*1a7f0*/  ISETP.GT.U32.AND P5, PT, R72, R76, PT ;  /* 0x0000004c4800720c */ /* 0x000fc40003fa4070 */
[----:B0-----:R-:W-:Y:S01]  /*1a800*/  SEL R80, R75, R77, !P2 ;  /* 0x0000004d4b507207 */ /* 0x001fe20005000000 */
[----:B------:R-:W-:-:S04]  /*1a810*/  IMAD.MOV.U32 R77, RZ, RZ, R79 ;  /* 0x000000ffff4d7224 */ /* 0x000fc800078e004f */
[----:B------:R-:W-:-:S04]  /*1a820*/  IMAD.HI.U32 R79, R74, R77, RZ ;  /* 0x0000004d4a4f7227 */ /* 0x000fc800078e00ff */
[----:B------:R-:W-:Y:S02]  /*1a830*/  IMAD.MOV R79, RZ, RZ, -R79 ;  /* 0x000000ffff4f7224 */ /* 0x000fe400078e0a4f */
[----:B------:R-:W-:Y:S01]  /*1a840*/  IMAD R80, R80, UR4, RZ ;  /* 0x0000000450507c24 */ /* 0x000fe2000f8e02ff */
[----:B------:R0:W-:Y:S01]  /*1a850*/  STL [R1+0x5e0], R116 ;  /* 0x0005e07401007387 */ /* 0x0001e20000100800 */
[----:B------:R-:W-:Y:S01]  /*1a860*/  IMAD R77, R72, R79, R77 ;  /* 0x0000004f484d7224 */ /* 0x000fe200078e024d */
        /* <DEDUP_REMOVED lines=22> */
[C---:B------:R-:W-:Y:S01]  /*1a9d0*/  IMAD R76, R72.reuse, R79, R76 ;  /* 0x0000004f484c7224 */ /* 0x040fe200078e024c */
[----:B------:R-:W-:Y:S01]  /*1a9e0*/  PRMT R90, RZ, 0x7610, R90 ;  /* 0x00007610ff5a7816 */ /* 0x000fe2000000005a */
[----:B------:R-:W-:Y:S01]  /*1a9f0*/  @!P5 IMAD.IADD R77, R77, 0x1, -R72 ;  /* 0x000000014d4dd824 */ /* 0x000fe200078e0a48 */
[----:B------:R1:W-:Y:S01]  /*1aa00*/  STL [R1+0x5f4], R118 ;  /* 0x0005f47601007387 */ /* 0x0003e20000100800 */
[----:B------:R-:W3:Y:S01]  /*1aa10*/  LDCU UR4, c[0x0][0x3b0] ;  /* 0x00007600ff0477ac */ /* 0x000ee20008000800 */
        /* <DEDUP_REMOVED lines=16> */
[----:B---3--:R-:W-:Y:S01]  /*1ab20*/  IMAD R80, R80, UR4, RZ ;  /* 0x0000000450507c24 */ /* 0x008fe2000f8e02ff */
[----:B------:R0:W-:Y:S01]  /*1ab30*/  STL [R1+0x600], R116 ;  /* 0x0006007401007387 */ /* 0x0001e20000100800 */
[----:B------:R-:W-:Y:S01]  /*1ab40*/  IMAD R77, R72, R79, R77 ;  /* 0x0000004f484d7224 */ /* 0x000fe200078e024d */
        /* <DEDUP_REMOVED lines=111> */
[----:B------:R-:W-:-:S04]  /*1b240*/  IMAD.MOV R79, RZ, RZ, -R79 ;  /* 0x000000ffff4f7224 */ /* 0x000fc800078e0a4f */
[----:B------:R-:W-:Y:S02]  /*1b250*/  IMAD R76, R72, R79, R76 ;  /* 0x0000004f484c7224 */ /* 0x000fe400078e024c */
[----:B------:R-:W-:Y:S02]  /*1b260*/  @!P3 IMAD.IADD R77, R77, 0x1, -R72 ;  /* 0x000000014d4db824 */ /* 0x000fe400078e0a48 */
[----:B---3--:R-:W-:Y:S01]  /*1b270*/  IMAD R80, R80, UR4, RZ ;  /* 0x0000000450507c24 */ /* 0x008fe2000f8e02ff */
[----:B------:R-:W-:Y:S01]  /*1b280*/  ISETP.GT.U32.AND P3, PT, R72, R76, PT ;  /* 0x0000004c4800720c */ /* 0x000fe20003f64070 */
[----:B------:R-:W0:Y:S01]  /*1b290*/  LDCU UR4, c[0x0][0x3b0] ;  /* 0x00007600ff0477ac */ /* 0x000e220008000800 */
[----:B------:R-:W-:Y:S01]  /*1b2a0*/  @!P4 IMAD.MOV R77, RZ, RZ, -R77 ;  /* 0x000000ffff4dc224 */ /* 0x000fe200078e0a4d */
[----:B------:R1:W-:Y:S04]  /*1b2b0*/  STL [R1+0x658], R116 ;  /* 0x0006587401007387 */ /* 0x0003e80000100800 */
[----:B------:R-:W-:-:S06]  /*1b2c0*/  SEL R77, R75, R77, !P2 ;  /* 0x0000004d4b4d7207 */ /* 0x000fcc0005000000 */
[----:B------:R-:W-:Y:S01]  /*1b2d0*/  @!P3 IMAD.IADD R76, R76, 0x1, -R72 ;  /* 0x000000014c4cb824 */ /* 0x000fe200078e0a48 */
[----:B-1----:R-:W-:-:S04]  /*1b2e0*/  IADD3 R116, P5, PT, R80, R71, RZ ;  /* 0x0000004750747210 */ /* 0x002fc80007fbe0ff */
[----:B------:R-:W-:Y:S01]  /*1b2f0*/  ISETP.GT.U32.AND P3, PT, R72, R76, PT ;  /* 0x0000004c4800720c */ /* 0x000fe20003f64070 */
[----:B0-----:R-:W-:Y:S01]  /*1b300*/  IMAD R77, R77, UR4, RZ ;  /* 0x000000044d4d7c24 */ /* 0x001fe2000f8e02ff */
[----:B------:R0:W-:Y:S01]  /*1b310*/  STL [R1+0x654], R118 ;  /* 0x0006547601007387 */ /* 0x0001e20000100800 */
[----:B------:R-:W-:Y:S01]  /*1b320*/  ISETP.GE.AND P4, PT, R78, RZ, PT ;  /* 0x000000ff4e00720c */ /* 0x000fe20003f86270 */
[----:B------:R-:W1:Y:S02]  /*1b330*/  LDCU UR4, c[0x0][0x3b0] ;  /* 0x00007600ff0477ac */ /* 0x000e640008000800 */
[----:B------:R3:W-:Y:S01]  /*1b340*/  STL [R1+0x670], R116 ;  /* 0x0006707401007387 */ /* 0x0007e20000100800 */
[----:B0-----:R-:W-:Y:S01]  /*1b350*/  LEA.HI.X.SX32 R118, R80, R70, 0x1, P5 ;  /* 0x0000004650767211 */ /* 0x001fe200028f0eff */
[----:B------:R-:W-:Y:S01]  /*1b360*/  @P1 IMAD.MOV.U32 R80, RZ, RZ, R116 ;  /* 0x000000ffff501224 */ /* 0x000fe200078e0074 */
[----:B---3--:R-:W-:-:S03]  /*1b370*/  IADD3 R116, P5, PT, R77, R71, RZ ;  /* 0x000000474d747210 */ /* 0x008fc60007fbe0ff */
[----:B------:R0:W-:Y:S01]  /*1b380*/  STL [R1+0x66c], R118 ;  /* 0x00066c7601007387 */ /* 0x0001e20000100800 */
[----:B------:R-:W-:Y:S02]  /*1b390*/  @P1 IMAD.MOV.U32 R81, RZ, RZ, R118 ;  /* 0x000000ffff511224 */ /* 0x000fe400078e0076 */
[----:B------:R-:W-:Y:S01]  /*1b3a0*/  @!P3 IMAD.IADD R76, R76, 0x1, -R72 ;  /* 0x000000014c4cb824 */ /* 0x000fe200078e0a48 */
[----:B------:R-:W-:Y:S01]  /*1b3b0*/  PRMT R83, RZ, 0x7610, R83 ;  /* 0x00007610ff537816 */ /* 0x000fe20000000053 */
[----:B------:R-:W-:Y:S01]  /*1b3c0*/  @P1 IMAD.MOV.U32 R78, RZ, RZ, R116 ;  /* 0x000000ffff4e1224 */ /* 0x000fe200078e0074 */
[----:B0-----:R-:W-:Y:S01]  /*1b3d0*/  LEA.HI.X.SX32 R118, R77, R70, 0x1, P5 ;  /* 0x000000464d767211 */ /* 0x001fe200028f0eff */
[----:B------:R-:W-:-:S04]  /*1b3e0*/  @!P4 IMAD.MOV R76, RZ, RZ, -R76 ;  /* 0x000000ffff4cc224 */ /* 0x000fc800078e0a4c */
[----:B------:R-:W-:Y:S01]  /*1b3f0*/  @P1 IMAD.MOV.U32 R79, RZ, RZ, R118 ;  /* 0x000000ffff4f1224 */ /* 0x000fe200078e0076 */
[----:B------:R-:W-:-:S04]  /*1b400*/  PRMT R84, RZ, 0x7610, R84 ;  /* 0x00007610ff547816 */ /* 0x000fc80000000054 */
[----:B------:R0:W3:Y:S04]  /*1b410*/  @P1 LDG.E.U8 R83, desc[UR22][R78.64] ;  /* 0x000000164e531981 */ /* 0x0000e8000c1e1100 */
[----:B------:R1:W3:Y:S01]  /*1b420*/  @P1 LDG.E.U8 R84, desc[UR22][R80.64] ;  /* 0x0000001650541981 */ /* 0x0002e2000c1e1100 */
[----:B0-----:R-:W-:-:S05]  /*1b430*/  SEL R79, R75, R76, !P2 ;  /* 0x0000004c4b4f7207 */ /* 0x001fca0005000000 */
[----:B-1----:R-:W-:Y:S01]  /*1b440*/  IMAD R79, R79, UR4, RZ ;  /* 0x000000044f4f7c24 */ /* 0x002fe2000f8e02ff */
[----:B------:R-:W-:Y:S01]  /*1b450*/  PRMT R82, RZ, 0x7610, R82 ;  /* 0x00007610ff527816 */ /* 0x000fe20000000052 */
[----:B------:R-:W-:Y:S01]  /*1b460*/  STL [R1+0x688], R116 ;  /* 0x0006887401007387 */ /* 0x000fe20000100800 */
[----:B------:R-:W-:Y:S01]  /*1b470*/  LOP3.LUT R78, R73, 0x1e6, RZ, 0xfc, !PT ;  /* 0x000001e6494e7812 */ /* 0x000fe200078efcff */
[----:B------:R-:W-:Y:S01]  /*1b480*/  IMAD.MOV.U32 R119, RZ, RZ, R112 ;  /* 0x000000ffff777224 */ /* 0x000fe200078e0070 */
[C---:B------:R-:W-:Y:S01]  /*1b490*/  IADD3 R80, P3, PT, R79.reuse, R71, RZ ;  /* 0x000000474f507210 */ /* 0x040fe20007f7e0ff */
[----:B------:R-:W0:Y:S03]  /*1b4a0*/  LDCU UR4, c[0x0][0x3b0] ;  /* 0x00007600ff0477ac */ /* 0x000e260008000800 */
[----:B------:R-:W-:-:S05]  /*1b4b0*/  LEA.HI.X.SX32 R81, R79, R70, 0x1, P3 ;  /* 0x000000464f517211 */ /* 0x000fca00018f0eff */
[----:B------:R1:W3:Y:S01]  /*1b4c0*/  @P1 LDG.E.U8 R82, desc[UR22][R80.64] ;  /* 0x0000001650521981 */ /* 0x0002e2000c1e1100 */
[----:B------:R-:W-:-:S05]  /*1b4d0*/  IABS R77, R78 ;  /* 0x0000004e004d7213 */ /* 0x000fca0000000000 */
[----:B------:R-:W-:-:S04]  /*1b4e0*/  IMAD.HI.U32 R76, R74, R77, RZ ;  /* 0x0000004d4a4c7227 */ /* 0x000fc800078e00ff */
[----:B------:R-:W-:Y:S01]  /*1b4f0*/  IMAD.MOV R76, RZ, RZ, -R76 ;  /* 0x000000ffff4c7224 */ /* 0x000fe200078e0a4c */
[----:B------:R-:W-:Y:S03]  /*1b500*/  STL [R1+0x684], R118 ;  /* 0x0006847601007387 */ /* 0x000fe60000100800 */
[C---:B------:R-:W-:Y:S01]  /*1b510*/  IMAD R77, R72.reuse, R76, R77 ;  /* 0x0000004c484d7224 */ /* 0x040fe200078e024d */
[----:B------:R-:W-:Y:S04]  /*1b520*/  STL [R1+0x6a0], R80 ;  /* 0x0006a05001007387 */ /* 0x000fe80000100800 */
[----:B------:R1:W-:Y:S01]  /*1b530*/  STL [R1+0x69c], R81 ;  /* 0x00069c5101007387 */ /* 0x0003e20000100800 */
[----:B------:R-:W-:-:S02]  /*1b540*/  ISETP.GT.U32.AND P4, PT, R72, R77, PT ;  /* 0x0000004d4800720c */ /* 0x000fc40003f84070 */
[C---:B------:R-:W-:Y:S02]  /*1b550*/  LOP3.LUT R79, R73.reuse, 0x1ee, RZ, 0xfc, !PT ;  /* 0x000001ee494f7812 */ /* 0x040fe400078efcff */
[----:B-1----:R-:W-:-:S04]  /*1b560*/  LOP3.LUT R81, R73, 0x1fe, RZ, 0xfc, !PT ;  /* 0x000001fe49517812 */ /* 0x002fc800078efcff */
[----:B------:R-:W-:Y:S02]  /*1b570*/  IABS R76, R81 ;  /* 0x00000051004c7213 */ /* 0x000fe40000000000 */
[----:B------:R-:W-:-:S03]  /*1b580*/  LOP3.LUT R80, R73, 0x1f6, RZ, 0xfc, !PT ;  /* 0x000001f649507812 */ /* 0x000fc600078efcff */
[----:B------:R-:W-:Y:S01]  /*1b590*/  IMAD.MOV.U32 R73, RZ, RZ, R76 ;  /* 0x000000ffff497224 */ /* 0x000fe200078e004c */
[----:B------:R-:W-:Y:S01]  /*1b5a0*/  IABS R76, R79 ;  /* 0x0000004f004c7213 */ /* 0x000fe20000000000 */
[----:B------:R-:W-:Y:S02]  /*1b5b0*/  @!P4 IMAD.IADD R77, R77, 0x1, -R72 ;  /* 0x000000014d4dc824 */ /* 0x000fe400078e0a48 */
[----:B------:R-:W-:Y:S02]  /*1b5c0*/  IMAD.MOV.U32 R116, RZ, RZ, R113 ;  /* 0x000000ffff747224 */ /* 0x000fe400078e0071 */
[----:B------:R-:W-:Y:S01]  /*1b5d0*/  IMAD.HI.U32 R112, R74, R76, RZ ;  /* 0x0000004c4a707227 */ /* 0x000fe200078e00ff */
[----:B------:R-:W-:-:S03]  /*1b5e0*/  ISETP.GT.U32.AND P4, PT, R72, R77, PT ;  /* 0x0000004d4800720c */ /* 0x000fc60003f84070 */
[----:B------:R-:W-:Y:S01]  /*1b5f0*/  IMAD.MOV.U32 R113, RZ, RZ, R114 ;  /* 0x000000ffff717224 */ /* 0x000fe200078e0072 */
[----:B------:R-:W-:Y:S01]  /*1b600*/  ISETP.GE.AND P3, PT, R78, RZ, PT ;  /* 0x000000ff4e00720c */ /* 0x000fe20003f66270 */
[----:B------:R-:W-:Y:S01]  /*1b610*/  IMAD.MOV.U32 R114, RZ, RZ, R111 ;  /* 0x000000ffff727224 */ /* 0x000fe200078e006f */
[----:B------:R-:W-:Y:S01]  /*1b620*/  IABS R78, R80 ;  /* 0x00000050004e7213 */ /* 0x000fe20000000000 */
[----:B------:R-:W-:-:S04]  /*1b630*/  IMAD.HI.U32 R111, R74, R73, RZ ;  /* 0x000000494a6f7227 */ /* 0x000fc800078e00ff */
[----:B------:R-:W-:Y:S02]  /*1b640*/  IMAD.MOV R112, RZ, RZ, -R112 ;  /* 0x000000ffff707224 */ /* 0x000fe400078e0a70 */
[----:B------:R-:W-:Y:S02]  /*1b650*/  IMAD.MOV R111, RZ, RZ, -R111 ;  /* 0x000000ffff6f7224 */ /* 0x000fe400078e0a6f */
[----:B------:R-:W-:Y:S02]  /*1b660*/  IMAD R76, R72, R112, R76 ;  /* 0x00000070484c7224 */ /* 0x000fe400078e024c */
[----:B------:R-:W-:-:S03]  /*1b670*/  IMAD.HI.U32 R74, R74, R78, RZ ;  /* 0x0000004e4a4a7227 */ /* 0x000fc600078e00ff */
[C---:B------:R-:W-:Y:S01]  /*1b680*/  ISETP.GT.U32.AND P5, PT, R72.reuse, R76, PT ;  /* 0x0000004c4800720c */ /* 0x040fe20003fa4070 */
[C---:B------:R-:W-:Y:S02]  /*1b690*/  IMAD R73, R72.reuse, R111, R73 ;  /* 0x0000006f48497224 */ /* 0x040fe400078e0249 */
[----:B------:R-:W-:Y:S02]  /*1b6a0*/  IMAD.MOV R74, RZ, RZ, -R74 ;  /* 0x000000ffff4a7224 */ /* 0x000fe400078e0a4a */
[----:B------:R-:W-:Y:S01]  /*1b6b0*/  @!P4 IMAD.IADD R77, R77, 0x1, -R72 ;  /* 0x000000014d4dc824 */ /* 0x000fe200078e0a48 */
[C---:B------:R-:W-:Y:S01]  /*1b6c0*/  ISETP.GT.U32.AND P4, PT, R72.reuse, R73, PT ;  /* 0x000000494800720c */ /* 0x040fe20003f84070 */
[----:B------:R-:W-:Y:S02]  /*1b6d0*/  IMAD R74, R72, R74, R78 ;  /* 0x0000004a484a7224 */ /* 0x000fe400078e024e */
[----:B------:R-:W-:-:S03]  /*1b6e0*/  @!P3 IMAD.MOV R77, RZ, RZ, -R77 ;  /* 0x000000ffff4db224 */ /* 0x000fc600078e0a4d */
[----:B------:R-:W-:Y:S01]  /*1b6f0*/  ISETP.GT.U32.AND P6, PT, R72, R74, PT ;  /* 0x0000004a4800720c */ /* 0x000fe20003fc4070 */
[----:B------:R-:W-:Y:S01]  /*1b700*/  @!P5 IMAD.IADD R76, R76, 0x1, -R72 ;  /* 0x000000014c4cd824 */ /* 0x000fe200078e0a48 */
[----:B------:R-:W-:-:S05]  /*1b710*/  SEL R77, R75, R77, !P2 ;  /* 0x0000004d4b4d7207 */ /* 0x000fca0005000000 */
[--C-:B------:R-:W-:Y:S01]  /*1b720*/  @!P4 IMAD.IADD R73, R73, 0x1, -R72.reuse ;  /* 0x000000014949c824 */ /* 0x100fe200078e0a48 */
[----:B------:R-:W-:Y:S01]  /*1b730*/  ISETP.GT.U32.AND P4, PT, R72, R76, PT ;  /* 0x0000004c4800720c */ /* 0x000fe20003f84070 */
[----:B0-----:R-:W-:Y:S01]  /*1b740*/  IMAD R77, R77, UR4, RZ ;  /* 0x000000044d4d7c24 */ /* 0x001fe2000f8e02ff */
[----:B------:R-:W-:Y:S01]  /*1b750*/  ISETP.GE.AND P3, PT, R79, RZ, PT ;  /* 0x000000ff4f00720c */ /* 0x000fe20003f66270 */
[----:B------:R-:W0:Y:S02]  /*1b760*/  LDCU UR4, c[0x0][0x3b0] ;  /* 0x00007600ff0477ac */ /* 0x000e240008000800 */
[----:B------:R-:W-:Y:S01]  /*1b770*/  @!P6 IMAD.IADD R74, R74, 0x1, -R72 ;  /* 0x000000014a4ae824 */ /* 0x000fe200078e0a48 */
[----:B------:R-:W-:Y:S02]  /*1b780*/  ISETP.GT.U32.AND P6, PT, R72, R73, PT ;  /* 0x000000494800720c */ /* 0x000fe40003fc4070 */
[----:B------:R-:W-:-:S04]  /*1b790*/  IADD3 R118, P5, PT, R77, R71, RZ ;  /* 0x000000474d767210 */ /* 0x000fc80007fbe0ff */
[----:B------:R-:W-:Y:S01]  /*1b7a0*/  LEA.HI.X.SX32 R150, R77, R70, 0x1, P5 ;  /* 0x000000464d967211 */ /* 0x000fe200028f0eff */
[----:B------:R-:W-:Y:S01]  /*1b7b0*/  @!P4 IMAD.IADD R76, R76, 0x1, -R72 ;  /* 0x000000014c4cc824 */ /* 0x000fe200078e0a48 */
[----:B------:R-:W-:Y:S02]  /*1b7c0*/  ISETP.GT.U32.AND P5, PT, R72, R74, PT ;  /* 0x0000004a4800720c */ /* 0x000fe40003fa4070 */
[----:B------:R-:W-:Y:S01]  /*1b7d0*/  ISETP.GE.AND P4, PT, R80, RZ, PT ;  /* 0x000000ff5000720c */ /* 0x000fe20003f86270 */
[----:B------:R-:W-:Y:S02]  /*1b7e0*/  @!P3 IMAD.MOV R76, RZ, RZ, -R76 ;  /* 0x000000ffff4cb224 */ /* 0x000fe400078e0a4c */
[----:B------:R-:W-:Y:S01]  /*1b7f0*/  @!P6 IMAD.IADD R73, R73, 0x1, -R72 ;  /* 0x000000014949e824 */ /* 0x000fe200078e0a48 */
[----:B------:R-:W-:Y:S02]  /*1b800*/  ISETP.GE.AND P6, PT, R81, RZ, PT ;  /* 0x000000ff5100720c */ /* 0x000fe40003fc6270 */
[----:B------:R-:W-:-:S05]  /*1b810*/  SEL R76, R75, R76, !P2 ;  /* 0x0000004c4b4c7207 */ /* 0x000fca0005000000 */
[----:B------:R-:W-:Y:S02]  /*1b820*/  @!P5 IMAD.IADD R74, R74, 0x1, -R72 ;  /* 0x000000014a4ad824 */ /* 0x000fe400078e0a48 */
[----:B0-----:R-:W-:Y:S01]  /*1b830*/  IMAD R76, R76, UR4, RZ ;  /* 0x000000044c4c7c24 */ /* 0x001fe2000f8e02ff */
[----:B------:R-:W0:Y:S01]  /*1b840*/  LDCU UR4, c[0x0][0x3b0] ;  /* 0x00007600ff0477ac */ /* 0x000e220008000800 */
[----:B------:R-:W-:Y:S01]  /*1b850*/  @!P4 IMAD.MOV R74, RZ, RZ, -R74 ;  /* 0x000000ffff4ac224 */ /* 0x000fe200078e0a4a */
[----:B------:R-:W-:Y:S01]  /*1b860*/  PRMT R77, RZ, 0x7610, R77 ;  /* 0x00007610ff4d7816 */ /* 0x000fe2000000004d */
[----:B------:R-:W-:Y:S02]  /*1b870*/  @!P6 IMAD.MOV R73, RZ, RZ, -R73 ;  /* 0x000000ffff49e224 */ /* 0x000fe400078e0a49 */
[----:B------:R-:W-:Y:S01]  /*1b880*/  @P1 IMAD.MOV.U32 R78, RZ, RZ, R118 ;  /* 0x000000ffff4e1224 */ /* 0x000fe200078e0076 */
[C---:B------:R-:W-:Y:S01]  /*1b890*/  SEL R74, R75.reuse, R74, !P2 ;  /* 0x0000004a4b4a7207 */ /* 0x040fe20005000000 */
[----:B------:R-:W-:Y:S01]  /*1b8a0*/  @P1 IMAD.MOV.U32 R79, RZ, RZ, R150 ;  /* 0x000000ffff4f1224 */ /* 0x000fe200078e0096 */
[----:B------:R-:W-:-:S02]  /*1b8b0*/  SEL R72, R75, R73, !P2 ;  /* 0x000000494b487207 */ /* 0x000fc40005000000 */
[C---:B------:R-:W-:Y:S02]  /*1b8c0*/  IADD3 R111, P2, PT, R76.reuse, R71, RZ ;  /* 0x000000474c6f7210 */ /* 0x040fe40007f5e0ff */
[----:B------:R1:W3:Y:S02]  /*1b8d0*/  @P1 LDG.E.U8 R77, desc[UR22][R78.64] ;  /* 0x000000164e4d1981 */ /* 0x0002e4000c1e1100 */
[----:B------:R-:W-:Y:S01]  /*1b8e0*/  LEA.HI.X.SX32 R112, R76, R70, 0x1, P2 ;  /* 0x000000464c707211 */ /* 0x000fe200010f0eff */
[----:B-1----:R-:W-:Y:S01]  /*1b8f0*/  IMAD R78, R74, UR5, RZ ;  /* 0x000000054a4e7c24 */ /* 0x002fe2000f8e02ff */
[----:B------:R-:W-:Y:S01]  /*1b900*/  PRMT R73, RZ, 0x7610, R73 ;  /* 0x00007610ff497816 */ /* 0x000fe20000000049 */
[----:B0-----:R-:W-:-:S03]  /*1b910*/  IMAD R76, R72, UR4, RZ ;  /* 0x00000004484c7c24 */ /* 0x001fc6000f8e02ff */
[CC--:B------:R-:W-:Y:S01]  /*1b920*/  IADD3 R79, P2, PT, R78.reuse, R71.reuse, RZ ;  /* 0x000000474e4f7210 */ /* 0x0c0fe20007f5e0ff */
[----:B------:R-:W-:Y:S02]  /*1b930*/  @P1 IMAD.MOV.U32 R74, RZ, RZ, R111 ;  /* 0x000000ffff4a1224 */ /* 0x000fe400078e006f */
[----:B------:R-:W-:Y:S01]  /*1b940*/  @P1 IMAD.MOV.U32 R75, RZ, RZ, R112 ;  /* 0x000000ffff4b1224 */ /* 0x000fe200078e0070 */
[-C--:B------:R-:W-:Y:S02]  /*1b950*/  LEA.HI.X.SX32 R80, R78, R70.reuse, 0x1, P2 ;  /* 0x000000464e507211 */ /* 0x080fe400010f0eff */
[C---:B------:R-:W-:Y:S02]  /*1b960*/  IADD3 R78, P2, PT, R76.reuse, R71, RZ ;  /* 0x000000474c4e7210 */ /* 0x040fe40007f5e0ff */
[----:B------:R0:W3:Y:S01]  /*1b970*/  @P1 LDG.E.U8 R73, desc[UR22][R74.64] ;  /* 0x000000164a491981 */ /* 0x0000e2000c1e1100 */
[----:B------:R-:W-:Y:S02]  /*1b980*/  PRMT R72, RZ, 0x7610, R72 ;  /* 0x00007610ff487816 */ /* 0x000fe40000000048 */
[----:B------:R-:W-:-:S02]  /*1b990*/  LEA.HI.X.SX32 R70, R76, R70, 0x1, P2 ;  /* 0x000000464c467211 */ /* 0x000fc400010f0eff */
[----:B------:R-:W-:Y:S01]  /*1b9a0*/  PRMT R71, RZ, 0x7610, R71 ;  /* 0x00007610ff477816 */ /* 0x000fe20000000047 */
[----:B0-----:R-:W-:Y:S02]  /*1b9b0*/  @P1 IMAD.MOV.U32 R74, RZ, RZ, R79 ;  /* 0x000000ffff4a1224 */ /* 0x001fe400078e004f */
[----:B------:R-:W-:-:S05]  /*1b9c0*/  @P1 IMAD.MOV.U32 R75, RZ, RZ, R80 ;  /* 0x000000ffff4b1224 */ /* 0x000fca00078e0050 */
[----:B------:R0:W3:Y:S02]  /*1b9d0*/  @P1 LDG.E.U8 R72, desc[UR22][R74.64] ;  /* 0x000000164a481981 */ /* 0x0000e4000c1e1100 */
[----:B0-----:R-:W-:Y:S02]  /*1b9e0*/  @P1 IMAD.MOV.U32 R74, RZ, RZ, R78 ;  /* 0x000000ffff4a1224 */ /* 0x001fe400078e004e */
[----:B------:R-:W-:-:S05]  /*1b9f0*/  @P1 IMAD.MOV.U32 R75, RZ, RZ, R70 ;  /* 0x000000ffff4b1224 */ /* 0x000fca00078e0046 */
[----:B------:R-:W3:Y:S04]  /*1ba00*/  @P1 LDG.E.U8 R71, desc[UR22][R74.64] ;  /* 0x000000164a471981 */ /* 0x000ee8000c1e1100 */
[----:B------:R0:W-:Y:S02]  /*1ba10*/  STL [R1+0x180], R118 ;  /* 0x0001807601007387 */ /* 0x0001e40000100800 */
[----:B0-----:R-:W-:-:S05]  /*1ba20*/  LOP3.LUT R118, R69, 0x40, RZ, 0x3c, !PT ;  /* 0x0000004045767812 */ /* 0x001fca00078e3cff */
        /* <DEDUP_REMOVED lines=13> */
[----:B------:R-:W-:Y:S04]  /*1bb00*/  STL [R1+0x17c], R150 ;  /* 0x00017c9601007387 */ /* 0x000fe80000100800 */
[----:B------:R-:W-:Y:S04]  /*1bb10*/  STS.U8 [R118+UR9+0xd200], R100 ;  /* 0x00d2006476007988 */ /* 0x000fe80008000009 */
[----:B------:R-:W-:Y:S04]  /*1bb20*/  STL [R1+0x190], R111 ;  /* 0x0001906f01007387 */ /* 0x000fe80000100800 */
[----:B------:R-:W-:Y:S04]  /*1bb30*/  STS.U8 [R118+UR9+0xd600], R99 ;  /* 0x00d6006376007988 */ /* 0x000fe80008000009 */
[----:B------:R-:W-:Y:S04]  /*1bb40*/  STL [R1+0x184], R112 ;  /* 0x0001847001007387 */ /* 0x000fe80000100800 */
[----:B------:R-:W-:Y:S04]  /*1bb50*/  STS.U8 [R118+UR9+0xda00], R97 ;  /* 0x00da006176007988 */ /* 0x000fe80008000009 */
[----:B------:R-:W-:Y:S04]  /*1bb60*/  STL [R1+0x198], R79 ;  /* 0x0001984f01007387 */ /* 0x000fe80000100800 */
[----:B----4-:R-:W-:Y:S04]  /*1bb70*/  STS.U8 [R118+UR9+0xde00], R94 ;  /* 0x00de005e76007988 */ /* 0x010fe80008000009 */
[----:B------:R-:W-:Y:S04]  /*1bb80*/  STL [R1+0x194], R80 ;  /* 0x0001945001007387 */ /* 0x000fe80000100800 */
[----:B------:R-:W-:Y:S04]  /*1bb90*/  STS.U8 [R118+UR9+0xe200], R93 ;  /* 0x00e2005d76007988 */ /* 0x000fe80008000009 */
[----:B------:R-:W-:Y:S04]  /*1bba0*/  STL [R1+0x18c], R78 ;  /* 0x00018c4e01007387 */ /* 0x000fe80000100800 */
[----:B------:R-:W-:Y:S04]  /*1bbb0*/  STS.U8 [R118+UR9+0xe600], R91 ;  /* 0x00e6005b76007988 */ /* 0x000fe80008000009 */
[----:B------:R0:W-:Y:S04]  /*1bbc0*/  STL [R1+0x188], R70 ;  /* 0x0001884601007387 */ /* 0x0001e80000100800 */
[----:B------:R-:W-:Y:S04]  /*1bbd0*/  STS.U8 [R118+UR9+0xea00], R89 ;  /* 0x00ea005976007988 */ /* 0x000fe80008000009 */
[----:B------:R-:W-:Y:S01]  /*1bbe0*/  STS.U8 [R118+UR9+0xee00], R87 ;  /* 0x00ee005776007988 */ /* 0x000fe20008000009 */
[----:B0-----:R-:W-:-:S03]  /*1bbf0*/  LOP3.LUT R70, R69, 0x60, RZ, 0x3c, !PT ;  /* 0x0000006045467812 */ /* 0x001fc600078e3cff */
[----:B------:R-:W-:Y:S04]  /*1bc00*/  STS.U8 [R118+UR9+0xf200], R85 ;  /* 0x00f2005576007988 */ /* 0x000fe80008000009 */
[----:B---3--:R-:W-:Y:S04]  /*1bc10*/  STS.U8 [R118+UR9+0xf600], R84 ;  /* 0x00f6005476007988 */ /* 0x008fe80008000009 */
[----:B------:R-:W-:Y:S04]  /*1bc20*/  STS.U8 [R118+UR9+0xfa00], R83 ;  /* 0x00fa005376007988 */ /* 0x000fe80008000009 */
[----:B------:R-:W-:Y:S04]  /*1bc30*/  STS.U8 [R118+UR9+0xfe00], R82 ;  /* 0x00fe005276007988 */ /* 0x000fe80008000009 */
[----:B------:R0:W-:Y:S04]  /*1bc40*/  STS.U8 [R70+UR9+0x3b00], R58 ;  /* 0x003b003a46007988 */ /* 0x0001e80008000009 */
[----:B0-----:R0:W5:Y:S04]  /*1bc50*/  LDL.LU R58, [R1+0x90c] ;  /* 0x00090c00013a7983 */ /* 0x0011680000300800 */
        /* <DEDUP_REMOVED lines=62> */
[----:B------:R0:W-:Y:S01]  /*1c040*/  STS.U8 [R70+UR9+0xff00], R71 ;  /* 0x00ff004746007988 */ /* 0x0001e20008000009 */
[----:B------:R1:W-:Y:S06]  /*1c050*/  MEMBAR.ALL.CTA ;  /* 0x0000000000007992 */ /* 0x0003ec0000008000 */
[----:B-1----:R-:W1:Y:S01]  /*1c060*/  FENCE.VIEW.ASYNC.S ;  /* 0x00000000000073c6 */ /* 0x002e620000000000 */
[----:B------:R-:W-:-:S04]  /*1c070*/  UISETP.NE.U32.AND UP1, UPT, UR7, URZ, UPT ;  /* 0x000000ff0700728c */ /* 0x000fc8000bf25070 */
[----:B------:R-:W-:Y:S02]  /*1c080*/  UISETP.LT.OR UP3, UPT, UR25, 0x80, UP1 ;  /* 0x000000801900788c */ /* 0x000fe40008f61670 */
[----:B------:R-:W-:Y:S01]  /*1c090*/  UISETP.GE.AND UP2, UPT, UR25, 0x100, UPT ;  /* 0x000001001900788c */ /* 0x000fe2000bf46270 */
[----:B-1----:R-:W-:Y:S06]  /*1c0a0*/  BAR.SYNC.DEFER_BLOCKING 0x0 ;  /* 0x0000000000007b1d */ /* 0x002fec0000010000 */
[----:B0-----:R-:W-:Y:S05]  /*1c0b0*/  BRA.U UP3, `(.L_x_6) ;  /* 0x0000000103d87547 */ /* 0x001fea000b800000 */
[----:B------:R-:W-:Y:S02]  /*1c0c0*/  USHF.R.U32.HI UR16, URZ, 0x4, UR9 ;  /* 0x00000004ff107899 */ /* 0x000fe40008011609 */
[----:B------:R-:W-:Y:S02]  /*1c0d0*/  UIADD3 UR5, UPT, UPT, UR9, 0x20000, URZ ;  /* 0x0002000009057890 */ /* 0x000fe4000fffe0ff */
[----:B------:R-:W-:Y:S02]  /*1c0e0*/  USGXT.U32 UR16, UR16, 0xe ;  /* 0x0000000e1010789a */ /* 0x000fe40008000000 */
[----:B------:R-:W-:Y:S02]  /*1c0f0*/  USHF.R.U32.HI UR5, URZ, 0x4, UR5 ;  /* 0x00000004ff057899 */ /* 0x000fe40008011605 */
[----:B------:R-:W-:Y:S02]  /*1c100*/  UIADD3 UR48, UP3, UPT, UR16, 0x2, URZ ;  /* 0x0000000210307890 */ /* 0x000fe4000ff7e0ff */
[----:B------:R-:W-:Y:S01]  /*1c110*/  USGXT.U32 UR12, UR5, 0xe ;  /* 0x0000000e050c789a */ /* 0x000fe20008000000 */
[----:B------:R-:W-:Y:S01]  /*1c120*/  UMOV UR4, URZ ;  /* 0x000000ff00047c82 */ /* 0x000fe20008000000 */
[----:B------:R-:W-:Y:S01]  /*1c130*/  UMOV UR6, URZ ;  /* 0x000000ff00067c82 */ /* 0x000fe20008000000 */
[----:B------:R-:W-:-:S02]  /*1c140*/  UIADD3.X UR49, UPT, UPT, UR4, 0x40004040, URZ, UP3, !UPT ;  /* 0x4000404004317890 */ /* 0x000fc40009ffe4ff */
[----:B------:R-:W-:Y:S01]  /*1c150*/  UIADD3 UR50, UP3, UPT, UR12, 0x80, URZ ;  /* 0x000000800c327890 */ /* 0x000fe2000ff7e0ff */
[----:B------:R-:W-:Y:S01]  /*1c160*/  UMOV UR4, UR11 ;  /* 0x0000000b00047c82 */ /* 0x000fe20008000000 */
[----:B------:R-:W-:Y:S02]  /*1c170*/  UMOV UR5, URZ ;  /* 0x000000ff00057c82 */ /* 0x000fe40008000000 */
[----:B------:R-:W-:Y:S01]  /*1c180*/  UIADD3.X UR51, UPT, UPT, UR6, -0x7fffbfe0, URZ, UP3, !UPT ;  /* 0x8000402006337890 */ /* 0x000fe20009ffe4ff */
[----:B------:R-:W-:Y:S01]  /*1c190*/  UMOV UR46, UR4 ;  /* 0x00000004002e7c82 */ /* 0x000fe20008000000 */
[----:B------:R-:W-:Y:S02]  /*1c1a0*/  UIADD3.64 UR6, UPT, UPT, UR48, 0x2, URZ ;  /* 0x0000000230067897 */ /* 0x000fe4000fffe0ff */
[----:B------:R-:W-:Y:S02]  /*1c1b0*/  UIADD3.64 UR4, UPT, UPT, UR50, 0x80, URZ ;  /* 0x0000008032047897 */ /* 0x000fe4000fffe0ff */
[----:B------:R-:W-:-:S02]  /*1c1c0*/  UIADD3.64 UR36, UPT, UPT, UR48, 0x4, URZ ;  /* 0x0000000430247897 */ /* 0x000fc4000fffe0ff */
[----:B------:R-:W-:Y:S02]  /*1c1d0*/  UIADD3.64 UR34, UPT, UPT, UR50, 0x100, URZ ;  /* 0x0000010032227897 */ /* 0x000fe4000fffe0ff */
[----:B------:R-:W-:Y:S02]  /*1c1e0*/  UIADD3 UR24, UPT, UPT, UR8, 0x100000, URZ ;  /* 0x0010000008187890 */ /* 0x000fe4000fffe0ff */
[----:B------:R-:W-:Y:S02]  /*1c1f0*/  UIADD3.64 UR38, UPT, UPT, UR48, 0x7fe, URZ ;  /* 0x000007fe30267897 */ /* 0x000fe4000fffe0ff */
[----:B------:R-:W-:Y:S02]  /*1c200*/  UIADD3 UR47, UPT, UPT, UR8, 0x100000, URZ ;  /* 0x00100000082f7890 */ /* 0x000fe4000fffe0ff */
[----:B------:R-:W-:Y:S02]  /*1c210*/  UIADD3.64 UR40, UPT, UPT, UR48, 0x800, URZ ;  /* 0x0000080030287897 */ /* 0x000fe4000fffe0ff */
[----:B------:R-:W-:-:S02]  /*1c220*/  UIADD3 UR52, UPT, UPT, UR8, 0x100000, URZ ;  /* 0x0010000008347890 */ /* 0x000fc4000fffe0ff */
[----:B------:R-:W-:Y:S01]  /*1c230*/  UIADD3.64 UR42, UPT, UPT, UR48, 0x802, URZ ;  /* 0x00000802302a7897 */ /* 0x000fe2000fffe0ff */
[----:B------:R-:W-:Y:S01]  /*1c240*/  UMOV UR30, 0x0 ;  /* 0x00000000001e7882 */ /* 0x000fe20000000000 */
[----:B------:R-:W-:Y:S01]  /*1c250*/  UMOV UR31, 0x4408490 ;  /* 0x04408490001f7882 */ /* 0x000fe20000000000 */
[----:B------:R-:W-:Y:S01]  /*1c260*/  UIADD3 UR53, UPT, UPT, UR8, 0x100000, URZ ;  /* 0x0010000008357890 */ /* 0x000fe2000fffe0ff */
[----:B------:R-:W-:Y:S01]  /*1c270*/  UMOV UR17, 0x40004040 ;  /* 0x4000404000117882 */ /* 0x000fe20000000000 */
[----:B------:R-:W-:Y:S01]  /*1c280*/  UIADD3.64 UR44, UPT, UPT, UR48, 0x804, URZ ;  /* 0x00000804302c7897 */ /* 0x000fe2000fffe0ff */
[----:B------:R-:W-:Y:S01]  /*1c290*/  UMOV UR13, 0x80004020 ;  /* 0x80004020000d7882 */ /* 0x000fe20000000000 */
[----:B------:R-:W-:Y:S01]  /*1c2a0*/  UMOV UR18, 0x0 ;  /* 0x0000000000127882 */ /* 0x000fe20000000000 */
[----:B------:R-:W-:Y:S01]  /*1c2b0*/  UMOV UR19, 0x4408490 ;  /* 0x0440849000137882 */ /* 0x000fe20000000000 */
[----:B------:R-:W-:Y:S01]  /*1c2c0*/  UMOV UR26, 0x0 ;  /* 0x00000000001a7882 */ /* 0x000fe20000000000 */
[----:B------:R-:W-:Y:S01]  /*1c2d0*/  UMOV UR27, 0x4408490 ;  /* 0x04408490001b7882 */ /* 0x000fe20000000000 */
[----:B------:R0:W-:Y:S01]  /*1c2e0*/  UTCQMMA gdesc[UR12], gdesc[UR16], tmem[UR8], tmem[UR30], idesc[UR31], !UPT ;  /* 0x00ff1e100c0075ea */ /* 0x0001e2000f800308 */
[----:B------:R-:W-:Y:S01]  /*1c2f0*/  UMOV UR32, 0x0 ;  /* 0x0000000000207882 */ /* 0x000fe20000000000 */
[----:B------:R-:W-:Y:S01]  /*1c300*/  UMOV UR33, 0x4408490 ;  /* 0x0440849000217882 */ /* 0x000fe20000000000 */
[----:B------:R0:W-:Y:S01]  /*1c310*/  UTCQMMA gdesc[UR50], gdesc[UR48], tmem[UR8], tmem[UR18], idesc[UR19], UPT ;  /* 0x00ff1230320075ea */ /* 0x0001e2000b800308 */
        /* <DEDUP_REMOVED lines=8> */
[----:B------:R0:W-:Y:S01]  /*1c3a0*/  UTCQMMA gdesc[UR12], gdesc[UR38], tmem[UR24], tmem[UR20], idesc[UR21], !UPT ;  /* 0x00ff14260c0075ea */ /* 0x0001e2000f800318 */
[----:B------:R-:W-:Y:S01]  /*1c3b0*/  UMOV UR56, 0x0 ;  /* 0x0000000000387882 */ /* 0x000fe20000000000 */
[----:B------:R-:W-:Y:S01]  /*1c3c0*/  UMOV UR57, 0x4408490 ;  /* 0x0440849000397882 */ /* 0x000fe20000000000 */
[----:B------:R0:W-:Y:S01]  /*1c3d0*/  UTCQMMA gdesc[UR50], gdesc[UR40], tmem[UR47], tmem[UR28], idesc[UR29], UPT ;  /* 0x00ff1c28320075ea */ /* 0x0001e2000b80032f */
[----:B------:R0:W-:Y:S01]  /*1c3e0*/  UTCQMMA gdesc[UR4], gdesc[UR42], tmem[UR52], tmem[UR54], idesc[UR55], UPT ;  /* 0x00ff362a040075ea */ /* 0x0001e2000b800334 */
[----:B------:R0:W-:Y:S01]  /*1c3f0*/  UTCQMMA gdesc[UR34], gdesc[UR44], tmem[UR53], tmem[UR56], idesc[UR57], UPT ;  /* 0x00ff382c220075ea */ /* 0x0001e2000b800335 */
[----:B------:R0:W-:Y:S01]  /*1c400*/  UTCBAR [UR46], URZ ;  /* 0x000000ff2e0073e9 */ /* 0x0001e200080000ff */
[----:B------:R-:W-:Y:S01]  /*1c410*/  NOP ;  /* 0x0000000000007918 */ /* 0x000fe20000000000 */
.L_x_6:
[----:B0-----:R-:W-:Y:S01]  /*1c420*/  UMOV UR6, URZ ;  /* 0x000000ff00067c82 */ /* 0x001fe20008000000 */
[----:B------:R-:W-:Y:S05]  /*1c430*/  BRA.U !UP2, `(.L_x_7) ;  /* 0x000000e10a407547 */ /* 0x000fea000b800000 */
[----:B------:R-:W-:Y:S01]  /*1c440*/  USHF.R.S32.HI UR6, URZ, 0x1f, UR25 ;  /* 0x0000001fff067899 */ /* 0x000fe20008011419 */
[----:B------:R-:W-:Y:S01]  /*1c450*/  IMAD.MOV.U32 R71, RZ, RZ, RZ ;  /* 0x000000ffff477224 */ /* 0x000fe200078e00ff */
[----:B------:R-:W-:Y:S02]  /*1c460*/  UIADD3 UR7, UPT, UPT, UR9, 0x22000, URZ ;  /* 0x0002200009077890 */ /* 0x000fe4000fffe0ff */
[----:B------:R-:W-:Y:S02]  /*1c470*/  UIADD3 UR12, UPT, UPT, UR9, 0x10000, URZ ;  /* 0x00010000090c7890 */ /* 0x000fe4000fffe0ff */
[----:B------:R-:W-:Y:S02]  /*1c480*/  ULEA.HI UR6, UR6, UR25, URZ, 0x7 ;  /* 0x0000001906067291 */ /* 0x000fe4000f8f38ff */
[----:B------:R-:W-:Y:S02]  /*1c490*/  USHF.R.U32.HI UR7, URZ, 0x4, UR7 ;  /* 0x00000004ff077899 */ /* 0x000fe40008011607 */
[----:B------:R-:W-:-:S02]  /*1c4a0*/  USHF.R.U32.HI UR18, URZ, 0x4, UR12 ;  /* 0x00000004ff127899 */ /* 0x000fc4000801160c */
[----:B------:R-:W-:Y:S02]  /*1c4b0*/  USHF.R.S32.HI UR6, URZ, 0x7, UR6 ;  /* 0x00000007ff067899 */ /* 0x000fe40008011406 */
[----:B------:R-:W-:Y:S02]  /*1c4c0*/  USGXT.U32 UR12, UR7, 0xe ;  /* 0x0000000e070c789a */ /* 0x000fe40008000000 */
[----:B------:R-:W-:Y:S02]  /*1c4d0*/  USGXT.U32 UR18, UR18, 0xe ;  /* 0x0000000e1212789a */ /* 0x000fe40008000000 */
[----:B------:R-:W-:Y:S02]  /*1c4e0*/  UIADD3 UR28, UP2, UPT, UR12, 0x80, URZ ;  /* 0x000000800c1c7890 */ /* 0x000fe4000ff5e0ff */
[----:B------:R-:W-:Y:S02]  /*1c4f0*/  UISETP.LT.AND UP4, UPT, UR6, 0x2, UPT ;  /* 0x000000020600788c */ /* 0x000fe4000bf81270 */
[----:B------:R-:W-:Y:S01]  /*1c500*/  UIADD3 UR26, UP3, UPT, UR18, 0x2, URZ ;  /* 0x00000002121a7890 */ /* 0x000fe2000ff7e0ff */
[----:B------:R-:W-:Y:S01]  /*1c510*/  UMOV UR4, URZ ;  /* 0x000000ff00047c82 */ /* 0x000fe20008000000 */
[----:B------:R-:W-:Y:S01]  /*1c520*/  UMOV UR5, URZ ;  /* 0x000000ff00057c82 */ /* 0x000fe20008000000 */
[----:B------:R-:W-:-:S02]  /*1c530*/  USHF.L.U32 UR14, UR14, 0x7, URZ ;  /* 0x000000070e0e7899 */ /* 0x000fc400080006ff */
[----:B------:R-:W-:Y:S02]  /*1c540*/  USHF.L.U32 UR15, UR15, 0x7, URZ ;  /* 0x000000070f0f7899 */ /* 0x000fe400080006ff */
[----:B------:R-:W-:Y:S02]  /*1c550*/  UIADD3.X UR29, UPT, UPT, UR4, -0x7fffbfe0, URZ, UP2, !UPT ;  /* 0x80004020041d7890 */ /* 0x000fe400097fe4ff */
[----:B------:R-:W-:Y:S02]  /*1c560*/  USEL UR6, UR6, 0x2, !UP4 ;  /* 0x0000000206067887 */ /* 0x000fe4000e000000 */
[----:B------:R-:W-:Y:S01]  /*1c570*/  UIADD3.X UR27, UPT, UPT, UR5, 0x40004040, URZ, UP3, !UPT ;  /* 0x40004040051b7890 */ /* 0x000fe20009ffe4ff */
[----:B------:R-:W0:Y:S01]  /*1c580*/  LDCU UR46, c[0x0][0x3a0] ;  /* 0x00007400ff2e77ac */ /* 0x000e220008000800 */
[----:B------:R-:W-:Y:S02]  /*1c590*/  USHF.R.S32.HI UR47, URZ, 0x1f, UR14 ;  /* 0x0000001fff2f7899 */ /* 0x000fe4000801140e */
[----:B------:R-:W-:-:S02]  /*1c5a0*/  USHF.R.S32.HI UR62, URZ, 0x1f, UR15 ;  /* 0x0000001fff3e7899 */ /* 0x000fc4000801140f */
[----:B------:R-:W-:Y:S02]  /*1c5b0*/  UIADD3 UR20, UPT, UPT, UR6, -0x2, URZ ;  /* 0xfffffffe06147890 */ /* 0x000fe4000fffe0ff */
[----:B------:R-:W-:Y:S02]  /*1c5c0*/  UIADD3.64 UR30, UPT, UPT, UR28, 0x80, URZ ;  /* 0x000000801c1e7897 */ /* 0x000fe4000fffe0ff */
[----:B------:R-:W-:Y:S02]  /*1c5d0*/  UIADD3.64 UR32, UPT, UPT, UR26, 0x2, URZ ;  /* 0x000000021a207897 */ /* 0x000fe4000fffe0ff */
[----:B------:R-:W-:Y:S02]  /*1c5e0*/  UIADD3.64 UR34, UPT, UPT, UR28, 0x100, URZ ;  /* 0x000001001c227897 */ /* 0x000fe4000fffe0ff */
[----:B------:R-:W-:Y:S02]  /*1c5f0*/  UIADD3.64 UR36, UPT, UPT, UR26, 0x4, URZ ;  /* 0x000000041a247897 */ /* 0x000fe4000fffe0ff */
[----:B------:R-:W-:-:S02]  /*1c600*/  UIADD3.64 UR38, UPT, UPT, UR26, 0x7fe, URZ ;  /* 0x000007fe1a267897 */ /* 0x000fc4000fffe0ff */
[----:B------:R-:W-:Y:S02]  /*1c610*/  UIADD3.64 UR40, UPT, UPT, UR26, 0x800, URZ ;  /* 0x000008001a287897 */ /* 0x000fe4000fffe0ff */
[----:B------:R-:W-:Y:S02]  /*1c620*/  UIADD3.64 UR42, UPT, UPT, UR26, 0x802, URZ ;  /* 0x000008021a2a7897 */ /* 0x000fe4000fffe0ff */
[----:B------:R-:W-:Y:S01]  /*1c630*/  UIADD3.64 UR44, UPT, UPT, UR26, 0x804, URZ ;  /* 0x000008041a2c7897 */ /* 0x000fe2000fffe0ff */
[----:B------:R-:W-:Y:S01]  /*1c640*/  UMOV UR21, 0x1 ;  /* 0x0000000100157882 */ /* 0x000fe20000000000 */
[----:B------:R-:W-:Y:S01]  /*1c650*/  UMOV UR7, URZ ;  /* 0x000000ff00077c82 */ /* 0x000fe20008000000 */
[----:B0-----:R-:W-:-:S09]  /*1c660*/  UMOV UR13, 0x80004020 ;  /* 0x80004020000d7882 */ /* 0x001fd20000000000 */
.L_x_10:
[----:B------:R-:W2:Y:S04]  /*1c670*/  LDL.LU R95, [R1+0x18c] ;  /* 0x00018c00015f7983 */ /* 0x000ea80000300800 */
[----:B------:R-:W3:Y:S04]  /*1c680*/  LDL.LU R94, [R1+0x6a0] ;  /* 0x0006a000015e7983 */ /* 0x000ee80000300800 */
        /* <DEDUP_REMOVED lines=19> */
[----:B------:R-:W4:Y:S01]  /*1c7c0*/  LDL.LU R76, [R1+0x184] ;  /* 0x00018400014c7983 */ /* 0x000f220000300800 */
[----:B------:R-:W-:Y:S01]  /*1c7d0*/  UIADD3 UR24, UPT, UPT, UR7, 0x1, URZ ;  /* 0x0000000107187890 */ /* 0x000fe2000fffe0ff */
[----:B------:R-:W-:Y:S01]  /*1c7e0*/  IMAD.U32 R71, R71, -0x80000000, RZ ;  /* 0x8000000047477824 */ /* 0x000fe200078e00ff */
[----:B------:R-:W0:Y:S02]  /*1c7f0*/  S2R R73, SR_TID.X ;  /* 0x0000000000497919 */ /* 0x000e240000002100 */
[----:B------:R-:W-:Y:S01]  /*1c800*/  UIMAD UR5, UR24, -0x80, UR46 ;  /* 0xffffff80180578a4 */ /* 0x000fe2000f8e022e */
[----:B0-----:R-:W-:-:S04]  /*1c810*/  SHF.R.U32.HI R72, RZ, 0x6, R73 ;  /* 0x00000006ff487819 */ /* 0x001fc80000011649 */
[----:B------:R-:W-:-:S04]  /*1c820*/  SGXT.U32 R72, R72, 0x2 ;  /* 0x000000024848781a */ /* 0x000fc80000000000 */
[----:B------:R-:W-:Y:S02]  /*1c830*/  ISETP.GE.AND P1, PT, R72, UR5, PT ;  /* 0x0000000548007c0c */ /* 0x000fe4000bf26270 */
[----:B--2---:R-:W-:Y:S02]  /*1c840*/  IADD3 R95, P5, PT, R95, UR15, RZ ;  /* 0x0000000f5f5f7c10 */ /* 0x004fe4000ffbe0ff */
[----:B---3--:R-:W-:-:S03]  /*1c850*/  IADD3 R94, P6, PT, R94, UR15, RZ ;  /* 0x0000000f5e5e7c10 */ /* 0x008fc6000ffde0ff */
[----:B------:R-:W-:Y:S01]  /*1c860*/  STL [R1+0x18c], R95 ;  /* 0x00018c5f01007387 */ /* 0x000fe20000100800 */
[----:B----4-:R-:W-:-:S03]  /*1c870*/  IADD3 R93, P2, PT, R93, UR15, RZ ;  /* 0x0000000f5d5d7c10 */ /* 0x010fc6000ff5e0ff */
[----:B------:R-:W-:Y:S01]  /*1c880*/  STL [R1+0x6a0], R94 ;  /* 0x0006a05e01007387 */ /* 0x000fe20000100800 */
[----:B------:R-:W-:-:S03]  /*1c890*/  IADD3 R92, P3, PT, R92, UR15, RZ ;  /* 0x0000000f5c5c7c10 */ /* 0x000fc6000ff7e0ff */
[----:B------:R-:W-:Y:S01]  /*1c8a0*/  STL [R1+0x698], R93 ;  /* 0x0006985d01007387 */ /* 0x000fe20000100800 */
[----:B------:R-:W-:-:S03]  /*1c8b0*/  IADD3 R91, P4, PT, R91, UR15, RZ ;  /* 0x0000000f5b5b7c10 */ /* 0x000fc6000ff9e0ff */
[----:B------:R-:W-:Y:S01]  /*1c8c0*/  STL [R1+0x690], R92 ;  /* 0x0006905c01007387 */ /* 0x000fe20000100800 */
[----:B------:R-:W-:-:S03]  /*1c8d0*/  IADD3.X R90, PT, PT, R90, UR62, RZ, P5, !PT ;  /* 0x0000003e5a5a7c10 */ /* 0x000fc6000affe4ff */
        /* <DEDUP_REMOVED lines=23> */
[----:B------:R-:W-:Y:S02]  /*1ca50*/  IADD3.X R78, PT, PT, R78, UR62, RZ, P6, !PT ;  /* 0x0000003e4e4e7c10 */ /* 0x000fe4000b7fe4ff */
[----:B------:R-:W-:Y:S02]  /*1ca60*/  IADD3 R75, P6, PT, R75, UR15, RZ ;  /* 0x0000000f4b4b7c10 */ /* 0x000fe4000ffde0ff */
[----:B------:R-:W-:-:S03]  /*1ca70*/  IADD3.X R74, PT, PT, R74, UR62, RZ, P2, !PT ;  /* 0x0000003e4a4a7c10 */ /* 0x000fc600097fe4ff */
[----:B------:R0:W-:Y:S04]  /*1ca80*/  STL [R1+0x660], R75 ;  /* 0x0006604b01007387 */ /* 0x0001e80000100800 */
[----:B------:R-:W-:Y:S04]  /*1ca90*/  STL [R1+0x668], R79 ;  /* 0x0006684f01007387 */ /* 0x000fe80000100800 */
[----:B0-----:R-:W2:Y:S04]  /*1caa0*/  LDL.LU R75, [R1+0x658] ;  /* 0x00065800014b7983 */ /* 0x001ea80000300800 */
[----:B------:R-:W-:Y:S04]  /*1cab0*/  STL [R1+0x67c], R78 ;  /* 0x00067c4e01007387 */ /* 0x000fe80000100800 */
[----:B------:R0:W-:Y:S04]  /*1cac0*/  STL [R1+0x674], R74 ;  /* 0x0006744a01007387 */ /* 0x0001e80000100800 */
[----:B0-----:R-:W3:Y:S01]  /*1cad0*/  LDL.LU R74, [R1+0x66c] ;  /* 0x00066c00014a7983 */ /* 0x001ee20000300800 */
[----:B------:R-:W-:-:S03]  /*1cae0*/  IADD3 R77, P2, PT, R77, UR15, RZ ;  /* 0x0000000f4d4d7c10 */ /* 0x000fc6000ff5e0ff */
[----:B------:R-:W4:Y:S01]  /*1caf0*/  LDL.LU R72, [R1+0x650] ;  /* 0x0006500001487983 */ /* 0x000f220000300800 */
[----:B------:R-:W-:-:S03]  /*1cb00*/  IADD3.X R76, PT, PT, R76, UR62, RZ, P3, !PT ;  /* 0x0000003e4c4c7c10 */ /* 0x000fc60009ffe4ff */
[----:B------:R-:W4:Y:S04]  /*1cb10*/  LDL.LU R100, [R1+0x664] ;  /* 0x0006640001647983 */ /* 0x000f280000300800 */
[----:B------:R0:W-:Y:S04]  /*1cb20*/  STL [R1+0x180], R77 ;  /* 0x0001804d01007387 */ /* 0x0001e80000100800 */
[----:B------:R-:W4:Y:S04]  /*1cb30*/  LDL.LU R99, [R1+0x648] ;  /* 0x0006480001637983 */ /* 0x000f280000300800 */
[----:B------:R-:W4:Y:S04]  /*1cb40*/  LDL.LU R98, [R1+0x65c] ;  /* 0x00065c0001627983 */ /* 0x000f280000300800 */
[----:B------:R1:W-:Y:S04]  /*1cb50*/  STL [R1+0x184], R76 ;  /* 0x0001844c01007387 */ /* 0x0003e80000100800 */
        /* <DEDUP_REMOVED lines=20> */
[----:B0-----:R-:W4:Y:S04]  /*1cca0*/  LDL.LU R77, [R1+0x5f0] ;  /* 0x0005f000014d7983 */ /* 0x001f280000300800 */
[----:B-1----:R-:W4:Y:S01]  /*1ccb0*/  LDL.LU R76, [R1+0x60c] ;  /* 0x00060c00014c7983 */ /* 0x002f220000300800 */
[----:B--2---:R-:W-:-:S05]  /*1ccc0*/  IADD3 R75, P3, PT, R75, UR15, RZ ;  /* 0x0000000f4b4b7c10 */ /* 0x004fca000ff7e0ff */
[----:B------:R0:W-:Y:S04]  /*1ccd0*/  STL [R1+0x658], R75 ;  /* 0x0006584b01007387 */ /* 0x0001e80000100800 */
[----:B0-----:R-:W2:Y:S01]  /*1cce0*/  LDL.LU R75, [R1+0x5e8] ;  /* 0x0005e800014b7983 */ /* 0x001ea20000300800 */
[----:B---3--:R-:W-:-:S05]  /*1ccf0*/  IADD3.X R74, PT, PT, R74, UR62, RZ, P4, !PT ;  /* 0x0000003e4a4a7c10 */ /* 0x008fca000a7fe4ff */
[----:B------:R0:W-:Y:S04]  /*1cd00*/  STL [R1+0x66c], R74 ;  /* 0x00066c4a01007387 */ /* 0x0001e80000100800 */
[----:B0-----:R-:W3:Y:S01]  /*1cd10*/  LDL.LU R74, [R1+0x604] ;  /* 0x00060400014a7983 */ /* 0x001ee20000300800 */
[----:B----4-:R-:W-:-:S05]  /*1cd20*/  IADD3 R72, P4, PT, R72, UR15, RZ ;  /* 0x0000000f48487c10 */ /* 0x010fca000ff9e0ff */
[----:B------:R0:W-:Y:S04]  /*1cd30*/  STL [R1+0x650], R72 ;  /* 0x0006504801007387 */ /* 0x0001e80000100800 */
[----:B0-----:R-:W4:Y:S01]  /*1cd40*/  LDL.LU R72, [R1+0x5e0] ;  /* 0x0005e00001487983 */ /* 0x001f220000300800 */
[----:B------:R-:W-:Y:S02]  /*1cd50*/  IADD3.X R100, PT, PT, R100, UR62, RZ, P5, !PT ;  /* 0x0000003e64647c10 */ /* 0x000fe4000affe4ff */
[----:B------:R-:W-:Y:S02]  /*1cd60*/  IADD3 R99, P5, PT, R99, UR15, RZ ;  /* 0x0000000f63637c10 */ /* 0x000fe4000ffbe0ff */
[----:B------:R-:W-:Y:S01]  /*1cd70*/  IADD3.X R98, PT, PT, R98, UR62, RZ, P6, !PT ;  /* 0x0000003e62627c10 */ /* 0x000fe2000b7fe4ff */
[----:B------:R-:W-:Y:S01]  /*1cd80*/  STL [R1+0x664], R100 ;  /* 0x0006646401007387 */ /* 0x000fe20000100800 */
[----:B------:R-:W-:-:S02]  /*1cd90*/  IADD3 R97, P6, PT, R97, UR15, RZ ;  /* 0x0000000f61617c10 */ /* 0x000fc4000ffde0ff */
[----:B------:R-:W-:Y:S01]  /*1cda0*/  IADD3.X R96, PT, PT, R96, UR62, RZ, P2, !PT ;  /* 0x0000003e60607c10 */ /* 0x000fe200097fe4ff */
[----:B------:R-:W-:Y:S01]  /*1cdb0*/  STL [R1+0x648], R99 ;  /* 0x0006486301007387 */ /* 0x000fe20000100800 */
[----:B------:R-:W-:Y:S02]  /*1cdc0*/  IADD3 R95, P2, PT, R95, UR15, RZ ;  /* 0x0000000f5f5f7c10 */ /* 0x000fe4000ff5e0ff */
[----:B------:R-:W-:Y:S01]  /*1cdd0*/  IADD3.X R94, PT, PT, R94, UR62, RZ, P3, !PT ;  /* 0x0000003e5e5e7c10 */ /* 0x000fe20009ffe4ff */
[----:B------:R-:W-:Y:S01]  /*1cde0*/  STL [R1+0x65c], R98 ;  /* 0x00065c6201007387 */ /* 0x000fe20000100800 */
[----:B------:R-:W-:Y:S02]  /*1cdf0*/  IADD3 R93, P3, PT, R93, UR15, RZ ;  /* 0x0000000f5d5d7c10 */ /* 0x000fe4000ff7e0ff */
[----:B------:R-:W-:Y:S01]  /*1ce00*/  IADD3.X R92, PT, PT, R92, UR62, RZ, P4, !PT ;  /* 0x0000003e5c5c7c10 */ /* 0x000fe2000a7fe4ff */
        /* <DEDUP_REMOVED lines=32> */
[----:B------:R-:W-:Y:S04]  /*1d010*/  STL [R1+0x600], R81 ;  /* 0x0006005101007387 */ /* 0x000fe80000100800 */
[----:B------:R-:W-:Y:S04]  /*1d020*/  STL [R1+0x61c], R80 ;  /* 0x00061c5001007387 */ /* 0x000fe80000100800 */
[----:B------:R-:W-:Y:S04]  /*1d030*/  STL [R1+0x5f8], R79 ;  /* 0x0005f84f01007387 */ /* 0x000fe80000100800 */
[----:B------:R0:W-:Y:S04]  /*1d040*/  STL [R1+0x60c], R76 ;  /* 0x00060c4c01007387 */ /* 0x0001e80000100800 */
[----:B------:R-:W-:Y:S04]  /*1d050*/  STL [R1+0x614], R78 ;  /* 0x0006144e01007387 */ /* 0x000fe80000100800 */
[----:B0-----:R-:W4:Y:S04]  /*1d060*/  LDL.LU R76, [R1+0x5fc] ;  /* 0x0005fc00014c7983 */ /* 0x001f280000300800 */
[----:B------:R-:W-:Y:S01]  /*1d070*/  STL [R1+0x5f0], R77 ;  /* 0x0005f04d01007387 */ /* 0x000fe20000100800 */
[----:B--2---:R-:W-:-:S05]  /*1d080*/  IADD3 R75, P2, PT, R75, UR15, RZ ;  /* 0x0000000f4b4b7c10 */ /* 0x004fca000ff5e0ff */
[----:B------:R0:W-:Y:S04]  /*1d090*/  STL [R1+0x5e8], R75 ;  /* 0x0005e84b01007387 */ /* 0x0001e80000100800 */
[----:B0-----:R-:W2:Y:S01]  /*1d0a0*/  LDL.LU R75, [R1+0x5d8] ;  /* 0x0005d800014b7983 */ /* 0x001ea20000300800 */
[----:B---3--:R-:W-:-:S05]  /*1d0b0*/  IADD3.X R74, PT, PT, R74, UR62, RZ, P3, !PT ;  /* 0x0000003e4a4a7c10 */ /* 0x008fca0009ffe4ff */
[----:B------:R0:W-:Y:S04]  /*1d0c0*/  STL [R1+0x604], R74 ;  /* 0x0006044a01007387 */ /* 0x0001e80000100800 */
[----:B0-----:R-:W3:Y:S01]  /*1d0d0*/  LDL.LU R74, [R1+0x5f4] ;  /* 0x0005f400014a7983 */ /* 0x001ee20000300800 */
[----:B----4-:R-:W-:-:S03]  /*1d0e0*/  IADD3 R72, P3, PT, R72, UR15, RZ ;  /* 0x0000000f48487c10 */ /* 0x010fc6000ff7e0ff */
[----:B------:R-:W4:Y:S04]  /*1d0f0*/  LDL.LU R100, [R1+0x5d0] ;  /* 0x0005d00001647983 */ /* 0x000f280000300800 */
        /* <DEDUP_REMOVED lines=24> */
[----:B0-----:R-:W4:Y:S01]  /*1d280*/  LDL.LU R72, [R1+0x570] ;  /* 0x0005700001487983 */ /* 0x001f220000300800 */
[----:B------:R-:W-:-:S05]  /*1d290*/  IADD3.X R76, PT, PT, R76, UR62, RZ, P4, !PT ;  /* 0x0000003e4c4c7c10 */ /* 0x000fca000a7fe4ff */
[----:B------:R0:W-:Y:S04]  /*1d2a0*/  STL [R1+0x5fc], R76 ;  /* 0x0005fc4c01007387 */ /* 0x0001e80000100800 */
[----:B0-----:R-:W4:Y:S01]  /*1d2b0*/  LDL.LU R76, [R1+0x58c] ;  /* 0x00058c00014c7983 */ /* 0x001f220000300800 */
[----:B--2---:R-:W-:-:S05]  /*1d2c0*/  IADD3 R75, P4, PT, R75, UR15, RZ ;  /* 0x0000000f4b4b7c10 */ /* 0x004fca000ff9e0ff */
[----:B------:R0:W-:Y:S04]  /*1d2d0*/  STL [R1+0x5d8], R75 ;  /* 0x0005d84b01007387 */ /* 0x0001e80000100800 */
[----:B0-----:R-:W2:Y:S01]  /*1d2e0*/  LDL.LU R75, [R1+0x568] ;  /* 0x00056800014b7983 */ /* 0x001ea20000300800 */
[----:B---3--:R-:W-:-:S05]  /*1d2f0*/  IADD3.X R74, PT, PT, R74, UR62, RZ, P5, !PT ;  /* 0x0000003e4a4a7c10 */ /* 0x008fca000affe4ff */
[----:B------:R0:W-:Y:S04]  /*1d300*/  STL [R1+0x5f4], R74 ;  /* 0x0005f44a01007387 */ /* 0x0001e80000100800 */
[----:B0-----:R-:W3:Y:S01]  /*1d310*/  LDL.LU R74, [R1+0x584] ;  /* 0x00058400014a7983 */ /* 0x001ee20000300800 */
[----:B----4-:R-:W-:Y:S02]  /*1d320*/  IADD3 R100, P5, PT, R100, UR15, RZ ;  /* 0x0000000f64647c10 */ /* 0x010fe4000ffbe0ff */
[----:B------:R-:W-:Y:S02]  /*1d330*/  IADD3.X R99, PT, PT, R99, UR62, RZ, P6, !PT ;  /* 0x0000003e63637c10 */ /* 0x000fe4000b7fe4ff */
[----:B------:R-:W-:Y:S01]  /*1d340*/  IADD3 R98, P6, PT, R98, UR15, RZ ;  /* 0x0000000f62627c10 */ /* 0x000fe2000ffde0ff */
[----:B------:R-:W-:Y:S01]  /*1d350*/  STL [R1+0x5d0], R100 ;  /* 0x0005d06401007387 */ /* 0x000fe20000100800 */
[----:B------:R-:W-:-:S02]  /*1d360*/  IADD3.X R97, PT, PT, R97, UR62, RZ, P2, !PT ;  /* 0x0000003e61617c10 */ /* 0x000fc400097fe4ff */
[----:B------:R-:W-:Y:S01]  /*1d370*/  IADD3 R96, P2, PT, R96, UR15, RZ ;  /* 0x0000000f60607c10 */ /* 0x000fe2000ff5e0ff */
        /* <DEDUP_REMOVED lines=40> */
[----:B------:R-:W-:Y:S04]  /*1d600*/  STL [R1+0x59c], R79 ;  /* 0x00059c4f01007387 */ /* 0x000fe80000100800 */
[----:B------:R0:W-:Y:S04]  /*1d610*/  STL [R1+0x570], R72 ;  /* 0x0005704801007387 */ /* 0x0001e80000100800 */
[----:B------:R-:W-:Y:S04]  /*1d620*/  STL [R1+0x578], R78 ;  /* 0x0005784e01007387 */ /* 0x000fe80000100800 */
[----:B0-----:R-:W4:Y:S01]  /*1d630*/  LDL.LU R72, [R1+0x560] ;  /* 0x0005600001487983 */ /* 0x001f220000300800 */
[----:B------:R-:W-:-:S03]  /*1d640*/  IADD3.X R76, PT, PT, R76, UR62, RZ, P3, !PT ;  /* 0x0000003e4c4c7c10 */ /* 0x000fc60009ffe4ff */
[----:B------:R-:W-:Y:S04]  /*1d650*/  STL [R1+0x594], R77 ;  /* 0x0005944d01007387 */ /* 0x000fe80000100800 */
[----:B------:R0:W-:Y:S04]  /*1d660*/  STL [R1+0x58c], R76 ;  /* 0x00058c4c01007387 */ /* 0x0001e80000100800 */
[----:B0-----:R-:W4:Y:S01]  /*1d670*/  LDL.LU R76, [R1+0x57c] ;  /* 0x00057c00014c7983 */ /* 0x001f220000300800 */
[----:B--2---:R-:W-:-:S05]  /*1d680*/  IADD3 R75, P3, PT, R75, UR15, RZ ;  /* 0x0000000f4b4b7c10 */ /* 0x004fca000ff7e0ff */
[----:B------:R0:W-:Y:S04]  /*1d690*/  STL [R1+0x568], R75 ;  /* 0x0005684b01007387 */ /* 0x0001e80000100800 */
[----:B0-----:R-:W2:Y:S01]  /*1d6a0*/  LDL.LU R75, [R1+0x558] ;  /* 0x00055800014b7983 */ /* 0x001ea20000300800 */
[----:B---3--:R-:W-:-:S03]  /*1d6b0*/  IADD3.X R74, PT, PT, R74, UR62, RZ, P4, !PT ;  /* 0x0000003e4a4a7c10 */ /* 0x008fc6000a7fe4ff */
[----:B------:R-:W3:Y:S04]  /*1d6c0*/  LDL.LU R100, [R1+0x574] ;  /* 0x0005740001647983 */ /* 0x000ee80000300800 */
[----:B------:R-:W3:Y:S04]  /*1d6d0*/  LDL.LU R99, [R1+0x550] ;  /* 0x0005500001637983 */ /* 0x000ee80000300800 */
[----:B------:R-:W3:Y:S04]  /*1d6e0*/  LDL.LU R98, [R1+0x56c] ;  /* 0x00056c0001627983 */ /* 0x000ee80000300800 */
[----:B------:R0:W-:Y:S04]  /*1d6f0*/  STL [R1+0x584], R74 ;  /* 0x0005844a01007387 */ /* 0x0001e80000100800 */
        /* <DEDUP_REMOVED lines=21> */
[----:B0-----:R-:W3:Y:S01]  /*1d850*/  LDL.LU R74, [R1+0x514] ;  /* 0x00051400014a7983 */ /* 0x001ee20000300800 */
[----:B----4-:R-:W-:-:S05]  /*1d860*/  IADD3 R72, P4, PT, R72, UR15, RZ ;  /* 0x0000000f48487c10 */ /* 0x010fca000ff9e0ff */
[----:B------:R0:W-:Y:S04]  /*1d870*/  STL [R1+0x560], R72 ;  /* 0x0005604801007387 */ /* 0x0001e80000100800 */
[----:B0-----:R-:W4:Y:S01]  /*1d880*/  LDL.LU R72, [R1+0x4f0] ;  /* 0x0004f00001487983 */ /* 0x001f220000300800 */
[----:B------:R-:W-:-:S05]  /*1d890*/  IADD3.X R76, PT, PT, R76, UR62, RZ, P5, !PT ;  /* 0x0000003e4c4c7c10 */ /* 0x000fca000affe4ff */
[----:B------:R0:W-:Y:S04]  /*1d8a0*/  STL [R1+0x57c], R76 ;  /* 0x00057c4c01007387 */ /* 0x0001e80000100800 */
[----:B0-----:R-:W4:Y:S01]  /*1d8b0*/  LDL.LU R76, [R1+0x50c] ;  /* 0x00050c00014c7983 */ /* 0x001f220000300800 */
[----:B--2---:R-:W-:Y:S02]  /*1d8c0*/  IADD3 R75, P5, PT, R75, UR15, RZ ;  /* 0x0000000f4b4b7c10 */ /* 0x004fe4000ffbe0ff */
[----:B---3--:R-:W-:-:S03]  /*1d8d0*/  IADD3.X R100, PT, PT, R100, UR62, RZ, P6, !PT ;  /* 0x0000003e64647c10 */ /* 0x008fc6000b7fe4ff */
[----:B------:R0:W-:Y:S01]  /*1d8e0*/  STL [R1+0x558], R75 ;  /* 0x0005584b01007387 */ /* 0x0001e20000100800 */
[----:B------:R-:W-:Y:S02]  /*1d8f0*/  IADD3 R99, P6, PT, R99, UR15, RZ ;  /* 0x0000000f63637c10 */ /* 0x000fe4000ffde0ff */
[----:B------:R-:W-:Y:S01]  /*1d900*/  IADD3.X R98, PT, PT, R98, UR62, RZ, P2, !PT ;  /* 0x0000003e62627c10 */ /* 0x000fe200097fe4ff */
[----:B0-----:R-:W2:Y:S04]  /*1d910*/  LDL.LU R75, [R1+0x4e8] ;  /* 0x0004e800014b7983 */ /* 0x001ea80000300800 */
        /* <DEDUP_REMOVED lines=43> */
[----:B------:R-:W-:-:S05]  /*1dbd0*/  IADD3.X R74, PT, PT, R74, UR62, RZ, P3, !PT ;  /* 0x0000003e4a4a7c10 */ /* 0x000fca0009ffe4ff */
[----:B------:R0:W-:Y:S04]  /*1dbe0*/  STL [R1+0x514], R74 ;  /* 0x0005144a01007387 */ /* 0x0001e80000100800 */
[----:B------:R-:W-:Y:S04]  /*1dbf0*/  STL [R1+0x51c], R78 ;  /* 0x00051c4e01007387 */ /* 0x000fe80000100800 */
[----:B0-----:R-:W3:Y:S01]  /*1dc00*/  LDL.LU R74, [R1+0x504] ;  /* 0x00050400014a7983 */ /* 0x001ee20000300800 */
[----:B----4-:R-:W-:-:S03]  /*1dc10*/  IADD3 R72, P3, PT, R72, UR15, RZ ;  /* 0x0000000f48487c10 */ /* 0x010fc6000ff7e0ff */
[----:B------:R-:W-:Y:S04]  /*1dc20*/  STL [R1+0x4f8], R77 ;  /* 0x0004f84d01007387 */ /* 0x000fe80000100800 */
[----:B------:R0:W-:Y:S04]  /*1dc30*/  STL [R1+0x4f0], R72 ;  /* 0x0004f04801007387 */ /* 0x0001e80000100800 */
[----:B0-----:R-:W4:Y:S01]  /*1dc40*/  LDL.LU R72, [R1+0x4e0] ;  /* 0x0004e00001487983 */ /* 0x001f220000300800 */
[----:B------:R-:W-:-:S05]  /*1dc50*/  IADD3.X R76, PT, PT, R76, UR62, RZ, P4, !PT ;  /* 0x0000003e4c4c7c10 */ /* 0x000fca000a7fe4ff */
[----:B------:R0:W-:Y:S04]  /*1dc60*/  STL [R1+0x50c], R76 ;  /* 0x00050c4c01007387 */ /* 0x0001e80000100800 */
[----:B0-----:R-:W4:Y:S04]  /*1dc70*/  LDL.LU R76, [R1+0x4fc] ;  /* 0x0004fc00014c7983 */ /* 0x001f280000300800 */
[----:B------:R-:W4:Y:S04]  /*1dc80*/  LDL.LU R100, [R1+0x4d8] ;  /* 0x0004d80001647983 */ /* 0x000f280000300800 */
[----:B------:R-:W4:Y:S04]  /*1dc90*/  LDL.LU R99, [R1+0x4f4] ;  /* 0x0004f40001637983 */ /* 0x000f280000300800 */
[----:B------:R-:W4:Y:S01]  /*1dca0*/  LDL.LU R98, [R1+0x4d0] ;  /* 0x0004d00001627983 */ /* 0x000f220000300800 */
[----:B--2---:R-:W-:-:S05]  /*1dcb0*/  IADD3 R75, P4, PT, R75, UR15, RZ ;  /* 0x0000000f4b4b7c10 */ /* 0x004fca000ff9e0ff */
[----:B------:R0:W-:Y:S04]  /*1dcc0*/  STL [R1+0x4e8], R75 ;  /* 0x0004e84b01007387 */ /* 0x0001e80000100800 */
[----:B------:R-:W2:Y:S04]  /*1dcd0*/  LDL.LU R97, [R1+0x4ec] ;  /* 0x0004ec0001617983 */ /* 0x000ea80000300800 */
        /* <DEDUP_REMOVED lines=28> */
[----:B------:R-:W-:-:S03]  /*1dea0*/  IADD3 R100, P6, PT, R100, UR15, RZ ;  /* 0x0000000f64647c10 */ /* 0x000fc6000ffde0ff */
[----:B------:R0:W-:Y:S01]  /*1deb0*/  STL [R1+0x4fc], R76 ;  /* 0x0004fc4c01007387 */ /* 0x0001e20000100800 */
[----:B------:R-:W-:Y:S02]  /*1dec0*/  IADD3.X R99, PT, PT, R99, UR62, RZ, P2, !PT ;  /* 0x0000003e63637c10 */ /* 0x000fe400097fe4ff */
[----:B------:R-:W-:Y:S01]  /*1ded0*/  IADD3 R98, P2, PT, R98, UR15, RZ ;  /* 0x0000000f62627c10 */ /* 0x000fe2000ff5e0ff */
[----:B0-----:R-:W4:Y:S04]  /*1dee0*/  LDL.LU R76, [R1+0x48c] ;  /* 0x00048c00014c7983 */ /* 0x001f280000300800 */
[----:B------:R-:W-:Y:S04]  /*1def0*/  STL [R1+0x4d8], R100 ;  /* 0x0004d86401007387 */ /* 0x000fe80000100800 */
[----:B------:R-:W-:Y:S04]  /*1df00*/  STL [R1+0x4f4], R99 ;  /* 0x0004f46301007387 */ /* 0x000fe80000100800 */
[----:B------:R-:W-:Y:S01]  /*1df10*/  STL [R1+0x4d0], R98 ;  /* 0x0004d06201007387 */ /* 0x000fe20000100800 */
[----:B--2---:R-:W-:-:S02]  /*1df20*/  IADD3.X R97, PT, PT, R97, UR62, RZ, P3, !PT ;  /* 0x0000003e61617c10 */ /* 0x004fc40009ffe4ff */
        /* <DEDUP_REMOVED lines=36> */
[----:B------:R-:W-:Y:S02]  /*1e170*/  IADD3 R78, P2, PT, R78, UR15, RZ ;  /* 0x0000000f4e4e7c10 */ /* 0x000fe4000ff5e0ff */
[----:B------:R-:W-:Y:S02]  /*1e180*/  IADD3.X R77, PT, PT, R77, UR62, RZ, P3, !PT ;  /* 0x0000003e4d4d7c10 */ /* 0x000fe40009ffe4ff */
[----:B------:R-:W-:Y:S01]  /*1e190*/  IADD3 R75, P3, PT, R75, UR15, RZ ;  /* 0x0000000f4b4b7c10 */ /* 0x000fe2000ff7e0ff */
[----:B------:R-:W-:Y:S04]  /*1e1a0*/  STL [R1+0x4a4], R79 ;  /* 0x0004a44f01007387 */ /* 0x000fe80000100800 */
[----:B------:R0:W-:Y:S04]  /*1e1b0*/  STL [R1+0x478], R75 ;  /* 0x0004784b01007387 */ /* 0x0001e80000100800 */
[----:B------:R-:W-:Y:S04]  /*1e1c0*/  STL [R1+0x480], R78 ;  /* 0x0004804e01007387 */ /* 0x000fe80000100800 */
[----:B0-----:R-:W2:Y:S04]  /*1e1d0*/  LDL.LU R75, [R1+0x468] ;  /* 0x00046800014b7983 */ /* 0x001ea80000300800 */
[----:B------:R-:W-:Y:S01]  /*1e1e0*/  STL [R1+0x49c], R77 ;  /* 0x00049c4d01007387 */ /* 0x000fe20000100800 */
[----:B---3--:R-:W-:-:S05]  /*1e1f0*/  IADD3.X R74, PT, PT, R74, UR62, RZ, P4, !PT ;  /* 0x0000003e4a4a7c10 */ /* 0x008fca000a7fe4ff */
[----:B------:R0:W-:Y:S04]  /*1e200*/  STL [R1+0x494], R74 ;  /* 0x0004944a01007387 */ /* 0x0001e80000100800 */
[----:B0-----:R-:W3:Y:S01]  /*1e210*/  LDL.LU R74, [R1+0x484] ;  /* 0x00048400014a7983 */ /* 0x001ee20000300800 */
[----:B----4-:R-:W-:-:S05]  /*1e220*/  IADD3 R72, P4, PT, R72, UR15, RZ ;  /* 0x0000000f48487c10 */ /* 0x010fca000ff9e0ff */
[----:B------:R0:W-:Y:S04]  /*1e230*/  STL [R1+0x470], R72 ;  /* 0x0004704801007387 */ /* 0x0001e80000100800 */
[----:B0-----:R-:W4:Y:S01]  /*1e240*/  LDL.LU R72, [R1+0x460] ;  /* 0x0004600001487983 */ /* 0x001f220000300800 */
[----:B------:R-:W-:-:S03]  /*1e250*/  IADD3.X R76, PT, PT, R76, UR62, RZ, P5, !PT ;  /* 0x0000003e4c4c7c10 */ /* 0x000fc6000affe4ff */
        /* <DEDUP_REMOVED lines=37> */
[----:B------:R-:W-:Y:S02]  /*1e4b0*/  IADD3.X R98, PT, PT, R98, UR62, RZ, P3, !PT ;  /* 0x0000003e62627c10 */ /* 0x000fe40009ffe4ff */
        /* <DEDUP_REMOVED lines=40> */
[----:B------:R-:W-:-:S03]  /*1e740*/  IADD3.X R76, PT, PT, R76, UR62, RZ, P4, !PT ;  /* 0x0000003e4c4c7c10 */ /* 0x000fc6000a7fe4ff */
[----:B------:R-:W-:Y:S01]  /*1e750*/  STL [R1+0x42c], R80 ;  /* 0x00042c5001007387 */ /* 0x000fe20000100800 */
[----:B------:R-:W-:-:S03]  /*1e760*/  IADD3 R77, P3, PT, R77, UR15, RZ ;  /* 0x0000000f4d4d7c10 */ /* 0x000fc6000ff7e0ff */
        /* <DEDUP_REMOVED lines=89> */
[----:B------:R-:W-:Y:S01]  /*1ed00*/  IADD3.X R77, PT, PT, R77, UR62, RZ, P4, !PT ;  /* 0x0000003e4d4d7c10 */ /* 0x000fe2000a7fe4ff */
[----:B------:R-:W-:Y:S01]  /*1ed10*/  STL [R1+0x3b4], R81 ;  /* 0x0003b45101007387 */ /* 0x000fe20000100800 */
[----:B------:R-:W-:-:S03]  /*1ed20*/  IADD3 R72, P4, PT, R72, UR15, RZ ;  /* 0x0000000f48487c10 */ /* 0x000fc6000ff9e0ff */
[----:B------:R-:W-:Y:S04]  /*1ed30*/  STL [R1+0x390], R80 ;  /* 0x0003905001007387 */ /* 0x000fe80000100800 */
        /* <DEDUP_REMOVED lines=10> */
[----:B0-----:R-:W2:Y:S04]  /*1ede0*/  LDL.LU R75, [R1+0x368] ;  /* 0x00036800014b7983 */ /* 0x001ea80000300800 */
[----:B------:R-:W2:Y:S04]  /*1edf0*/  LDL.LU R100, [R1+0x384] ;  /* 0x0003840001647983 */ /* 0x000ea80000300800 */
[----:B------:R-:W2:Y:S01]  /*1ee00*/  LDL.LU R99, [R1+0x360] ;  /* 0x0003600001637983 */ /* 0x000ea20000300800 */
[----:B---3--:R-:W-:-:S03]  /*1ee10*/  IADD3.X R74, PT, PT, R74, UR62, RZ, P6, !PT ;  /* 0x0000003e4a4a7c10 */ /* 0x008fc6000b7fe4ff */
        /* <DEDUP_REMOVED lines=31> */
[----:B------:R-:W-:-:S03]  /*1f010*/  IADD3.X R100, PT, PT, R100, UR62, RZ, P3, !PT ;  /* 0x0000003e64647c10 */ /* 0x000fc60009ffe4ff */
[----:B------:R0:W-:Y:S01]  /*1f020*/  STL [R1+0x368], R75 ;  /* 0x0003684b01007387 */ /* 0x0001e20000100800 */
[----:B------:R-:W-:Y:S02]  /*1f030*/  IADD3 R99, P3, PT, R99, UR15, RZ ;  /* 0x0000000f63637c10 */ /* 0x000fe4000ff7e0ff */
[----:B---3--:R-:W-:Y:S01]  /*1f040*/  IADD3.X R98, PT, PT, R98, UR62, RZ, P4, !PT ;  /* 0x0000003e62627c10 */ /* 0x008fe2000a7fe4ff */
[----:B0-----:R-:W2:Y:S01]  /*1f050*/  LDL.LU R75, [R1+0x2f8] ;  /* 0x0002f800014b7983 */ /* 0x001ea20000300800 */
        /* <DEDUP_REMOVED lines=40> */
[----:B------:R-:W-:Y:S01]  /*1f2e0*/  STL [R1+0x334], R80 ;  /* 0x0003345001007387 */ /* 0x000fe20000100800 */
[----:B------:R-:W-:-:S03]  /*1f2f0*/  IADD3.X R74, PT, PT, R74, UR62, RZ, P5, !PT ;  /* 0x0000003e4a4a7c10 */ /* 0x000fc6000affe4ff */
[----:B------:R-:W-:Y:S04]  /*1f300*/  STL [R1+0x310], R79 ;  /* 0x0003104f01007387 */ /* 0x000fe80000100800 */
[----:B------:R0:W-:Y:S04]  /*1f310*/  STL [R1+0x324], R74 ;  /* 0x0003244a01007387 */ /* 0x0001e80000100800 */
[----:B------:R-:W-:Y:S04]  /*1f320*/  STL [R1+0x32c], R78 ;  /* 0x00032c4e01007387 */ /* 0x000fe80000100800 */
[----:B0-----:R-:W3:Y:S01]  /*1f330*/  LDL.LU R74, [R1+0x314] ;  /* 0x00031400014a7983 */ /* 0x001ee20000300800 */
[----:B------:R-:W-:-:S05]  /*1f340*/  IADD3 R77, P4, PT, R77, UR15, RZ ;  /* 0x0000000f4d4d7c10 */ /* 0x000fca000ff9e0ff */
[----:B------:R-:W-:Y:S01]  /*1f350*/  STL [R1+0x308], R77 ;  /* 0x0003084d01007387 */ /* 0x000fe20000100800 */
[----:B----4-:R-:W-:-:S05]  /*1f360*/  IADD3 R72, P5, PT, R72, UR15, RZ ;  /* 0x0000000f48487c10 */ /* 0x010fca000ffbe0ff */
        /* <DEDUP_REMOVED lines=190> */
[----:B0-----:R-:W3:Y:S04]  /*1ff50*/  LDL.LU R74, [R1+0x214] ;  /* 0x00021400014a7983 */ /* 0x001ee80000300800 */
[----:B------:R-:W3:Y:S04]  /*1ff60*/  LDL.LU R100, [R1+0x1f0] ;  /* 0x0001f00001647983 */ /* 0x000ee80000300800 */
[----:B------:R-:W3:Y:S04]  /*1ff70*/  LDL.LU R99, [R1+0x20c] ;  /* 0x00020c0001637983 */ /* 0x000ee80000300800 */
[----:B------:R-:W3:Y:S01]  /*1ff80*/  LDL.LU R98, [R1+0x1e8] ;  /* 0x0001e80001627983 */ /* 0x000ee20000300800 */
[----:B----4-:R-:W-:-:S05]  /*1ff90*/  IADD3 R72, P2, PT, R72, UR15, RZ ;  /* 0x0000000f48487c10 */ /* 0x010fca000ff5e0ff */
        /* <DEDUP_REMOVED lines=32> */
[----:B------:R-:W-:Y:S02]  /*201a0*/  IADD3 R100, P4, PT, R100, UR15, RZ ;  /* 0x0000000f64647c10 */ /* 0x000fe4000ff9e0ff */
[----:B------:R-:W-:Y:S02]  /*201b0*/  IADD3.X R99, PT, PT, R99, UR62, RZ, P5, !PT ;  /* 0x0000003e63637c10 */ /* 0x000fe4000affe4ff */
[----:B------:R-:W-:Y:S01]  /*201c0*/  IADD3 R98, P5, PT, R98, UR15, RZ ;  /* 0x0000000f62627c10 */ /* 0x000fe2000ffbe0ff */
[----:B------:R-:W-:Y:S01]  /*201d0*/  STL [R1+0x1f0], R100 ;  /* 0x0001f06401007387 */ /* 0x000fe20000100800 */
[----:B----4-:R-:W-:-:S03]  /*201e0*/  IADD3.X R97, PT, PT, R97, UR62, RZ, P6, !PT ;  /* 0x0000003e61617c10 */ /* 0x010fc6000b7fe4ff */
        /* <DEDUP_REMOVED lines=42> */
[----:B------:R0:W-:Y:S04]  /*20490*/  STL [R1+0x170], R72 ;  /* 0x0001704801007387 */ /* 0x0001e80000100800 */
[----:B------:R-:W-:Y:S04]  /*204a0*/  STL [R1+0x178], R78 ;  /* 0x0001784e01007387 */ /* 0x000fe80000100800 */
[----:B0-----:R-:W4:Y:S04]  /*204b0*/  LDL.LU R72, [R1+0x160] ;  /* 0x0001600001487983 */ /* 0x001f280000300800 */
[----:B------:R-:W-:Y:S01]  /*204c0*/  STL [R1+0x1b4], R77 ;  /* 0x0001b44d01007387 */ /* 0x000fe20000100800 */
[----:B------:R-:W-:-:S05]  /*204d0*/  IADD3.X R76, PT, PT, R76, UR62, RZ, P2, !PT ;  /* 0x0000003e4c4c7c10 */ /* 0x000fca00097fe4ff */
        /* <DEDUP_REMOVED lines=190> */
[----:B0-----:R-:W4:Y:S04]  /*210c0*/  LDL.LU R72, [R1+0x60] ;  /* 0x0000600001487983 */ /* 0x001f280000300800 */
[----:B------:R-:W4:Y:S04]  /*210d0*/  LDL.LU R100, [R1+0x7c] ;  /* 0x00007c0001647983 */ /* 0x000f280000300800 */
[----:B------:R-:W4:Y:S04]  /*210e0*/  LDL.LU R99, [R1+0x58] ;  /* 0x0000580001637983 */ /* 0x000f280000300800 */
[----:B------:R-:W4:Y:S01]  /*210f0*/  LDL.LU R98, [R1+0x74] ;  /* 0x0000740001627983 */ /* 0x000f220000300800 */
[----:B------:R-:W-:-:S05]  /*21100*/  IADD3.X R76, PT, PT, R76, UR62, RZ, P4, !PT ;  /* 0x0000003e4c4c7c10 */ /* 0x000fca000a7fe4ff */
        /* <DEDUP_REMOVED lines=21> */
[----:B------:R-:W4:Y:S04]  /*21260*/  LDL.LU R77, [R1] ;  /* 0x00000000014d7983 */ /* 0x000f280000300800 */
        /* <DEDUP_REMOVED lines=11> */
[----:B------:R-:W-:Y:S02]  /*21320*/  IADD3.X R98, PT, PT, R98, UR62, RZ, P2, !PT ;  /* 0x0000003e62627c10 */ /* 0x000fe400097fe4ff */
[----:B------:R-:W-:Y:S02]  /*21330*/  IADD3.X R92, PT, PT, R92, UR62, RZ, P5, !PT ;  /* 0x0000003e5c5c7c10 */ /* 0x000fe4000affe4ff */
[----:B------:R-:W-:-:S02]  /*21340*/  IADD3 R91, P5, PT, R91, UR15, RZ ;  /* 0x0000000f5b5b7c10 */ /* 0x000fc4000ffbe0ff */
[----:B------:R-:W-:Y:S02]  /*21350*/  IADD3.X R96, PT, PT, R96, UR62, RZ, P3, !PT ;  /* 0x0000003e60607c10 */ /* 0x000fe40009ffe4ff */
[----:B------:R-:W-:Y:S02]  /*21360*/  IADD3 R95, P3, PT, R95, UR15, RZ ;  /* 0x0000000f5f5f7c10 */ /* 0x000fe4000ff7e0ff */
[----:B------:R-:W-:Y:S02]  /*21370*/  IADD3 R99, P6, PT, R99, UR15, RZ ;  /* 0x0000000f63637c10 */ /* 0x000fe4000ffde0ff */
[----:B------:R-:W-:Y:S02]  /*21380*/  IADD3 R97, P2, PT, R97, UR15, RZ ;  /* 0x0000000f61617c10 */ /* 0x000fe4000ff5e0ff */
[----:B------:R-:W-:Y:S02]  /*21390*/  IADD3.X R94, PT, PT, R94, UR62, RZ, P4, !PT ;  /* 0x0000003e5e5e7c10 */ /* 0x000fe4000a7fe4ff */
[----:B------:R-:W-:-:S02]  /*213a0*/  IADD3 R93, P4, PT, R93, UR15, RZ ;  /* 0x0000000f5d5d7c10 */ /* 0x000fc4000ff9e0ff */
[----:B------:R-:W-:Y:S02]  /*213b0*/  IADD3.X R82, PT, PT, R82, UR62, RZ, P5, !PT ;  /* 0x0000003e52527c10 */ /* 0x000fe4000affe4ff */
[----:B------:R-:W-:Y:S02]  /*213c0*/  IADD3 R81, P5, PT, R81, UR15, RZ ;  /* 0x0000000f51517c10 */ /* 0x000fe4000ffbe0ff */
[----:B------:R-:W-:Y:S02]  /*213d0*/  IADD3.X R86, PT, PT, R86, UR62, RZ, P3, !PT ;  /* 0x0000003e56567c10 */ /* 0x000fe40009ffe4ff */
[----:B------:R-:W-:Y:S02]  /*213e0*/  IADD3 R85, P3, PT, R85, UR15, RZ ;  /* 0x0000000f55557c10 */ /* 0x000fe4000ff7e0ff */
[----:B------:R-:W-:Y:S02]  /*213f0*/  IADD3.X R90, PT, PT, R90, UR62, RZ, P6, !PT ;  /* 0x0000003e5a5a7c10 */ /* 0x000fe4000b7fe4ff */
[----:B------:R-:W-:-:S02]  /*21400*/  IADD3.X R88, PT, PT, R88, UR62, RZ, P2, !PT ;  /* 0x0000003e58587c10 */ /* 0x000fc400097fe4ff */
[----:B------:R-:W-:Y:S02]  /*21410*/  IADD3 R89, P6, PT, R89, UR15, RZ ;  /* 0x0000000f59597c10 */ /* 0x000fe4000ffde0ff */
[----:B------:R-:W-:Y:S02]  /*21420*/  IADD3 R87, P2, PT, R87, UR15, RZ ;  /* 0x0000000f57577c10 */ /* 0x000fe4000ff5e0ff */
[----:B------:R-:W-:Y:S02]  /*21430*/  IADD3.X R84, PT, PT, R84, UR62, RZ, P4, !PT ;  /* 0x0000003e54547c10 */ /* 0x000fe4000a7fe4ff */
[----:B------:R-:W-:Y:S02]  /*21440*/  IADD3 R83, P4, PT, R83, UR15, RZ ;  /* 0x0000000f53537c10 */ /* 0x000fe4000ff9e0ff */
[----:B------:R-:W-:Y:S02]  /*21450*/  IADD3.X R76, PT, PT, R76, UR62, RZ, P3, !PT ;  /* 0x0000003e4c4c7c10 */ /* 0x000fe40009ffe4ff */
[----:B------:R-:W-:-:S02]  /*21460*/  IADD3 R251, P3, PT, R251, UR15, RZ ;  /* 0x0000000ffbfb7c10 */ /* 0x000fc4000ff7e0ff */
[----:B------:R-:W-:Y:S02]  /*21470*/  IADD3.X R80, PT, PT, R80, UR62, RZ, P6, !PT ;  /* 0x0000003e50507c10 */ /* 0x000fe4000b7fe4ff */
[----:B------:R-:W-:Y:S02]  /*21480*/  IADD3.X R78, PT, PT, R78, UR62, RZ, P2, !PT ;  /* 0x0000003e4e4e7c10 */ /* 0x000fe400097fe4ff */
[----:B------:R-:W-:Y:S02]  /*21490*/  IADD3 R79, P6, PT, R79, UR15, RZ ;  /* 0x0000000f4f4f7c10 */ /* 0x000fe4000ffde0ff */
[----:B------:R-:W-:Y:S02]  /*214a0*/  IADD3 R77, P2, PT, R77, UR15, RZ ;  /* 0x0000000f4d4d7c10 */ /* 0x000fe4000ff5e0ff */
[----:B------:R-:W-:Y:S02]  /*214b0*/  IADD3.X R250, PT, PT, R250, UR62, RZ, P3, !PT ;  /* 0x0000003efafa7c10 */ /* 0x000fe40009ffe4ff */
[----:B-----5:R-:W-:-:S02]  /*214c0*/  IADD3 R241, P3, PT, R241, UR15, RZ ;  /* 0x0000000ff1f17c10 */ /* 0x020fc4000ff7e0ff */
[----:B------:R-:W-:Y:S02]  /*214d0*/  IADD3.X R252, PT, PT, R252, UR62, RZ, P2, !PT ;  /* 0x0000003efcfc7c10 */ /* 0x000fe400097fe4ff */
[----:B------:R-:W-:Y:S02]  /*214e0*/  IADD3 R243, P2, PT, R243, UR15, RZ ;  /* 0x0000000ff3f37c10 */ /* 0x000fe4000ff5e0ff */
[----:B------:R-:W-:Y:S02]  /*214f0*/  IADD3.X R240, PT, PT, R240, UR62, RZ, P3, !PT ;  /* 0x0000003ef0f07c10 */ /* 0x000fe40009ffe4ff */
        /* <DEDUP_REMOVED lines=24> */
[----:B------:R-:W-:Y:S01]  /*21680*/  IADD3 R171, P3, PT, R171, UR15, RZ ;  /* 0x0000000fabab7c10 */ /* 0x000fe2000ff7e0ff */
[----:B------:R-:W-:Y:S01]  /*21690*/  STL [R1+0x7c], R100 ;  /* 0x00007c6401007387 */ /* 0x000fe20000100800 */
        /* <DEDUP_REMOVED lines=18> */
[----:B---3--:R-:W-:Y:S02]  /*217c0*/  IADD3.X R74, PT, PT, R74, UR62, RZ, P5, !PT ;  /* 0x0000003e4a4a7c10 */ /* 0x008fe4000affe4ff */
[----:B------:R-:W-:-:S04]  /*217d0*/  IADD3 R247, P5, PT, R247, UR15, RZ ;  /* 0x0000000ff7f77c10 */ /* 0x000fc8000ffbe0ff */
[----:B------:R-:W-:Y:S02]  /*217e0*/  IADD3.X R246, PT, PT, R246, UR62, RZ, P5, !PT ;  /* 0x0000003ef6f67c10 */ /* 0x000fe4000affe4ff */
[----:B------:R-:W-:-:S04]  /*217f0*/  IADD3 R237, P5, PT, R237, UR15, RZ ;  /* 0x0000000feded7c10 */ /* 0x000fc8000ffbe0ff */
[----:B------:R-:W-:Y:S02]  /*21800*/  IADD3.X R236, PT, PT, R236, UR62, RZ, P5, !PT ;  /* 0x0000003eecec7c10 */ /* 0x000fe4000affe4ff */
[----:B------:R-:W-:-:S04]  /*21810*/  IADD3 R227, P5, PT, R227, UR15, RZ ;  /* 0x0000000fe3e37c10 */ /* 0x000fc8000ffbe0ff */
[----:B------:R-:W-:Y:S02]  /*21820*/  IADD3.X R226, PT, PT, R226, UR62, RZ, P5, !PT ;  /* 0x0000003ee2e27c10 */ /* 0x000fe4000affe4ff */
[----:B------:R-:W-:-:S04]  /*21830*/  IADD3 R217, P5, PT, R217, UR15, RZ ;  /* 0x0000000fd9d97c10 */ /* 0x000fc8000ffbe0ff */
[----:B------:R-:W-:Y:S02]  /*21840*/  IADD3.X R216, PT, PT, R216, UR62, RZ, P5, !PT ;  /* 0x0000003ed8d87c10 */ /* 0x000fe4000affe4ff */
[----:B------:R-:W-:Y:S02]  /*21850*/  IADD3 R207, P5, PT, R207, UR15, RZ ;  /* 0x0000000fcfcf7c10 */ /* 0x000fe4000ffbe0ff */
[----:B--2---:R-:W-:Y:S02]  /*21860*/  IADD3.X R75, PT, PT, R75, UR62, RZ, P4, !PT ;  /* 0x0000003e4b4b7c10 */ /* 0x004fe4000a7fe4ff */
[----:B------:R-:W-:Y:S02]  /*21870*/  IADD3.X R206, PT, PT, R206, UR62, RZ, P5, !PT ;  /* 0x0000003ecece7c10 */ /* 0x000fe4000affe4ff */
[----:B------:R-:W-:Y:S02]  /*21880*/  IADD3 R197, P5, PT, R197, UR15, RZ ;  /* 0x0000000fc5c57c10 */ /* 0x000fe4000ffbe0ff */
[----:B------:R-:W-:-:S02]  /*21890*/  IADD3 R249, P4, PT, R249, UR15, RZ ;  /* 0x0000000ff9f97c10 */ /* 0x000fc4000ff9e0ff */
[----:B------:R-:W-:Y:S02]  /*218a0*/  IADD3.X R196, PT, PT, R196, UR62, RZ, P5, !PT ;  /* 0x0000003ec4c47c10 */ /* 0x000fe4000affe4ff */
[----:B----4-:R-:W-:Y:S02]  /*218b0*/  IADD3.X R72, PT, PT, R72, UR62, RZ, P6, !PT ;  /* 0x0000003e48487c10 */ /* 0x010fe4000b7fe4ff */
[----:B------:R-:W-:Y:S02]  /*218c0*/  IADD3 R187, P5, PT, R187, UR15, RZ ;  /* 0x0000000fbbbb7c10 */ /* 0x000fe4000ffbe0ff */
        /* <DEDUP_REMOVED lines=40> */
[----:B------:R-:W-:Y:S01]  /*21b50*/  IADD3.X R37, PT, PT, R37, UR47, RZ, P5, !PT ;  /* 0x0000002f25257c10 */ /* 0x000fe2000affe4ff */
[----:B------:R-:W0:Y:S01]  /*21b60*/  SYNCS.PHASECHK.TRANS64.TRYWAIT P5, [UR11], R71 ;  /* 0x00000047ff0075a7 */ /* 0x000e2200080a110b */
[----:B------:R-:W-:Y:S02]  /*21b70*/  IADD3 R67, P4, PT, R67, UR15, RZ ;  /* 0x0000000f43437c10 */ /* 0x000fe4000ff9e0ff */
[----:B------:R-:W-:Y:S02]  /*21b80*/  IADD3.X R174, PT, PT, R174, UR62, RZ, P6, !PT ;  /* 0x0000003eaeae7c10 */ /* 0x000fe4000b7fe4ff */
[----:B------:R-:W-:Y:S02]  /*21b90*/  IADD3 R65, P6, PT, R65, UR14, RZ ;  /* 0x0000000e41417c10 */ /* 0x000fe4000ffde0ff */
[----:B------:R-:W-:-:S02]  /*21ba0*/  IADD3.X R68, PT, PT, R68, UR62, RZ, P4, !PT ;  /* 0x0000003e44447c10 */ /* 0x000fc4000a7fe4ff */
[----:B------:R-:W-:Y:S01]  /*21bb0*/  IADD3 R59, P4, PT, R59, UR14, RZ ;  /* 0x0000000e3b3b7c10 */ /* 0x000fe2000ff9e0ff */
[----:B------:R-:W-:Y:S01]  /*21bc0*/  STL [R1+0x38], R91 ;  /* 0x0000385b01007387 */ /* 0x000fe20000100800 */
[----:B------:R-:W-:Y:S02]  /*21bd0*/  IADD3.X R66, PT, PT, R66, UR47, RZ, P6, !PT ;  /* 0x0000002f42427c10 */ /* 0x000fe4000b7fe4ff */
[----:B------:R-:W-:Y:S01]  /*21be0*/  IADD3 R52, P6, PT, R52, UR14, RZ ;  /* 0x0000000e34347c10 */ /* 0x000fe2000ffde0ff */
[----:B------:R-:W-:Y:S01]  /*21bf0*/  STL [R1+0x54], R90 ;  /* 0x0000545a01007387 */ /* 0x000fe20000100800 */
[----:B------:R-:W-:Y:S02]  /*21c00*/  IADD3.X R60, PT, PT, R60, UR47, RZ, P4, !PT ;  /* 0x0000002f3c3c7c10 */ /* 0x000fe4000a7fe4ff */
[----:B------:R-:W-:Y:S01]  /*21c10*/  IADD3.X R51, PT, PT, R51, UR47, RZ, P3, !PT ;  /* 0x0000002f33337c10 */ /* 0x000fe20009ffe4ff */
[----:B------:R-:W-:Y:S01]  /*21c20*/  STL [R1+0x30], R89 ;  /* 0x0000305901007387 */ /* 0x000fe20000100800 */
[----:B------:R-:W-:-:S02]  /*21c30*/  IADD3 R46, P4, PT, R46, UR14, RZ ;  /* 0x0000000e2e2e7c10 */ /* 0x000fc4000ff9e0ff */
[----:B------:R-:W-:Y:S01]  /*21c40*/  IADD3 R38, P3, PT, R38, UR14, RZ ;  /* 0x0000000e26267c10 */ /* 0x000fe2000ff7e0ff */
[----:B------:R-:W-:Y:S01]  /*21c50*/  STL [R1+0x4c], R88 ;  /* 0x00004c5801007387 */ /* 0x000fe20000100800 */
[----:B------:R-:W-:-:S03]  /*21c60*/  IADD3.X R54, PT, PT, R54, UR47, RZ, P6, !PT ;  /* 0x0000002f36367c10 */ /* 0x000fc6000b7fe4ff */
[----:B------:R-:W-:Y:S01]  /*21c70*/  STL [R1+0x28], R87 ;  /* 0x0000285701007387 */ /* 0x000fe20000100800 */
[----:B------:R-:W-:-:S03]  /*21c80*/  IADD3.X R53, PT, PT, R53, UR47, RZ, P2, !PT ;  /* 0x0000002f35357c10 */ /* 0x000fc600097fe4ff */
[----:B------:R-:W-:Y:S01]  /*21c90*/  STL [R1+0x44], R86 ;  /* 0x0000445601007387 */ /* 0x000fe20000100800 */
[----:B------:R-:W-:Y:S02]  /*21ca0*/  IADD3 R42, P6, PT, R42, UR14, RZ ;  /* 0x0000000e2a2a7c10 */ /* 0x000fe4000ffde0ff */
[----:B------:R-:W-:Y:S01]  /*21cb0*/  IADD3 R40, P2, PT, R40, UR14, RZ ;  /* 0x0000000e28287c10 */ /* 0x000fe2000ff5e0ff */
[----:B------:R-:W-:Y:S01]  /*21cc0*/  STL [R1+0x20], R85 ;  /* 0x0000205501007387 */ /* 0x000fe20000100800 */
[----:B------:R-:W-:Y:S02]  /*21cd0*/  IADD3.X R49, PT, PT, R49, UR47, RZ, P4, !PT ;  /* 0x0000002f31317c10 */ /* 0x000fe4000a7fe4ff */
[----:B------:R-:W-:Y:S01]  /*21ce0*/  IADD3.X R41, PT, PT, R41, UR47, RZ, P3, !PT ;  /* 0x0000002f29297c10 */ /* 0x000fe20009ffe4ff */
[----:B------:R-:W-:Y:S01]  /*21cf0*/  STL [R1+0x3c], R84 ;  /* 0x00003c5401007387 */ /* 0x000fe20000100800 */
[----:B------:R-:W-:Y:S02]  /*21d00*/  IADD3 R36, P4, PT, R36, UR14, RZ ;  /* 0x0000000e24247c10 */ /* 0x000fe4000ff9e0ff */
        /* <DEDUP_REMOVED lines=16> */
[----:B------:R-:W-:Y:S01]  /*21e10*/  STL [R1], R77 ;  /* 0x0000004d01007387 */ /* 0x000fe20000100800 */
        /* <DEDUP_REMOVED lines=10> */
[----:B------:R1:W-:Y:S01]  /*21ec0*/  STL [R1+0x4], R72 ;  /* 0x0000044801007387 */ /* 0x0003e20000100800 */
[----:B------:R-:W-:-:S02]  /*21ed0*/  IADD3.X R27, PT, PT, R27, UR47, RZ, P6, !PT ;  /* 0x0000002f1b1b7c10 */ /* 0x000fc4000b7fe4ff */
[----:B------:R-:W-:Y:S02]  /*21ee0*/  IADD3.X R25, PT, PT, R25, UR47, RZ, P2, !PT ;  /* 0x0000002f19197c10 */ /* 0x000fe400097fe4ff */
[----:B------:R-:W-:Y:S02]  /*21ef0*/  IADD3 R16, P6, PT, R16, UR14, RZ ;  /* 0x0000000e10107c10 */ /* 0x000fe4000ffde0ff */
[----:B------:R-:W-:Y:S02]  /*21f00*/  IADD3 R14, P2, PT, R14, UR14, RZ ;  /* 0x0000000e0e0e7c10 */ /* 0x000fe4000ff5e0ff */
[--C-:B-1----:R-:W-:Y:S02]  /*21f10*/  SHF.R.U32.HI R72, RZ, 0x6, R73.reuse ;  /* 0x00000006ff487819 */ /* 0x102fe40000011649 */
[----:B------:R-:W-:Y:S02]  /*21f20*/  SHF.R.U32.HI R73, RZ, 0x6, R73 ;  /* 0x00000006ff497819 */ /* 0x000fe40000011649 */
[----:B------:R-:W-:-:S02]  /*21f30*/  IADD3.X R21, PT, PT, R21, UR47, RZ, P4, !PT ;  /* 0x0000002f15157c10 */ /* 0x000fc4000a7fe4ff */
[----:B------:R-:W-:Y:S02]  /*21f40*/  IADD3.X R15, PT, PT, R15, UR47, RZ, P3, !PT ;  /* 0x0000002f0f0f7c10 */ /* 0x000fe40009ffe4ff */
[----:B------:R-:W-:Y:S02]  /*21f50*/  IADD3 R10, P4, PT, R10, UR14, RZ ;  /* 0x0000000e0a0a7c10 */ /* 0x000fe4000ff9e0ff */
[----:B------:R-:W-:Y:S02]  /*21f60*/  IADD3 R4, P3, PT, R4, UR14, RZ ;  /* 0x0000000e04047c10 */ /* 0x000fe4000ff7e0ff */
[----:B------:R-:W-:Y:S02]  /*21f70*/  SGXT.U32 R72, R72, 0x2 ;  /* 0x000000024848781a */ /* 0x000fe40000000000 */
[----:B------:R-:W-:Y:S02]  /*21f80*/  SGXT.U32 R73, R73, 0x2 ;  /* 0x000000024949781a */ /* 0x000fe40000000000 */
[----:B------:R-:W-:-:S02]  /*21f90*/  IADD3.X R19, PT, PT, R19, UR47, RZ, P6, !PT ;  /* 0x0000002f13137c10 */ /* 0x000fc4000b7fe4ff */
[----:B------:R-:W-:Y:S02]  /*21fa0*/  IADD3.X R17, PT, PT, R17, UR47, RZ, P2, !PT ;  /* 0x0000002f11117c10 */ /* 0x000fe400097fe4ff */
[----:B------:R-:W-:Y:S02]  /*21fb0*/  IADD3 R8, P6, PT, R8, UR14, RZ ;  /* 0x0000000e08087c10 */ /* 0x000fe4000ffde0ff */
[----:B------:R-:W-:Y:S02]  /*21fc0*/  IADD3 R6, P2, PT, R6, UR14, RZ ;  /* 0x0000000e06067c10 */ /* 0x000fe4000ff5e0ff */
[----:B------:R-:W-:Y:S02]  /*21fd0*/  IADD3.X R13, PT, PT, R13, UR47, RZ, P4, !PT ;  /* 0x0000002f0d0d7c10 */ /* 0x000fe4000a7fe4ff */
[----:B------:R-:W-:Y:S02]  /*21fe0*/  IADD3.X R7, PT, PT, R7, UR47, RZ, P3, !PT ;  /* 0x0000002f07077c10 */ /* 0x000fe40009ffe4ff */
[----:B------:R-:W-:-:S02]  /*21ff0*/  IADD3 R2, P4, PT, R2, UR14, RZ ;  /* 0x0000000e02027c10 */ /* 0x000fc4000ff9e0ff */
[----:B------:R-:W-:Y:S02]  /*22000*/  LOP3.LUT R73, R73, 0x4, RZ, 0xfc, !PT ;  /* 0x0000000449497812 */ /* 0x000fe400078efcff */
[----:B------:R-:W-:Y:S02]  /*22010*/  LOP3.LUT R72, R72, 0x8, RZ, 0xfc, !PT ;  /* 0x0000000848487812 */ /* 0x000fe400078efcff */
[----:B------:R-:W-:Y:S02]  /*22020*/  IADD3 R0, P3, PT, R0, UR14, RZ ;  /* 0x0000000e00007c10 */ /* 0x000fe4000ff7e0ff */
[----:B------:R-:W-:Y:S02]  /*22030*/  IADD3.X R11, PT, PT, R11, UR47, RZ, P6, !PT ;  /* 0x0000002f0b0b7c10 */ /* 0x000fe4000b7fe4ff */
[----:B------:R-:W-:Y:S02]  /*22040*/  IADD3.X R9, PT, PT, R9, UR47, RZ, P2, !PT ;  /* 0x0000002f09097c10 */ /* 0x000fe400097fe4ff */
[----:B------:R-:W-:-:S02]  /*22050*/  ISETP.GE.AND P2, PT, R73, UR5, PT ;  /* 0x0000000549007c0c */ /* 0x000fc4000bf46270 */
[----:B------:R-:W-:Y:S02]  /*22060*/  ISETP.GE.AND P6, PT, R72, UR5, PT ;  /* 0x0000000548007c0c */ /* 0x000fe4000bfc6270 */
[----:B------:R-:W-:Y:S02]  /*22070*/  IADD3.X R5, PT, PT, R5, UR47, RZ, P4, !PT ;  /* 0x0000002f05057c10 */ /* 0x000fe4000a7fe4ff */
[----:B------:R-:W-:Y:S02]  /*22080*/  IADD3.X R3, PT, PT, R3, UR47, RZ, P3, !PT ;  /* 0x0000002f03037c10 */ /* 0x000fe40009ffe4ff */
[----:B------:R-:W-:Y:S01]  /*22090*/  PRMT R169, RZ, 0x7610, R169 ;  /* 0x00007610ffa97816 */ /* 0x000fe200000000a9 */
[----:B0-----:R-:W-:Y:S06]  /*220a0*/  @!P5 BRA `(.L_x_8) ;  /* 0x000000e00014d947 */ /* 0x001fec0003800000 */
.L_x_16:
[----:B------:R-:W0:Y:S01]  /*220b0*/  S2R R72, SR_TID.X ;  /* 0x0000000000487919 */ /* 0x000e220000002100 */
[----:B------:R-:W-:Y:S01]  /*220c0*/  @!P1 IMAD.MOV.U32 R73, RZ, RZ, R3 ;  /* 0x000000ffff499224 */ /* 0x000fe200078e0003 */
[----:B------:R-:W-:Y:S01]  /*220d0*/  PRMT R141, RZ, 0x7610, R141 ;  /* 0x00007610ff8d7816 */ /* 0x000fe2000000008d */
[----:B------:R-:W1:Y:S01]  /*220e0*/  S2R R126, SR_TID.X ;  /* 0x00000000007e7919 */ /* 0x000e620000002100 */
[----:B------:R-:W-:Y:S02]  /*220f0*/  PRMT R71, RZ, 0x7610, R71 ;  /* 0x00007610ff477816 */ /* 0x000fe40000000047 */
[----:B------:R-:W-:Y:S01]  /*22100*/  PRMT R143, RZ, 0x7610, R143 ;  /* 0x00007610ff8f7816 */ /* 0x000fe2000000008f */
[----:B------:R2:W-:Y:S01]  /*22110*/  STL [R1+0x90c], R70 ;  /* 0x00090c4601007387 */ /* 0x0005e20000100800 */
[----:B0-----:R-:W-:-:S04]  /*22120*/  LEA.HI R72, R72, 0xc, RZ, 0x1a ;  /* 0x0000000c48487811 */ /* 0x001fc800078fd0ff */
[----:B------:R-:W-:Y:S01]  /*22130*/  ISETP.GE.AND P3, PT, R72, UR5, PT ;  /* 0x0000000548007c0c */ /* 0x000fe2000bf66270 */
[----:B------:R-:W-:Y:S01]  /*22140*/  @!P1 IMAD.MOV.U32 R72, RZ, RZ, R0 ;  /* 0x000000ffff489224 */ /* 0x000fe200078e0000 */
[----:B-1----:R-:W-:-:S04]  /*22150*/  SHF.R.U32.HI R127, RZ, 0x6, R126 ;  /* 0x00000006ff7f7819 */ /* 0x002fc8000001167e */
[----:B------:R0:W3:Y:S01]  /*22160*/  @!P1 LDG.E.U8 R169, desc[UR22][R72.64] ;  /* 0x0000001648a99981 */ /* 0x0000e2000c1e1100 */
[----:B------:R-:W-:-:S04]  /*22170*/  SGXT.U32 R127, R127, 0x2 ;  /* 0x000000027f7f781a */ /* 0x000fc80000000000 */
[----:B------:R-:W-:Y:S01]  /*22180*/  LOP3.LUT R127, R127, 0x10, RZ, 0xfc, !PT ;  /* 0x000000107f7f7812 */ /* 0x000fe200078efcff */
[----:B0-----:R-:W-:Y:S02]  /*22190*/  @!P2 IMAD.MOV.U32 R72, RZ, RZ, R2 ;  /* 0x000000ffff48a224 */ /* 0x001fe400078e0002 */
[----:B------:R-:W-:-:S05]  /*221a0*/  @!P2 IMAD.MOV.U32 R73, RZ, RZ, R5 ;  /* 0x000000ffff49a224 */ /* 0x000fca00078e0005 */
[----:B------:R0:W4:Y:S01]  /*221b0*/  @!P2 LDG.E.U8 R141, desc[UR22][R72.64] ;  /* 0x00000016488da981 */ /* 0x000122000c1e1100 */
[----:B------:R-:W-:Y:S02]  /*221c0*/  ISETP.GE.AND P1, PT, R127, UR5, PT ;  /* 0x000000057f007c0c */ /* 0x000fe4000bf26270 */
[----:B------:R-:W-:Y:S01]  /*221d0*/  SHF.R.U32.HI R127, RZ, 0x6, R126 ;  /* 0x00000006ff7f7819 */ /* 0x000fe2000001167e */
[----:B0-----:R-:W-:Y:S02]  /*221e0*/  @!P6 IMAD.MOV.U32 R72, RZ, RZ, R4 ;  /* 0x000000ffff48e224 */ /* 0x001fe400078e0004 */
[----:B------:R-:W-:Y:S01]  /*221f0*/  @!P6 IMAD.MOV.U32 R73, RZ, RZ, R7 ;  /* 0x000000ffff49e224 */ /* 0x000fe200078e0007 */
[----:B--2---:R-:W-:-:S04]  /*22200*/  LEA.HI R70, R126, 0x1c, RZ, 0x1a ;  /* 0x0000001c7e467811 */ /* 0x004fc800078fd0ff */
[----:B------:R0:W2:Y:S01]  /*22210*/  @!P6 LDG.E.U8 R71, desc[UR22][R72.64] ;  /* 0x000000164847e981 */ /* 0x0000a2000c1e1100 */
[----:B------:R-:W-:Y:S01]  /*22220*/  SGXT.U32 R127, R127, 0x2 ;  /* 0x000000027f7f781a */ /* 0x000fe20000000000 */
[----:B0-----:R-:W-:Y:S02]  /*22230*/  @!P3 IMAD.MOV.U32 R72, RZ, RZ, R6 ;  /* 0x000000ffff48b224 */ /* 0x001fe400078e0006 */
[----:B------:R-:W-:Y:S01]  /*22240*/  @!P3 IMAD.MOV.U32 R73, RZ, RZ, R9 ;  /* 0x000000ffff49b224 */ /* 0x000fe200078e0009 */
[----:B------:R-:W-:-:S04]  /*22250*/  LOP3.LUT R127, R127, 0x14, RZ, 0xfc, !PT ;  /* 0x000000147f7f7812 */ /* 0x000fc800078efcff */
[----:B------:R0:W5:Y:S01]  /*22260*/  @!P3 LDG.E.U8 R143, desc[UR22][R72.64] ;  /* 0x00000016488fb981 */ /* 0x000162000c1e1100 */
[----:B------:R-:W-:Y:S02]  /*22270*/  ISETP.GE.AND P3, PT, R70, UR5, PT ;  /* 0x0000000546007c0c */ /* 0x000fe4000bf66270 */
[----:B------:R-:W-:Y:S02]  /*22280*/  SHF.R.U32.HI R70, RZ, 0x6, R126 ;  /* 0x00000006ff467819 */ /* 0x000fe4000001167e */
[----:B------:R-:W-:Y:S02]  /*22290*/  ISETP.GE.AND P2, PT, R127, UR5, PT ;  /* 0x000000057f007c0c */ /* 0x000fe4000bf46270 */
[----:B------:R-:W-:Y:S02]  /*222a0*/  SGXT.U32 R70, R70, 0x2 ;  /* 0x000000024646781a */ /* 0x000fe40000000000 */
[----:B------:R-:W-:Y:S01]  /*222b0*/  PRMT R111, RZ, 0x7610, R111 ;  /* 0x00007610ff6f7816 */ /* 0x000fe2000000006f */
[----:B0-----:R-:W-:Y:S01]  /*222c0*/  @!P1 IMAD.MOV.U32 R72, RZ, RZ, R8 ;  /* 0x000000ffff489224 */ /* 0x001fe200078e0008 */
[----:B------:R-:W-:Y:S01]  /*222d0*/  SHF.R.U32.HI R127, RZ, 0x6, R126 ;  /* 0x00000006ff7f7819 */ /* 0x000fe2000001167e */
[----:B------:R-:W-:Y:S01]  /*222e0*/  @!P1 IMAD.MOV.U32 R73, RZ, RZ, R11 ;  /* 0x000000ffff499224 */ /* 0x000fe200078e000b */
[----:B------:R-:W-:-:S02]  /*222f0*/  LOP3.LUT R70, R70, 0x20, RZ, 0xfc, !PT ;  /* 0x0000002046467812 */ /* 0x000fc400078efcff */
[----:B------:R-:W-:Y:S02]  /*22300*/  SGXT.U32 R127, R127, 0x2 ;  /* 0x000000027f7f781a */ /* 0x000fe40000000000 */
[----:B------:R0:W2:Y:S01]  /*22310*/  @!P1 LDG.E.U8 R111, desc[UR22][R72.64] ;  /* 0x00000016486f9981 */ /* 0x0000a2000c1e1100 */
[----:B------:R-:W-:Y:S02]  /*22320*/  ISETP.GE.AND P1, PT, R70, UR5, PT ;  /* 0x0000000546007c0c */ /* 0x000fe4000bf26270 */
[----:B------:R-:W-:Y:S02]  /*22330*/  SHF.R.U32.HI R70, RZ, 0x6, R126 ;  /* 0x00000006ff467819 */ /* 0x000fe4000001167e */
[----:B------:R-:W-:Y:S02]  /*22340*/  LOP3.LUT R127, R127, 0x18, RZ, 0xfc, !PT ;  /* 0x000000187f7f7812 */ /* 0x000fe400078efcff */
[----:B------:R-:W-:Y:S02]  /*22350*/  SGXT.U32 R70, R70, 0x2 ;  /* 0x000000024646781a */ /* 0x000fe40000000000 */
[----:B------:R-:W-:Y:S01]  /*22360*/  ISETP.GE.AND P4, PT, R127, UR5, PT ;  /* 0x000000057f007c0c */ /* 0x000fe2000bf86270 */
[----:B0-----:R-:W-:Y:S01]  /*22370*/  @!P2 IMAD.MOV.U32 R72, RZ, RZ, R10 ;  /* 0x000000ffff48a224 */ /* 0x001fe200078e000a */
[----:B------:R-:W-:Y:S01]  /*22380*/  PRMT R145, RZ, 0x7610, R145 ;  /* 0x00007610ff917816 */ /* 0x000fe20000000091 */
[----:B------:R-:W-:Y:S01]  /*22390*/  @!P2 IMAD.MOV.U32 R73, RZ, RZ, R13 ;  /* 0x000000ffff49a224 */ /* 0x000fe200078e000d */
[----:B------:R-:W-:-:S04]  /*223a0*/  LOP3.LUT R70, R70, 0x24, RZ, 0xfc, !PT ;  /* 0x0000002446467812 */ /* 0x000fc800078efcff */
[----:B------:R0:W2:Y:S01]  /*223b0*/  @!P2 LDG.E.U8 R145, desc[UR22][R72.64] ;  /* 0x000000164891a981 */ /* 0x0000a2000c1e1100 */
[----:B------:R-:W-:Y:S02]  /*223c0*/  ISETP.GE.AND P2, PT, R70, UR5, PT ;  /* 0x0000000546007c0c */ /* 0x000fe4000bf46270 */
[----:B------:R-:W-:Y:S02]  /*223d0*/  SHF.R.U32.HI R70, RZ, 0x6, R126 ;  /* 0x00000006ff467819 */ /* 0x000fe4000001167e */
[----:B------:R-:W-:Y:S02]  /*223e0*/  PRMT R112, RZ, 0x7610, R112 ;  /* 0x00007610ff707816 */ /* 0x000fe40000000070 */
[----:B------:R-:W-:Y:S01]  /*223f0*/  SGXT.U32 R70, R70, 0x2 ;  /* 0x000000024646781a */ /* 0x000fe20000000000 */
[----:B0-----:R-:W-:Y:S02]  /*22400*/  @!P4 IMAD.MOV.U32 R72, RZ, RZ, R12 ;  /* 0x000000ffff48c224 */ /* 0x001fe400078e000c */
[----:B------:R-:W-:Y:S01]  /*22410*/  @!P4 IMAD.MOV.U32 R73, RZ, RZ, R15 ;  /* 0x000000ffff49c224 */ /* 0x000fe200078e000f */
[----:B------:R-:W-:-:S02]  /*22420*/  LOP3.LUT R70, R70, 0x28, RZ, 0xfc, !PT ;  /* 0x0000002846467812 */ /* 0x000fc400078efcff */
[----:B------:R-:W-:Y:S02]  /*22430*/  PRMT R147, RZ, 0x7610, R147 ;  /* 0x00007610ff937816 */ /* 0x000fe40000000093 */
[----:B------:R0:W2:Y:S01]  /*22440*/  @!P4 LDG.E.U8 R112, desc[UR22][R72.64] ;  /* 0x000000164870c981 */ /* 0x0000a2000c1e1100 */
[----:B------:R-:W-:Y:S02]  /*22450*/  ISETP.GE.AND P4, PT, R70, UR5, PT ;  /* 0x0000000546007c0c */ /* 0x000fe4000bf86270 */
[----:B------:R-:W-:Y:S01]  /*22460*/  LEA.HI R70, R126, 0x2c, RZ, 0x1a ;  /* 0x0000002c7e467811 */ /* 0x000fe200078fd0ff */
[----:B0-----:R-:W-:Y:S02]  /*22470*/  @!P3 IMAD.MOV.U32 R72, RZ, RZ, R14 ;  /* 0x000000ffff48b224 */ /* 0x001fe400078e000e */
[----:B------:R-:W-:-:S05]  /*22480*/  @!P3 IMAD.MOV.U32 R73, RZ, RZ, R17 ;  /* 0x000000ffff49b224 */ /* 0x000fca00078e0011 */
[----:B------:R0:W2:Y:S01]  /*22490*/  @!P3 LDG.E.U8 R147, desc[UR22][R72.64] ;  /* 0x000000164893b981 */ /* 0x0000a2000c1e1100 */
[----:B------:R-:W-:Y:S02]  /*224a0*/  ISETP.GE.AND P3, PT, R70, UR5, PT ;  /* 0x0000000546007c0c */ /* 0x000fe4000bf66270 */
[----:B------:R-:W-:Y:S02]  /*224b0*/  SHF.R.U32.HI R70, RZ, 0x6, R126 ;  /* 0x00000006ff467819 */ /* 0x000fe4000001167e */
[----:B------:R-:W-:Y:S02]  /*224c0*/  PRMT R115, RZ, 0x7610, R115 ;  /* 0x00007610ff737816 */ /* 0x000fe40000000073 */
[----:B------:R-:W-:Y:S01]  /*224d0*/  SGXT.U32 R70, R70, 0x2 ;  /* 0x000000024646781a */ /* 0x000fe20000000000 */
[----:B0-----:R-:W-:Y:S02]  /*224e0*/  @!P1 IMAD.MOV.U32 R72, RZ, RZ, R16 ;  /* 0x000000ffff489224 */ /* 0x001fe400078e0010 */
        /* <DEDUP_REMOVED lines=125> */
[----:B------:R-:W-:Y:S02]  /*22cc0*/  SHF.R.U32.HI R70, RZ, 0x6, R126 ;  /* 0x00000006ff467819 */ /* 0x000fe4000001167e */
[----:B------:R-:W-:Y:S02]  /*22cd0*/  PRMT R135, RZ, 0x7610, R135 ;  /* 0x00007610ff877816 */ /* 0x000fe40000000087 */
[----:B------:R-:W-:Y:S01]  /*22ce0*/  SGXT.U32 R70, R70, 0x2 ;  /* 0x000000024646781a */ /* 0x000fe20000000000 */
[----:B0-----:R-:W-:-:S02]  /*22cf0*/  @!P2 IMAD.MOV.U32 R72, RZ, RZ, R50 ;  /* 0x000000ffff48a224 */ /* 0x001fc400078e0032 */
[----:B------:R-:W-:Y:S01]  /*22d00*/  @!P2 IMAD.MOV.U32 R73, RZ, RZ, R53 ;  /* 0x000000ffff49a224 */ /* 0x000fe200078e0035 */
[----:B------:R-:W-:Y:S02]  /*22d10*/  SHF.R.U32.HI R127, RZ, 0x6, R126 ;  /* 0x00000006ff7f7819 */ /* 0x000fe4000001167e */
[----:B------:R-:W-:Y:S02]  /*22d20*/  LOP3.LUT R70, R70, 0x74, RZ, 0xfc, !PT ;  /* 0x0000007446467812 */ /* 0x000fe400078efcff */
[----:B------:R0:W2:Y:S01]  /*22d30*/  @!P2 LDG.E.U8 R165, desc[UR22][R72.64] ;  /* 0x0000001648a5a981 */ /* 0x0000a2000c1e1100 */
[----:B------:R-:W-:Y:S02]  /*22d40*/  SGXT.U32 R127, R127, 0x2 ;  /* 0x000000027f7f781a */ /* 0x000fe40000000000 */
[----:B------:R-:W-:Y:S02]  /*22d50*/  ISETP.GE.AND P2, PT, R70, UR5, PT ;  /* 0x0000000546007c0c */ /* 0x000fe4000bf46270 */
[----:B------:R-:W-:Y:S01]  /*22d60*/  PRMT R166, RZ, 0x7610, R166 ;  /* 0x00007610ffa67816 */ /* 0x000fe200000000a6 */
[----:B0-----:R-:W-:-:S02]  /*22d70*/  @!P4 IMAD.MOV.U32 R72, RZ, RZ, R52 ;  /* 0x000000ffff48c224 */ /* 0x001fc400078e0034 */
[----:B------:R-:W-:Y:S01]  /*22d80*/  @!P4 IMAD.MOV.U32 R73, RZ, RZ, R54 ;  /* 0x000000ffff49c224 */ /* 0x000fe200078e0036 */
[----:B------:R-:W-:-:S04]  /*22d90*/  LOP3.LUT R127, R127, 0x78, RZ, 0xfc, !PT ;  /* 0x000000787f7f7812 */ /* 0x000fc800078efcff */
[----:B------:R0:W2:Y:S01]  /*22da0*/  @!P4 LDG.E.U8 R135, desc[UR22][R72.64] ;  /* 0x000000164887c981 */ /* 0x0000a2000c1e1100 */
[----:B------:R-:W-:Y:S02]  /*22db0*/  ISETP.GE.AND P4, PT, R127, UR5, PT ;  /* 0x000000057f007c0c */ /* 0x000fe4000bf86270 */
[----:B------:R-:W-:Y:S01]  /*22dc0*/  PRMT R137, RZ, 0x7610, R137 ;  /* 0x00007610ff897816 */ /* 0x000fe20000000089 */
[----:B------:R-:W2:Y:S01]  /*22dd0*/  LDL R127, [R1+0x68] ;  /* 0x00006800017f7983 */ /* 0x000ea20000100800 */
[----:B0-----:R-:W-:Y:S02]  /*22de0*/  @!P3 IMAD.MOV.U32 R72, RZ, RZ, R55 ;  /* 0x000000ffff48b224 */ /* 0x001fe400078e0037 */
[----:B------:R-:W-:Y:S01]  /*22df0*/  @!P3 IMAD.MOV.U32 R73, RZ, RZ, R56 ;  /* 0x000000ffff49b224 */ /* 0x000fe200078e0038 */
[----:B------:R-:W-:-:S04]  /*22e00*/  LEA.HI R70, R126, 0x7c, RZ, 0x1a ;  /* 0x0000007c7e467811 */ /* 0x000fc800078fd0ff */
[----:B------:R0:W2:Y:S01]  /*22e10*/  @!P3 LDG.E.U8 R166, desc[UR22][R72.64] ;  /* 0x0000001648a6b981 */ /* 0x0000a2000c1e1100 */
[----:B------:R-:W-:Y:S02]  /*22e20*/  ISETP.GE.AND P5, PT, R70, UR5, PT ;  /* 0x0000000546007c0c */ /* 0x000fe4000bfa6270 */
[----:B------:R-:W-:Y:S01]  /*22e30*/  PRMT R168, RZ, 0x7610, R168 ;  /* 0x00007610ffa87816 */ /* 0x000fe200000000a8 */
[----:B0-----:R-:W-:Y:S02]  /*22e40*/  @!P1 IMAD.MOV.U32 R72, RZ, RZ, R59 ;  /* 0x000000ffff489224 */ /* 0x001fe400078e003b */
[----:B------:R-:W-:-:S05]  /*22e50*/  @!P1 IMAD.MOV.U32 R73, RZ, RZ, R60 ;  /* 0x000000ffff499224 */ /* 0x000fca00078e003c */
[----:B------:R0:W2:Y:S01]  /*22e60*/  @!P1 LDG.E.U8 R137, desc[UR22][R72.64] ;  /* 0x0000001648899981 */ /* 0x0000a2000c1e1100 */
        /* <DEDUP_REMOVED lines=8> */
[----:B------:R-:W-:Y:S02]  /*22ef0*/  LOP3.LUT R70, R126, 0x7f, RZ, 0xc0, !PT ;  /* 0x0000007f7e467812 */ /* 0x000fe400078ec0ff */
[----:B------:R-:W-:Y:S01]  /*22f00*/  PRMT R164, RZ, 0x7610, R164 ;  /* 0x00007610ffa47816 */ /* 0x000fe200000000a4 */
[----:B------:R-:W2:Y:S01]  /*22f10*/  LDL R126, [R1+0x84] ;  /* 0x00008400017e7983 */ /* 0x000ea20000100800 */
[----:B0-----:R-:W-:Y:S02]  /*22f20*/  @!P5 IMAD.MOV.U32 R72, RZ, RZ, R65 ;  /* 0x000000ffff48d224 */ /* 0x001fe400078e0041 */
[----:B------:R-:W-:-:S05]  /*22f30*/  @!P5 IMAD.MOV.U32 R73, RZ, RZ, R66 ;  /* 0x000000ffff49d224 */ /* 0x000fca00078e0042 */
[----:B------:R0:W2:Y:S01]  /*22f40*/  @!P5 LDG.E.U8 R167, desc[UR22][R72.64] ;  /* 0x0000001648a7d981 */ /* 0x0000a2000c1e1100 */
[----:B------:R-:W-:Y:S01]  /*22f50*/  BAR.SYNC.DEFER_BLOCKING 0x0 ;  /* 0x0000000000007b1d */ /* 0x000fe20000010000 */
[----:B------:R-:W-:Y:S02]  /*22f60*/  ISETP.GE.AND P3, PT, R70, UR5, PT ;  /* 0x0000000546007c0c */ /* 0x000fe4000bf66270 */
[----:B------:R-:W-:Y:S02]  /*22f70*/  PRMT R162, RZ, 0x7610, R162 ;  /* 0x00007610ffa27816 */ /* 0x000fe400000000a2 */
[----:B------:R-:W-:Y:S02]  /*22f80*/  PRMT R161, RZ, 0x7610, R161 ;  /* 0x00007610ffa17816 */ /* 0x000fe400000000a1 */
[----:B------:R-:W-:Y:S01]  /*22f90*/  PRMT R158, RZ, 0x7610, R158 ;  /* 0x00007610ff9e7816 */ /* 0x000fe2000000009e */
[----:B------:R-:W2:Y:S06]  /*22fa0*/  LDL R70, [R1+0x88] ;  /* 0x0000880001467983 */ /* 0x000eac0000100800 */
[----:B0-----:R-:W-:-:S02]  /*22fb0*/  @!P3 IMAD.MOV.U32 R72, RZ, RZ, R57 ;  /* 0x000000ffff48b224 */ /* 0x001fc400078e0039 */
[----:B------:R-:W-:-:S05]  /*22fc0*/  @!P3 IMAD.MOV.U32 R73, RZ, RZ, R58 ;  /* 0x000000ffff49b224 */ /* 0x000fca00078e003a */
[----:B------:R0:W2:Y:S02]  /*22fd0*/  @!P3 LDG.E.U8 R164, desc[UR22][R72.64] ;  /* 0x0000001648a4b981 */ /* 0x0000a4000c1e1100 */
[----:B0-----:R-:W-:Y:S02]  /*22fe0*/  @!P3 IMAD.MOV.U32 R72, RZ, RZ, R175 ;  /* 0x000000ffff48b224 */ /* 0x001fe400078e00af */
[----:B------:R-:W-:-:S05]  /*22ff0*/  @!P3 IMAD.MOV.U32 R73, RZ, RZ, R174 ;  /* 0x000000ffff49b224 */ /* 0x000fca00078e00ae */
[----:B------:R0:W2:Y:S02]  /*23000*/  @!P3 LDG.E.U8 R162, desc[UR22][R72.64] ;  /* 0x0000001648a2b981 */ /* 0x0000a4000c1e1100 */
        /* <DEDUP_REMOVED lines=30> */
[----:B------:R0:W2:Y:S02]  /*231f0*/  @!P3 LDG.E.U8 R146, desc[UR22][R72.64] ;  /* 0x000000164892b981 */ /* 0x0000a4000c1e1100 */
[----:B0-----:R-:W-:Y:S02]  /*23200*/  @!P3 IMAD.MOV.U32 R72, RZ, RZ, R247 ;  /* 0x000000ffff48b224 */ /* 0x001fe400078e00f7 */
[----:B------:R-:W-:-:S05]  /*23210*/  @!P3 IMAD.MOV.U32 R73, RZ, RZ, R246 ;  /* 0x000000ffff49b224 */ /* 0x000fca00078e00f6 */
[----:B------:R0:W2:Y:S04]  /*23220*/  @!P3 LDG.E.U8 R144, desc[UR22][R72.64] ;  /* 0x000000164890b981 */ /* 0x0000a8000c1e1100 */
[----:B------:R-:W0:Y:S04]  /*23230*/  LDL R72, [R1+0x4] ;  /* 0x0000040001487983 */ /* 0x000e280000100800 */
[----:B------:R-:W0:Y:S01]  /*23240*/  LDL R73, [R1+0x8] ;  /* 0x0000080001497983 */ /* 0x000e220000100800 */
[----:B------:R-:W-:Y:S02]  /*23250*/  PRMT R142, RZ, 0x7610, R142 ;  /* 0x00007610ff8e7816 */ /* 0x000fe4000000008e */
[----:B0-----:R-:W-:-:S04]  /*23260*/  @!P3 LOP3.LUT R73, R73, R72, RZ, 0x3c, !PT ;  /* 0x000000484949b212 */ /* 0x001fc800078e3cff */
[----:B------:R-:W-:-:S04]  /*23270*/  @!P3 LOP3.LUT R72, R73, R72, RZ, 0x3c, !PT ;  /* 0x000000484948b212 */ /* 0x000fc800078e3cff */
[----:B------:R-:W-:-:S05]  /*23280*/  @!P3 LOP3.LUT R73, R73, R72, RZ, 0x3c, !PT ;  /* 0x000000484949b212 */ /* 0x000fca00078e3cff */
        /* <DEDUP_REMOVED lines=14> */
[----:B------:R2:W3:Y:S04]  /*23370*/  @!P3 LDG.E.U8 R138, desc[UR22][R72.64] ;  /* 0x00000016488ab981 */ /* 0x0004e8000c1e1100 */
[----:B------:R-:W3:Y:S01]  /*23380*/  LDL R73, [R1+0x64] ;  /* 0x0000640001497983 */ /* 0x000ee20000100800 */
[----:B------:R-:W-:Y:S01]  /*23390*/  PRMT R136, RZ, 0x7610, R136 ;  /* 0x00007610ff887816 */ /* 0x000fe20000000088 */
[----:B--2---:R-:W-:Y:S01]  /*233a0*/  @!P3 IMAD.MOV.U32 R72, RZ, RZ, R127 ;  /* 0x000000ffff48b224 */ /* 0x004fe200078e007f */
[----:B------:R-:W-:Y:S01]  /*233b0*/  PRMT R134, RZ, 0x7610, R134 ;  /* 0x00007610ff867816 */ /* 0x000fe20000000086 */
[----:B------:R-:W2:Y:S04]  /*233c0*/  LDL R127, [R1+0x128] ;  /* 0x00012800017f7983 */ /* 0x000ea80000100800 */
[----:B---3--:R0:W3:Y:S02]  /*233d0*/  @!P3 LDG.E.U8 R136, desc[UR22][R72.64] ;  /* 0x000000164888b981 */ /* 0x0080e4000c1e1100 */
[----:B0-----:R-:W-:-:S02]  /*233e0*/  @!P3 IMAD.MOV.U32 R72, RZ, RZ, R70 ;  /* 0x000000ffff48b224 */ /* 0x001fc400078e0046 */
[----:B------:R-:W-:Y:S01]  /*233f0*/  @!P3 IMAD.MOV.U32 R73, RZ, RZ, R126 ;  /* 0x000000ffff49b224 */ /* 0x000fe200078e007e */
[----:B------:R-:W-:Y:S01]  /*23400*/  PRMT R132, RZ, 0x7610, R132 ;  /* 0x00007610ff847816 */ /* 0x000fe20000000084 */
[----:B------:R-:W2:Y:S04]  /*23410*/  LDL R126, [R1+0x144] ;  /* 0x00014400017e7983 */ /* 0x000ea80000100800 */
[----:B------:R0:W2:Y:S01]  /*23420*/  @!P3 LDG.E.U8 R134, desc[UR22][R72.64] ;  /* 0x000000164886b981 */ /* 0x0000a2000c1e1100 */
[----:B------:R-:W-:Y:S02]  /*23430*/  PRMT R130, RZ, 0x7610, R130 ;  /* 0x00007610ff827816 */ /* 0x000fe40000000082 */
[----:B------:R-:W-:Y:S01]  /*23440*/  PRMT R128, RZ, 0x7610, R128 ;  /* 0x00007610ff807816 */ /* 0x000fe20000000080 */
[----:B------:R-:W2:Y:S04]  /*23450*/  LDL R70, [R1+0x148] ;  /* 0x0001480001467983 */ /* 0x000ea80000100800 */
[----:B------:R-:W0:Y:S04]  /*23460*/  LDL R72, [R1+0xa4] ;  /* 0x0000a40001487983 */ /* 0x000e280000100800 */
[----:B------:R-:W0:Y:S02]  /*23470*/  LDL R73, [R1+0xa8] ;  /* 0x0000a80001497983 */ /* 0x000e240000100800 */
[----:B0-----:R-:W-:-:S04]  /*23480*/  @!P3 LOP3.LUT R73, R73, R72, RZ, 0x3c, !PT ;  /* 0x000000484949b212 */ /* 0x001fc800078e3cff */
[----:B------:R-:W-:-:S04]  /*23490*/  @!P3 LOP3.LUT R72, R73, R72, RZ, 0x3c, !PT ;  /* 0x000000484948b212 */ /* 0x000fc800078e3cff */
[----:B------:R-:W-:-:S05]  /*234a0*/  @!P3 LOP3.LUT R73, R73, R72, RZ, 0x3c, !PT ;  /* 0x000000484949b212 */ /* 0x000fca00078e3cff */
[----:B------:R0:W2:Y:S04]  /*234b0*/  @!P3 LDG.E.U8 R132, desc[UR22][R72.64] ;  /* 0x000000164884b981 */ /* 0x0000a8000c1e1100 */
        /* <DEDUP_REMOVED lines=294> */
[----:B--2---:R-:W-:Y:S02]  /*24720*/  @!P3 IMAD.MOV.U32 R72, RZ, RZ, R127 ;  /* 0x000000ffff48b224 */ /* 0x004fe400078e007f */
[----:B------:R-:W-:Y:S02]  /*24730*/  @!P3 IMAD.MOV.U32 R127, RZ, RZ, R126 ;  /* 0x000000ffff7fb224 */ /* 0x000fe400078e007e */
[----:B------:R-:W-:Y:S01]  /*24740*/  @!P3 IMAD.MOV.U32 R126, RZ, RZ, R70 ;  /* 0x000000ffff7eb224 */ /* 0x000fe200078e0046 */
[----:B------:R0:W-:Y:S04]  /*24750*/  STS.U8 [R69+UR9+0x22200], R71 ;  /* 0x0222004745007988 */ /* 0x0001e80008000009 */
[----:B------:R1:W-:Y:S04]  /*24760*/  STS.U8 [R69+UR9+0x22400], R111 ;  /* 0x0224006f45007988 */ /* 0x0003e80008000009 */
[----:B------:R2:W-:Y:S01]  /*24770*/  STS.U8 [R69+UR9+0x22600], R112 ;  /* 0x0226007045007988 */ /* 0x0005e20008000009 */
[----:B0-----:R-:W-:-:S03]  /*24780*/  PRMT R71, RZ, 0x7610, R71 ;  /* 0x00007610ff477816 */ /* 0x001fc60000000047 */
[----:B------:R0:W-:Y:S01]  /*24790*/  STS.U8 [R69+UR9+0x22800], R115 ;  /* 0x0228007345007988 */ /* 0x0001e20008000009 */
[----:B-1----:R-:W-:-:S03]  /*247a0*/  PRMT R111, RZ, 0x7610, R111 ;  /* 0x00007610ff6f7816 */ /* 0x002fc6000000006f */
[----:B------:R1:W-:Y:S01]  /*247b0*/  STS.U8 [R69+UR9+0x22a00], R116 ;  /* 0x022a007445007988 */ /* 0x0003e20008000009 */
[----:B--2---:R-:W-:-:S03]  /*247c0*/  PRMT R112, RZ, 0x7610, R112 ;  /* 0x00007610ff707816 */ /* 0x004fc60000000070 */
        /* <DEDUP_REMOVED lines=14> */
[----:B------:R0:W-:Y:S04]  /*248b0*/  STS.U8 [R69+UR9+0x23a00], R135 ;  /* 0x023a008745007988 */ /* 0x0001e80008000009 */
[----:B---3--:R3:W2:Y:S04]  /*248c0*/  @!P3 LDG.E.U8 R74, desc[UR22][R72.64] ;  /* 0x00000016484ab981 */ /* 0x0086a8000c1e1100 */
[----:B------:R-:W2:Y:S01]  /*248d0*/  LDL R70, [R1+0x70] ;  /* 0x0000700001467983 */ /* 0x000ea20000100800 */
[----:B---3--:R-:W-:Y:S02]  /*248e0*/  PRMT R73, RZ, 0x7610, R73 ;  /* 0x00007610ff497816 */ /* 0x008fe40000000049 */
[----:B------:R-:W-:-:S04]  /*248f0*/  PRMT R72, RZ, 0x7610, R72 ;  /* 0x00007610ff487816 */ /* 0x000fc80000000048 */
[----:B------:R3:W2:Y:S02]  /*24900*/  @!P3 LDG.E.U8 R73, desc[UR22][R126.64] ;  /* 0x000000167e49b981 */ /* 0x0006a4000c1e1100 */
[----:B---3--:R-:W-:Y:S02]  /*24910*/  @!P3 IMAD.MOV.U32 R126, RZ, RZ, R67 ;  /* 0x000000ffff7eb224 */ /* 0x008fe400078e0043 */
[----:B------:R-:W-:-:S05]  /*24920*/  @!P3 IMAD.MOV.U32 R127, RZ, RZ, R68 ;  /* 0x000000ffff7fb224 */ /* 0x000fca00078e0044 */
        /* <DEDUP_REMOVED lines=30> */
[----:B------:R3:W2:Y:S04]  /*24b10*/  @!P3 LDG.E.U8 R129, desc[UR22][R126.64] ;  /* 0x000000167e81b981 */ /* 0x0006a8000c1e1100 */
[----:B------:R-:W3:Y:S04]  /*24b20*/  LDL R126, [R1+0xc] ;  /* 0x00000c00017e7983 */ /* 0x000ee80000100800 */
[----:B------:R-:W3:Y:S01]  /*24b30*/  LDL R127, [R1+0x10] ;  /* 0x00001000017f7983 */ /* 0x000ee20000100800 */
[----:B-1----:R-:W-:Y:S02]  /*24b40*/  PRMT R131, RZ, 0x7610, R131 ;  /* 0x00007610ff837816 */ /* 0x002fe40000000083 */
[----:B---3--:R-:W-:-:S04]  /*24b50*/  @!P3 LOP3.LUT R127, R127, R126, RZ, 0x3c, !PT ;  /* 0x0000007e7f7fb212 */ /* 0x008fc800078e3cff */
[----:B------:R-:W-:-:S04]  /*24b60*/  @!P3 LOP3.LUT R126, R127, R126, RZ, 0x3c, !PT ;  /* 0x0000007e7f7eb212 */ /* 0x000fc800078e3cff */
[----:B------:R-:W-:-:S05]  /*24b70*/  @!P3 LOP3.LUT R127, R127, R126, RZ, 0x3c, !PT ;  /* 0x0000007e7f7fb212 */ /* 0x000fca00078e3cff */
[----:B------:R1:W3:Y:S04]  /*24b80*/  @!P3 LDG.E.U8 R131, desc[UR22][R126.64] ;  /* 0x000000167e83b981 */ /* 0x0002e8000c1e1100 */
[----:B------:R-:W1:Y:S04]  /*24b90*/  LDL R126, [R1+0x2c] ;  /* 0x00002c00017e7983 */ /* 0x000e680000100800 */
[----:B------:R-:W1:Y:S01]  /*24ba0*/  LDL R127, [R1+0x30] ;  /* 0x00003000017f7983 */ /* 0x000e620000100800 */
[----:B--2---:R-:W-:Y:S02]  /*24bb0*/  PRMT R133, RZ, 0x7610, R133 ;  /* 0x00007610ff857816 */ /* 0x004fe40000000085 */
[----:B-1----:R-:W-:-:S04]  /*24bc0*/  @!P3 LOP3.LUT R127, R127, R126, RZ, 0x3c, !PT ;  /* 0x0000007e7f7fb212 */ /* 0x002fc800078e3cff */
[----:B------:R-:W-:-:S04]  /*24bd0*/  @!P3 LOP3.LUT R126, R127, R126, RZ, 0x3c, !PT ;  /* 0x0000007e7f7eb212 */ /* 0x000fc800078e3cff */
[----:B------:R-:W-:-:S05]  /*24be0*/  @!P3 LOP3.LUT R127, R127, R126, RZ, 0x3c, !PT ;  /* 0x0000007e7f7fb212 */ /* 0x000fca00078e3cff */
[----:B------:R1:W2:Y:S04]  /*24bf0*/  @!P3 LDG.E.U8 R133, desc[UR22][R126.64] ;  /* 0x000000167e85b981 */ /* 0x0002a8000c1e1100 */
[----:B------:R-:W1:Y:S04]  /*24c00*/  LDL R126, [R1+0x4c] ;  /* 0x00004c00017e7983 */ /* 0x000e680000100800 */
[----:B------:R-:W1:Y:S01]  /*24c10*/  LDL R127, [R1+0x50] ;  /* 0x00005000017f7983 */ /* 0x000e620000100800 */
[----:B0-----:R-:W-:Y:S02]  /*24c20*/  PRMT R135, RZ, 0x7610, R135 ;  /* 0x00007610ff877816 */ /* 0x001fe40000000087 */
[----:B-1----:R-:W-:-:S04]  /*24c30*/  @!P3 LOP3.LUT R127, R127, R126, RZ, 0x3c, !PT ;  /* 0x0000007e7f7fb212 */ /* 0x002fc800078e3cff */
[----:B------:R-:W-:-:S04]  /*24c40*/  @!P3 LOP3.LUT R126, R127, R126, RZ, 0x3c, !PT ;  /* 0x0000007e7f7eb212 */ /* 0x000fc800078e3cff */
[----:B------:R-:W-:-:S05]  /*24c50*/  @!P3 LOP3.LUT R127, R127, R126, RZ, 0x3c, !PT ;  /* 0x0000007e7f7fb212 */ /* 0x000fca00078e3cff */
[----:B------:R0:W2:Y:S04]  /*24c60*/  @!P3 LDG.E.U8 R135, desc[UR22][R126.64] ;  /* 0x000000167e87b981 */ /* 0x0000a8000c1e1100 */
[----:B------:R-:W2:Y:S01]  /*24c70*/  LDL R127, [R1+0x6c] ;  /* 0x00006c00017f7983 */ /* 0x000ea20000100800 */
[----:B0-----:R-:W-:-:S03]  /*24c80*/  @!P3 IMAD.MOV.U32 R126, RZ, RZ, R70 ;  /* 0x000000ffff7eb224 */ /* 0x001fc600078e0046 */
[----:B------:R0:W-:Y:S02]  /*24c90*/  STS.U8 [R69+UR9+0x23c00], R137 ;  /* 0x023c008945007988 */ /* 0x0001e40008000009 */
[----:B0-----:R-:W-:-:S06]  /*24ca0*/  PRMT R137, RZ, 0x7610, R137 ;  /* 0x00007610ff897816 */ /* 0x001fcc0000000089 */
[----:B--2---:R0:W2:Y:S04]  /*24cb0*/  @!P3 LDG.E.U8 R137, desc[UR22][R126.64] ;  /* 0x000000167e89b981 */ /* 0x0040a8000c1e1100 */
[----:B------:R-:W0:Y:S04]  /*24cc0*/  LDL R126, [R1+0x8c] ;  /* 0x00008c00017e7983 */ /* 0x000e280000100800 */
[----:B------:R-:W0:Y:S04]  /*24cd0*/  LDL R127, [R1+0x90] ;  /* 0x00009000017f7983 */ /* 0x000e280000100800 */
[----:B------:R1:W-:Y:S02]  /*24ce0*/  STS.U8 [R69+UR9+0x23e00], R139 ;  /* 0x023e008b45007988 */ /* 0x0003e40008000009 */
[----:B-1----:R-:W-:-:S02]  /*24cf0*/  PRMT R139, RZ, 0x7610, R139 ;  /* 0x00007610ff8b7816 */ /* 0x002fc4000000008b */
[----:B0-----:R-:W-:-:S04]  /*24d00*/  @!P3 LOP3.LUT R127, R127, R126, RZ, 0x3c, !PT ;  /* 0x0000007e7f7fb212 */ /* 0x001fc800078e3cff */
[----:B------:R-:W-:-:S04]  /*24d10*/  @!P3 LOP3.LUT R126, R127, R126, RZ, 0x3c, !PT ;  /* 0x0000007e7f7eb212 */ /* 0x000fc800078e3cff */
[----:B------:R-:W-:-:S05]  /*24d20*/  @!P3 LOP3.LUT R127, R127, R126, RZ, 0x3c, !PT ;  /* 0x0000007e7f7fb212 */ /* 0x000fca00078e3cff */
[----:B------:R0:W2:Y:S04]  /*24d30*/  @!P3 LDG.E.U8 R139, desc[UR22][R126.64] ;  /* 0x000000167e8bb981 */ /* 0x0000a8000c1e1100 */
[----:B------:R-:W0:Y:S04]  /*24d40*/  LDL R126, [R1+0xac] ;  /* 0x0000ac00017e7983 */ /* 0x000e280000100800 */
[----:B------:R-:W0:Y:S01]  /*24d50*/  LDL R127, [R1+0xb0] ;  /* 0x0000b000017f7983 */ /* 0x000e220000100800 */
[----:B------:R-:W-:-:S03]  /*24d60*/  LOP3.LUT R70, R69, 0x20, RZ, 0x3c, !PT ;  /* 0x0000002045467812 */ /* 0x000fc600078e3cff */
[----:B------:R-:W-:Y:S04]  /*24d70*/  STS.U8 [R69+UR9+0x22000], R169 ;  /* 0x022000a945007988 */ /* 0x000fe80008000009 */
[----:B----4-:R1:W-:Y:S02]  /*24d80*/  STS.U8 [R70+UR9+0x22100], R141 ;  /* 0x0221008d46007988 */ /* 0x0103e40008000009 */
[----:B-1----:R-:W-:Y:S02]  /*24d90*/  PRMT R141, RZ, 0x7610, R141 ;  /* 0x00007610ff8d7816 */ /* 0x002fe4000000008d */
[----:B0-----:R-:W-:-:S04]  /*24da0*/  @!P3 LOP3.LUT R127, R127, R126, RZ, 0x3c, !PT ;  /* 0x0000007e7f7fb212 */ /* 0x001fc800078e3cff */
[----:B------:R-:W-:-:S04]  /*24db0*/  @!P3 LOP3.LUT R126, R127, R126, RZ, 0x3c, !PT ;  /* 0x0000007e7f7eb212 */ /* 0x000fc800078e3cff */
[----:B------:R-:W-:-:S05]  /*24dc0*/  @!P3 LOP3.LUT R127, R127, R126, RZ, 0x3c, !PT ;  /* 0x0000007e7f7fb212 */ /* 0x000fca00078e3cff */
[----:B------:R0:W4:Y:S04]  /*24dd0*/  @!P3 LDG.E.U8 R141, desc[UR22][R126.64] ;  /* 0x000000167e8db981 */ /* 0x000128000c1e1100 */
[----:B------:R-:W0:Y:S04]  /*24de0*/  LDL R126, [R1+0xcc] ;  /* 0x0000cc00017e7983 */ /* 0x000e280000100800 */
[----:B------:R-:W0:Y:S04]  /*24df0*/  LDL R127, [R1+0xd0] ;  /* 0x0000d000017f7983 */ /* 0x000e280000100800 */
[----:B-----5:R1:W-:Y:S02]  /*24e00*/  STS.U8 [R70+UR9+0x22300], R143 ;  /* 0x0223008f46007988 */ /* 0x0203e40008000009 */
[----:B-1----:R-:W-:-:S02]  /*24e10*/  PRMT R143, RZ, 0x7610, R143 ;  /* 0x00007610ff8f7816 */ /* 0x002fc4000000008f */
[----:B0-----:R-:W-:-:S04]  /*24e20*/  @!P3 LOP3.LUT R127, R127, R126, RZ, 0x3c, !PT ;  /* 0x0000007e7f7fb212 */ /* 0x001fc800078e3cff */
[----:B------:R-:W-:-:S04]  /*24e30*/  @!P3 LOP3.LUT R126, R127, R126, RZ, 0x3c, !PT ;  /* 0x0000007e7f7eb212 */ /* 0x000fc800078e3cff */
[----:B------:R-:W-:-:S05]  /*24e40*/  @!P3 LOP3.LUT R127, R127, R126, RZ, 0x3c, !PT ;  /* 0x0000007e7f7fb212 */ /* 0x000fca00078e3cff */
[----:B------:R0:W5:Y:S04]  /*24e50*/  @!P3 LDG.E.U8 R143, desc[UR22][R126.64] ;  /* 0x000000167e8fb981 */ /* 0x000168000c1e1100 */
        /* <DEDUP_REMOVED lines=324> */
[----:B------:R1:W-:Y:S04]  /*262a0*/  STS.U8 [R69+UR9+0x16c00], R109 ;  /* 0x016c006d45007988 */ /* 0x0003e80008000009 */
[----:B------:R3:W-:Y:S04]  /*262b0*/  STS.U8 [R69+UR9+0x17000], R108 ;  /* 0x0170006c45007988 */ /* 0x0007e80008000009 */
[----:B-1----:R-:W2:Y:S04]  /*262c0*/  LDL R109, [R1+0x650] ;  /* 0x00065000016d7983 */ /* 0x002ea80000100800 */
[----:B---3--:R-:W2:Y:S01]  /*262d0*/  LDL R108, [R1+0x64c] ;  /* 0x00064c00016c7983 */ /* 0x008ea20000100800 */
[----:B0-----:R-:W-:-:S04]  /*262e0*/  @!P3 LOP3.LUT R127, R127, R126, RZ, 0x3c, !PT ;  /* 0x0000007e7f7fb212 */ /* 0x001fc800078e3cff */
[----:B------:R-:W-:-:S04]  /*262f0*/  @!P3 LOP3.LUT R126, R127, R126, RZ, 0x3c, !PT ;  /* 0x0000007e7f7eb212 */ /* 0x000fc800078e3cff */
[----:B------:R-:W-:-:S05]  /*26300*/  @!P3 LOP3.LUT R127, R127, R126, RZ, 0x3c, !PT ;  /* 0x0000007e7f7fb212 */ /* 0x000fca00078e3cff */
[----:B------:R0:W3:Y:S04]  /*26310*/  @!P3 LDG.E.U8 R110, desc[UR22][R126.64] ;  /* 0x000000167e6eb981 */ /* 0x0000e8000c1e1100 */
[----:B------:R-:W0:Y:S04]  /*26320*/  LDL R126, [R1+0x62c] ;  /* 0x00062c00017e7983 */ /* 0x000e280000100800 */
[----:B------:R-:W0:Y:S01]  /*26330*/  LDL R127, [R1+0x630] ;  /* 0x00063000017f7983 */ /* 0x000e220000100800 */
[----:B------:R-:W-:Y:S02]  /*26340*/  PRMT R169, RZ, 0x7610, R169 ;  /* 0x00007610ffa97816 */ /* 0x000fe400000000a9 */
[----:B--2---:R-:W-:-:S04]  /*26350*/  @!P3 LOP3.LUT R109, R109, R108, RZ, 0x3c, !PT ;  /* 0x0000006c6d6db212 */ /* 0x004fc800078e3cff */
[----:B------:R-:W-:-:S04]  /*26360*/  @!P3 LOP3.LUT R108, R109, R108, RZ, 0x3c, !PT ;  /* 0x0000006c6d6cb212 */ /* 0x000fc800078e3cff */
[----:B------:R-:W-:Y:S01]  /*26370*/  @!P3 LOP3.LUT R109, R109, R108, RZ, 0x3c, !PT ;  /* 0x0000006c6d6db212 */ /* 0x000fe200078e3cff */
[----:B------:R1:W-:Y:S04]  /*26380*/  STS.U8 [R69+UR9+0x17400], R107 ;  /* 0x0174006b45007988 */ /* 0x0003e80008000009 */
[----:B------:R2:W-:Y:S04]  /*26390*/  STS.U8 [R69+UR9+0x17800], R106 ;  /* 0x0178006a45007988 */ /* 0x0005e80008000009 */
[----:B-1----:R-:W3:Y:S04]  /*263a0*/  LDL R107, [R1+0x680] ;  /* 0x00068000016b7983 */ /* 0x002ee80000100800 */
[----:B--2---:R-:W3:Y:S01]  /*263b0*/  LDL R106, [R1+0x67c] ;  /* 0x00067c00016a7983 */ /* 0x004ee20000100800 */
[----:B0-----:R-:W-:-:S04]  /*263c0*/  @!P3 LOP3.LUT R127, R127, R126, RZ, 0x3c, !PT ;  /* 0x0000007e7f7fb212 */ /* 0x001fc800078e3cff */
[----:B------:R-:W-:-:S04]  /*263d0*/  @!P3 LOP3.LUT R126, R127, R126, RZ, 0x3c, !PT ;  /* 0x0000007e7f7eb212 */ /* 0x000fc800078e3cff */
[----:B------:R-:W-:-:S05]  /*263e0*/  @!P3 LOP3.LUT R127, R127, R126, RZ, 0x3c, !PT ;  /* 0x0000007e7f7fb212 */ /* 0x000fca00078e3cff */
[----:B------:R0:W2:Y:S02]  /*263f0*/  @!P3 LDG.E.U8 R169, desc[UR22][R126.64] ;  /* 0x000000167ea9b981 */ /* 0x0000a4000c1e1100 */
[----:B0-----:R-:W-:-:S06]  /*26400*/  PRMT R126, RZ, 0x7610, R126 ;  /* 0x00007610ff7e7816 */ /* 0x001fcc000000007e */
[----:B------:R0:W2:Y:S04]  /*26410*/  @!P3 LDG.E.U8 R126, desc[UR22][R108.64] ;  /* 0x000000166c7eb981 */ /* 0x0000a8000c1e1100 */
[----:B------:R-:W0:Y:S04]  /*26420*/  LDL R108, [R1+0x664] ;  /* 0x00066400016c7983 */ /* 0x000e280000100800 */
[----:B------:R-:W0:Y:S01]  /*26430*/  LDL R109, [R1+0x668] ;  /* 0x00066800016d7983 */ /* 0x000e220000100800 */
[----:B------:R-:W-:Y:S02]  /*26440*/  PRMT R127, RZ, 0x7610, R127 ;  /* 0x00007610ff7f7816 */ /* 0x000fe4000000007f */
[----:B---3--:R-:W-:-:S04]  /*26450*/  @!P3 LOP3.LUT R107, R107, R106, RZ, 0x3c, !PT ;  /* 0x0000006a6b6bb212 */ /* 0x008fc800078e3cff */
[----:B------:R-:W-:-:S04]  /*26460*/  @!P3 LOP3.LUT R106, R107, R106, RZ, 0x3c, !PT ;  /* 0x0000006a6b6ab212 */ /* 0x000fc800078e3cff */
[----:B------:R-:W-:Y:S02]  /*26470*/  @!P3 LOP3.LUT R107, R107, R106, RZ, 0x3c, !PT ;  /* 0x0000006a6b6bb212 */ /* 0x000fe400078e3cff */
[----:B0-----:R-:W-:-:S04]  /*26480*/  @!P3 LOP3.LUT R109, R109, R108, RZ, 0x3c, !PT ;  /* 0x0000006c6d6db212 */ /* 0x001fc800078e3cff */
[----:B------:R-:W-:-:S04]  /*26490*/  @!P3 LOP3.LUT R108, R109, R108, RZ, 0x3c, !PT ;  /* 0x0000006c6d6cb212 */ /* 0x000fc800078e3cff */
[----:B------:R-:W-:-:S05]  /*264a0*/  @!P3 LOP3.LUT R109, R109, R108, RZ, 0x3c, !PT ;  /* 0x0000006c6d6db212 */ /* 0x000fca00078e3cff */
[----:B------:R0:W3:Y:S02]  /*264b0*/  @!P3 LDG.E.U8 R127, desc[UR22][R108.64] ;  /* 0x000000166c7fb981 */ /* 0x0000e4000c1e1100 */
[----:B0-----:R-:W-:-:S06]  /*264c0*/  PRMT R108, RZ, 0x7610, R108 ;  /* 0x00007610ff6c7816 */ /* 0x001fcc000000006c */
[----:B------:R0:W2:Y:S04]  /*264d0*/  @!P3 LDG.E.U8 R108, desc[UR22][R106.64] ;  /* 0x000000166a6cb981 */ /* 0x0000a8000c1e1100 */
[----:B------:R-:W0:Y:S04]  /*264e0*/  LDL R106, [R1+0x694] ;  /* 0x00069400016a7983 */ /* 0x000e280000100800 */
[----:B------:R-:W0:Y:S01]  /*264f0*/  LDL R107, [R1+0x698] ;  /* 0x00069800016b7983 */ /* 0x000e220000100800 */
[----:B------:R-:W-:-:S03]  /*26500*/  PRMT R109, RZ, 0x7610, R109 ;  /* 0x00007610ff6d7816 */ /* 0x000fc6000000006d */
[----:B------:R1:W-:Y:S04]  /*26510*/  STS.U8 [R69+UR9+0x17c00], R105 ;  /* 0x017c006945007988 */ /* 0x0003e80008000009 */
[----:B------:R4:W-:Y:S01]  /*26520*/  STS.U8 [R69+UR9+0x18000], R104 ;  /* 0x0180006845007988 */ /* 0x0009e20008000009 */
[----:B-1----:R-:W-:Y:S02]  /*26530*/  @!P3 IMAD.MOV.U32 R105, RZ, RZ, R170 ;  /* 0x000000ffff69b224 */ /* 0x002fe400078e00aa */
[----:B----4-:R-:W-:Y:S01]  /*26540*/  @!P3 IMAD.MOV.U32 R104, RZ, RZ, R171 ;  /* 0x000000ffff68b224 */ /* 0x010fe200078e00ab */
[----:B------:R1:W-:Y:S04]  /*26550*/  STS.U8 [R69+UR9+0x18400], R103 ;  /* 0x0184006745007988 */ /* 0x0003e80008000009 */
[----:B------:R4:W-:Y:S01]  /*26560*/  STS.U8 [R69+UR9+0x18800], R102 ;  /* 0x0188006645007988 */ /* 0x0009e20008000009 */
[----:B-1----:R-:W-:-:S02]  /*26570*/  @!P3 IMAD.MOV.U32 R103, RZ, RZ, R186 ;  /* 0x000000ffff67b224 */ /* 0x002fc400078e00ba */
[----:B----4-:R-:W-:Y:S01]  /*26580*/  @!P3 IMAD.MOV.U32 R102, RZ, RZ, R187 ;  /* 0x000000ffff66b224 */ /* 0x010fe200078e00bb */
        /* <DEDUP_REMOVED lines=17> */
[----:B------:R4:W-:Y:S04]  /*266a0*/  STS.U8 [R69+UR9+0x1b000], R92 ;  /* 0x01b0005c45007988 */ /* 0x0009e80008000009 */
[----:B-1----:R-:W2:Y:S04]  /*266b0*/  LDL R93, [R1+0x38] ;  /* 0x00003800015d7983 */ /* 0x002ea80000100800 */
[----:B----4-:R-:W2:Y:S01]  /*266c0*/  LDL R92, [R1+0x34] ;  /* 0x00003400015c7983 */ /* 0x010ea20000100800 */
[----:B0-----:R-:W-:-:S04]  /*266d0*/  @!P3 LOP3.LUT R107, R107, R106, RZ, 0x3c, !PT ;  /* 0x0000006a6b6bb212 */ /* 0x001fc800078e3cff */
[----:B------:R-:W-:-:S04]  /*266e0*/  @!P3 LOP3.LUT R106, R107, R106, RZ, 0x3c, !PT ;  /* 0x0000006a6b6ab212 */ /* 0x000fc800078e3cff */
[----:B------:R-:W-:-:S05]  /*266f0*/  @!P3 LOP3.LUT R107, R107, R106, RZ, 0x3c, !PT ;  /* 0x0000006a6b6bb212 */ /* 0x000fca00078e3cff */
[----:B------:R0:W4:Y:S02]  /*26700*/  @!P3 LDG.E.U8 R109, desc[UR22][R106.64] ;  /* 0x000000166a6db981 */ /* 0x000124000c1e1100 */
[----:B0-----:R-:W-:Y:S02]  /*26710*/  PRMT R106, RZ, 0x7610, R106 ;  /* 0x00007610ff6a7816 */ /* 0x001fe4000000006a */
[----:B------:R-:W-:-:S04]  /*26720*/  PRMT R107, RZ, 0x7610, R107 ;  /* 0x00007610ff6b7816 */ /* 0x000fc8000000006b */
[----:B------:R0:W3:Y:S02]  /*26730*/  @!P3 LDG.E.U8 R106, desc[UR22][R104.64] ;  /* 0x00000016686ab981 */ /* 0x0000e4000c1e1100 */
[----:B0-----:R-:W-:Y:S02]  /*26740*/  @!P3 IMAD.MOV.U32 R104, RZ, RZ, R179 ;  /* 0x000000ffff68b224 */ /* 0x001fe400078e00b3 */
[----:B------:R-:W-:-:S05]  /*26750*/  @!P3 IMAD.MOV.U32 R105, RZ, RZ, R178 ;  /* 0x000000ffff69b224 */ /* 0x000fca00078e00b2 */
[----:B------:R0:W3:Y:S02]  /*26760*/  @!P3 LDG.E.U8 R107, desc[UR22][R104.64] ;  /* 0x00000016686bb981 */ /* 0x0000e4000c1e1100 */
        /* <DEDUP_REMOVED lines=24> */
[----:B0-----:R-:W-:-:S06]  /*268f0*/  PRMT R96, RZ, 0x7610, R96 ;  /* 0x00007610ff607816 */ /* 0x001fcc0000000060 */
        /* <DEDUP_REMOVED lines=22> */
[----:B------:R-:W-:Y:S01]  /*26a60*/  @!P3 LOP3.LUT R91, R91, R90, RZ, 0x3c, !PT ;  /* 0x0000005a5b5bb212 */ /* 0x000fe200078e3cff */
[----:B------:R1:W-:Y:S04]  /*26a70*/  STS.U8 [R69+UR9+0x1bc00], R89 ;  /* 0x01bc005945007988 */ /* 0x0003e80008000009 */
[----:B------:R3:W-:Y:S04]  /*26a80*/  STS.U8 [R69+UR9+0x1c000], R88 ;  /* 0x01c0005845007988 */ /* 0x0007e80008000009 */
[----:B-1----:R-:W2:Y:S04]  /*26a90*/  LDL R89, [R1+0xb8] ;  /* 0x0000b80001597983 */ /* 0x002ea80000100800 */
[----:B---3--:R-:W2:Y:S01]  /*26aa0*/  LDL R88, [R1+0xb4] ;  /* 0x0000b40001587983 */ /* 0x008ea20000100800 */
[----:B0-----:R-:W-:-:S04]  /*26ab0*/  @!P3 LOP3.LUT R93, R93, R92, RZ, 0x3c, !PT ;  /* 0x0000005c5d5db212 */ /* 0x001fc800078e3cff */
[----:B------:R-:W-:-:S04]  /*26ac0*/  @!P3 LOP3.LUT R92, R93, R92, RZ, 0x3c, !PT ;  /* 0x0000005c5d5cb212 */ /* 0x000fc800078e3cff */
[----:B------:R-:W-:-:S05]  /*26ad0*/  @!P3 LOP3.LUT R93, R93, R92, RZ, 0x3c, !PT ;  /* 0x0000005c5d5db212 */ /* 0x000fca00078e3cff */
        /* <DEDUP_REMOVED lines=136> */
[----:B------:R-:W-:Y:S02]  /*27360*/  @!P3 LOP3.LUT R73, R73, R72, RZ, 0x3c, !PT ;  /* 0x000000484949b212 */ /* 0x000fe400078e3cff */
[----:B0-----:R-:W-:-:S04]  /*27370*/  @!P3 LOP3.LUT R75, R75, R74, RZ, 0x3c, !PT ;  /* 0x0000004a4b4bb212 */ /* 0x001fc800078e3cff */
[----:B------:R-:W-:-:S04]  /*27380*/  @!P3 LOP3.LUT R74, R75, R74, RZ, 0x3c, !PT ;  /* 0x0000004a4b4ab212 */ /* 0x000fc800078e3cff */
[----:B------:R-:W-:-:S05]  /*27390*/  @!P3 LOP3.LUT R75, R75, R74, RZ, 0x3c, !PT ;  /* 0x0000004a4b4bb212 */ /* 0x000fca00078e3cff */
[----:B------:R0:W2:Y:S02]  /*273a0*/  @!P3 LDG.E.U8 R77, desc[UR22][R74.64] ;  /* 0x000000164a4db981 */ /* 0x0000a4000c1e1100 */
[----:B0-----:R-:W-:-:S06]  /*273b0*/  PRMT R74, RZ, 0x7610, R74 ;  /* 0x00007610ff4a7816 */ /* 0x001fcc000000004a */
        /* <DEDUP_REMOVED lines=47> */
[----:B-----5:R-:W-:Y:S04]  /*276b0*/  STS.U8 [R70+UR9+0x14500], R143 ;  /* 0x0145008f46007988 */ /* 0x020fe80008000009 */
        /* <DEDUP_REMOVED lines=9> */
[----:B------:R5:W-:Y:S01]  /*27750*/  STS.U8 [R70+UR9+0x16d00], R163 ;  /* 0x016d00a346007988 */ /* 0x000be20008000009 */
[----:B-1----:R-:W-:-:S02]  /*27760*/  PRMT R115, RZ, 0x7610, R115 ;  /* 0x00007610ff737816 */ /* 0x002fc40000000073 */
[----:B-----5:R-:W-:-:S05]  /*27770*/  LOP3.LUT R163, R69, 0x20, RZ, 0x3c, !PT ;  /* 0x0000002045a37812 */ /* 0x020fca00078e3cff */
[----:B------:R1:W-:Y:S02]  /*27780*/  STS.U8 [R163+UR9+0x17100], R165 ;  /* 0x017100a5a3007988 */ /* 0x0003e40008000009 */
[----:B-1----:R-:W-:-:S05]  /*27790*/  LOP3.LUT R165, R69, 0x20, RZ, 0x3c, !PT ;  /* 0x0000002045a57812 */ /* 0x002fca00078e3cff */
        /* <DEDUP_REMOVED lines=26> */
[----:B------:R-:W-:Y:S01]  /*27940*/  STS.U8 [R165+UR9+0x1dd00], R117 ;  /* 0x01dd0075a5007988 */ /* 0x000fe20008000009 */
[----:B------:R-:W-:-:S03]  /*27950*/  LOP3.LUT R163, R69, 0x40, RZ, 0x3c, !PT ;  /* 0x0000004045a37812 */ /* 0x000fc600078e3cff */
[----:B------:R-:W-:Y:S04]  /*27960*/  STS.U8 [R165+UR9+0x1e100], R114 ;  /* 0x01e10072a5007988 */ /* 0x000fe80008000009 */
[----:B------:R-:W-:Y:S04]  /*27970*/  STS.U8 [R165+UR9+0x1e500], R113 ;  /* 0x01e50071a5007988 */ /* 0x000fe80008000009 */
[----:B------:R-:W-:Y:S04]  /*27980*/  STS.U8 [R165+UR9+0x1e900], R110 ;  /* 0x01e9006ea5007988 */ /* 0x000fe80008000009 */
[----:B------:R-:W-:Y:S04]  /*27990*/  STS.U8 [R165+UR9+0x1ed00], R169 ;  /* 0x01ed00a9a5007988 */ /* 0x000fe80008000009 */
[----:B------:R-:W-:Y:S04]  /*279a0*/  STS.U8 [R165+UR9+0x1f100], R126 ;  /* 0x01f1007ea5007988 */ /* 0x000fe80008000009 */
[----:B------:R-:W-:Y:S01]  /*279b0*/  STS.U8 [R165+UR9+0x1f500], R127 ;  /* 0x01f5007fa5007988 */ /* 0x000fe20008000009 */
[----:B0-----:R-:W-:-:S04]  /*279c0*/  @!P3 LOP3.LUT R73, R73, R72, RZ, 0x3c, !PT ;  /* 0x000000484949b212 */ /* 0x001fc800078e3cff */
[----:B------:R-:W-:-:S04]  /*279d0*/  @!P3 LOP3.LUT R72, R73, R72, RZ, 0x3c, !PT ;  /* 0x000000484948b212 */ /* 0x000fc800078e3cff */
[----:B------:R-:W-:-:S05]  /*279e0*/  @!P3 LOP3.LUT R73, R73, R72, RZ, 0x3c, !PT ;  /* 0x000000484949b212 */ /* 0x000fca00078e3cff */
[----:B------:R-:W5:Y:S04]  /*279f0*/  @!P3 LDG.E.U8 R115, desc[UR22][R72.64] ;  /* 0x000000164873b981 */ /* 0x000f68000c1e1100 */
[----:B------:R-:W5:Y:S04]  /*27a00*/  LDL R72, [R1+0x394] ;  /* 0x0003940001487983 */ /* 0x000f680000100800 */
[----:B------:R-:W5:Y:S04]  /*27a10*/  LDL R73, [R1+0x398] ;  /* 0x0003980001497983 */ /* 0x000f680000100800 */
[----:B------:R-:W-:Y:S04]  /*27a20*/  STS.U8 [R165+UR9+0x1f900], R108 ;  /* 0x01f9006ca5007988 */ /* 0x000fe80008000009 */
        /* <DEDUP_REMOVED lines=11> */
[----:B------:R-:W-:Y:S04]  /*27ae0*/  STS.U8 [R163+UR9+0x12a00], R96 ;  /* 0x012a0060a3007988 */ /* 0x000fe80008000009 */
[----:B------:R-:W4:Y:S04]  /*27af0*/  LDL.LU R70, [R1+0x90c] ;  /* 0x00090c0001467983 */ /* 0x000f280000300800 */
[----:B------:R2:W-:Y:S04]  /*27b00*/  STS.U8 [R163+UR9+0x12e00], R97 ;  /* 0x012e0061a3007988 */ /* 0x0005e80008000009 */
[----:B0-----:R-:W4:Y:S04]  /*27b10*/  LDL R98, [R1+0x3c] ;  /* 0x00003c0001627983 */ /* 0x001f280000100800 */
[----:B-1----:R-:W4:Y:S04]  /*27b20*/  LDL R99, [R1+0x20] ;  /* 0x0000200001637983 */ /* 0x002f280000100800 */
[----:B--2---:R-:W2:Y:S04]  /*27b30*/  LDL R97, [R1] ;  /* 0x0000000001617983 */ /* 0x004ea80000100800 */
        /* <DEDUP_REMOVED lines=17> */
[----:B---3--:R-:W-:Y:S01]  /*27c50*/  STS.U8 [R163+UR9+0x17600], R79 ;  /* 0x0176004fa3007988 */ /* 0x008fe20008000009 */
[----:B------:R-:W-:-:S03]  /*27c60*/  PRMT R116, RZ, 0x7610, R116 ;  /* 0x00007610ff747816 */ /* 0x000fc60000000074 */
[----:B------:R-:W-:Y:S04]  /*27c70*/  STS.U8 [R163+UR9+0x17a00], R76 ;  /* 0x017a004ca3007988 */ /* 0x000fe80008000009 */
[----:B------:R-:W-:Y:S04]  /*27c80*/  STS.U8 [R163+UR9+0x17e00], R77 ;  /* 0x017e004da3007988 */ /* 0x000fe80008000009 */
[----:B------:R0:W-:Y:S04]  /*27c90*/  STS.U8 [R163+UR9+0x18200], R74 ;  /* 0x0182004aa3007988 */ /* 0x0001e80008000009 */
[----:B------:R1:W-:Y:S04]  /*27ca0*/  STS.U8 [R163+UR9+0x18600], R71 ;  /* 0x01860047a3007988 */ /* 0x0003e80008000009 */
[----:B------:R3:W-:Y:S01]  /*27cb0*/  STS.U8 [R163+UR9+0x18a00], R75 ;  /* 0x018a004ba3007988 */ /* 0x0007e20008000009 */
[----:B0-----:R-:W-:-:S03]  /*27cc0*/  @!P3 IMAD.MOV.U32 R74, RZ, RZ, R173 ;  /* 0x000000ffff4ab224 */ /* 0x001fc600078e00ad */
[----:B------:R-:W4:Y:S01]  /*27cd0*/  LDL R96, [R1+0x1c] ;  /* 0x00001c0001607983 */ /* 0x000f220000100800 */
[----:B-1----:R-:W-:-:S03]  /*27ce0*/  PRMT R71, RZ, 0x7610, R71 ;  /* 0x00007610ff477816 */ /* 0x002fc60000000047 */
[----:B------:R-:W4:Y:S01]  /*27cf0*/  LDL R169, [R1+0x40] ;  /* 0x0000400001a97983 */ /* 0x000f220000100800 */
[----:B---3--:R-:W-:Y:S02]  /*27d00*/  @!P3 IMAD.MOV.U32 R75, RZ, RZ, R172 ;  /* 0x000000ffff4bb224 */ /* 0x008fe400078e00ac */
[----:B------:R-:W-:Y:S01]  /*27d10*/  @!P3 IMAD.MOV.U32 R76, RZ, RZ, R189 ;  /* 0x000000ffff4cb224 */ /* 0x000fe200078e00bd */
[----:B------:R-:W3:Y:S01]  /*27d20*/  LDL R168, [R1+0x5c] ;  /* 0x00005c0001a87983 */ /* 0x000ee20000100800 */
[----:B------:R-:W-:-:S03]  /*27d30*/  @!P3 IMAD.MOV.U32 R77, RZ, RZ, R188 ;  /* 0x000000ffff4db224 */ /* 0x000fc600078e00bc */
[----:B------:R0:W3:Y:S01]  /*27d40*/  @!P3 LDG.E.U8 R71, desc[UR22][R74.64] ;  /* 0x000000164a47b981 */ /* 0x0000e2000c1e1100 */
[----:B------:R-:W-:-:S03]  /*27d50*/  @!P3 IMAD.MOV.U32 R78, RZ, RZ, R205 ;  /* 0x000000ffff4eb224 */ /* 0x000fc600078e00cd */
[----:B------:R-:W3:Y:S04]  /*27d60*/  LDL R167, [R1+0x60] ;  /* 0x0000600001a77983 */ /* 0x000ee80000100800 */
[----:B------:R-:W3:Y:S01]  /*27d70*/  LDL R166, [R1+0x7c] ;  /* 0x00007c0001a67983 */ /* 0x000ee20000100800 */
[----:B0-----:R-:W-:Y:S02]  /*27d80*/  @!P3 IMAD.MOV.U32 R74, RZ, RZ, R181 ;  /* 0x000000ffff4ab224 */ /* 0x001fe400078e00b5 */
[----:B------:R-:W-:Y:S01]  /*27d90*/  @!P3 IMAD.MOV.U32 R75, RZ, RZ, R180 ;  /* 0x000000ffff4bb224 */ /* 0x000fe200078e00b4 */
[----:B------:R-:W3:Y:S01]  /*27da0*/  LDL R165, [R1+0x80] ;  /* 0x0000800001a57983 */ /* 0x000ee20000100800 */
[----:B------:R-:W-:Y:S02]  /*27db0*/  @!P3 IMAD.MOV.U32 R79, RZ, RZ, R204 ;  /* 0x000000ffff4fb224 */ /* 0x000fe400078e00cc */
[----:B------:R-:W-:Y:S01]  /*27dc0*/  @!P3 IMAD.MOV.U32 R80, RZ, RZ, R221 ;  /* 0x000000ffff50b224 */ /* 0x000fe200078e00dd */
[----:B------:R-:W3:Y:S01]  /*27dd0*/  LDL R164, [R1+0x9c] ;  /* 0x00009c0001a47983 */ /* 0x000ee20000100800 */
[----:B------:R-:W-:-:S03]  /*27de0*/  @!P3 IMAD.MOV.U32 R81, RZ, RZ, R220 ;  /* 0x000000ffff51b224 */ /* 0x000fc600078e00dc */
[----:B------:R-:W3:Y:S01]  /*27df0*/  LDL R162, [R1+0xa0] ;  /* 0x0000a00001a27983 */ /* 0x000ee20000100800 */
[----:B------:R-:W-:-:S03]  /*27e00*/  @!P3 IMAD.MOV.U32 R85, RZ, RZ, R252 ;  /* 0x000000ffff55b224 */ /* 0x000fc600078e00fc */
[----:B------:R-:W3:Y:S04]  /*27e10*/  LDL R93, [R1+0xfc] ;  /* 0x0000fc00015d7983 */ /* 0x000ee80000100800 */
[----:B------:R-:W3:Y:S04]  /*27e20*/  LDL R92, [R1+0x100] ;  /* 0x00010000015c7983 */ /* 0x000ee80000100800 */
[----:B------:R-:W3:Y:S04]  /*27e30*/  LDL R91, [R1+0xbc] ;  /* 0x0000bc00015b7983 */ /* 0x000ee80000100800 */
[----:B------:R-:W3:Y:S04]  /*27e40*/  LDL R90, [R1+0xc0] ;  /* 0x0000c000015a7983 */ /* 0x000ee80000100800 */
[----:B------:R-:W3:Y:S04]  /*27e50*/  LDL R95, [R1+0x13c] ;  /* 0x00013c00015f7983 */ /* 0x000ee80000100800 */
[----:B------:R-:W3:Y:S01]  /*27e60*/  LDL R94, [R1+0x140] ;  /* 0x00014000015e7983 */ /* 0x000ee20000100800 */
[----:B-----5:R-:W-:-:S04]  /*27e70*/  @!P3 LOP3.LUT R73, R73, R72, RZ, 0x3c, !PT ;  /* 0x000000484949b212 */ /* 0x020fc800078e3cff */
[----:B------:R-:W-:-:S04]  /*27e80*/  @!P3 LOP3.LUT R72, R73, R72, RZ, 0x3c, !PT ;  /* 0x000000484948b212 */ /* 0x000fc800078e3cff */
[----:B------:R-:W-:-:S05]  /*27e90*/  @!P3 LOP3.LUT R73, R73, R72, RZ, 0x3c, !PT ;  /* 0x000000484949b212 */ /* 0x000fca00078e3cff */
[----:B------:R0:W5:Y:S02]  /*27ea0*/  @!P3 LDG.E.U8 R116, desc[UR22][R72.64] ;  /* 0x000000164874b981 */ /* 0x000164000c1e1100 */
[----:B0-----:R-:W-:Y:S02]  /*27eb0*/  PRMT R72, RZ, 0x7610, R72 ;  /* 0x00007610ff487816 */ /* 0x001fe40000000048 */
[----:B------:R-:W-:-:S04]  /*27ec0*/  PRMT R73, RZ, 0x7610, R73 ;  /* 0x00007610ff497816 */ /* 0x000fc80000000049 */
[----:B------:R0:W5:Y:S04]  /*27ed0*/  @!P3 LDG.E.U8 R72, desc[UR22][R74.64] ;  /* 0x000000164a48b981 */ /* 0x000168000c1e1100 */
[----:B------:R1:W5:Y:S01]  /*27ee0*/  @!P3 LDG.E.U8 R73, desc[UR22][R76.64] ;  /* 0x000000164c49b981 */ /* 0x000362000c1e1100 */
[----:B0-----:R-:W-:Y:S02]  /*27ef0*/  PRMT R74, RZ, 0x7610, R74 ;  /* 0x00007610ff4a7816 */ /* 0x001fe4000000004a */
[----:B------:R-:W-:Y:S01]  /*27f00*/  PRMT R75, RZ, 0x7610, R75 ;  /* 0x00007610ff4b7816 */ /* 0x000fe2000000004b */
[----:B-1----:R-:W-:Y:S02]  /*27f10*/  @!P3 IMAD.MOV.U32 R76, RZ, RZ, R197 ;  /* 0x000000ffff4cb224 */ /* 0x002fe400078e00c5 */
[----:B------:R-:W-:-:S03]  /*27f20*/  @!P3 IMAD.MOV.U32 R77, RZ, RZ, R196 ;  /* 0x000000ffff4db224 */ /* 0x000fc600078e00c4 */
[----:B------:R0:W5:Y:S04]  /*27f30*/  @!P3 LDG.E.U8 R75, desc[UR22][R78.64] ;  /* 0x000000164e4bb981 */ /* 0x000168000c1e1100 */
[----:B------:R1:W5:Y:S01]  /*27f40*/  @!P3 LDG.E.U8 R74, desc[UR22][R76.64] ;  /* 0x000000164c4ab981 */ /* 0x000362000c1e1100 */
[----:B0-----:R-:W-:Y:S02]  /*27f50*/  @!P3 IMAD.MOV.U32 R78, RZ, RZ, R213 ;  /* 0x000000ffff4eb224 */ /* 0x001fe400078e00d5 */
[----:B------:R-:W-:Y:S01]  /*27f60*/  @!P3 IMAD.MOV.U32 R79, RZ, RZ, R212 ;  /* 0x000000ffff4fb224 */ /* 0x000fe200078e00d4 */
[----:B-1----:R-:W-:Y:S02]  /*27f70*/  PRMT R76, RZ, 0x7610, R76 ;  /* 0x00007610ff4c7816 */ /* 0x002fe4000000004c */
[----:B------:R-:W-:-:S04]  /*27f80*/  PRMT R77, RZ, 0x7610, R77 ;  /* 0x00007610ff4d7816 */ /* 0x000fc8000000004d */
[----:B------:R0:W5:Y:S04]  /*27f90*/  @!P3 LDG.E.U8 R76, desc[UR22][R78.64] ;  /* 0x000000164e4cb981 */ /* 0x000168000c1e1100 */
[----:B------:R1:W5:Y:S01]  /*27fa0*/  @!P3 LDG.E.U8 R77, desc[UR22][R80.64] ;  /* 0x00000016504db981 */ /* 0x000362000c1e1100 */
[----:B0-----:R-:W-:Y:S01]  /*27fb0*/  PRMT R78, RZ, 0x7610, R78 ;  /* 0x00007610ff4e7816 */ /* 0x001fe2000000004e */
[----:B-1----:R-:W-:Y:S02]  /*27fc0*/  @!P3 IMAD.MOV.U32 R80, RZ, RZ, R229 ;  /* 0x000000ffff50b224 */ /* 0x002fe400078e00e5 */
[----:B------:R-:W-:Y:S02]  /*27fd0*/  @!P3 IMAD.MOV.U32 R81, RZ, RZ, R228 ;  /* 0x000000ffff51b224 */ /* 0x000fe400078e00e4 */
[----:B--2---:R-:W-:-:S02]  /*27fe0*/  @!P3 IMAD.MOV.U32 R84, RZ, RZ, R97 ;  /* 0x000000ffff54b224 */ /* 0x004fc400078e0061 */
[----:B----4-:R-:W-:Y:S01]  /*27ff0*/  @!P3 IMAD.MOV.U32 R87, RZ, RZ, R98 ;  /* 0x000000ffff57b224 */ /* 0x010fe200078e0062 */
[----:B------:R0:W2:Y:S04]  /*28000*/  @!P3 LDG.E.U8 R78, desc[UR22][R80.64] ;  /* 0x00000016504eb981 */ /* 0x0000a8000c1e1100 */
[----:B------:R-:W4:Y:S01]  /*28010*/  LDL R98, [R1+0x120] ;  /* 0x0001200001627983 */ /* 0x000f220000100800 */
[----:B------:R-:W-:Y:S01]  /*28020*/  PRMT R79, RZ, 0x7610, R79 ;  /* 0x00007610ff4f7816 */ /* 0x000fe2000000004f */
[----:B------:R-:W-:Y:S02]  /*28030*/  @!P3 IMAD.MOV.U32 R82, RZ, RZ, R237 ;  /* 0x000000ffff52b224 */ /* 0x000fe400078e00ed */
[----:B------:R-:W-:Y:S01]  /*28040*/  @!P3 IMAD.MOV.U32 R83, RZ, RZ, R236 ;  /* 0x000000ffff53b224 */ /* 0x000fe200078e00ec */
[----:B------:R-:W2:Y:S01]  /*28050*/  LDL R97, [R1+0xdc] ;  /* 0x0000dc0001617983 */ /* 0x000ea20000100800 */
[----:B0-----:R-:W-:-:S02]  /*28060*/  PRMT R81, RZ, 0x7610, R81 ;  /* 0x00007610ff517816 */ /* 0x001fc40000000051 */
[----:B------:R-:W-:Y:S01]  /*28070*/  PRMT R80, RZ, 0x7610, R80 ;  /* 0x00007610ff507816 */ /* 0x000fe20000000050 */
[----:B------:R-:W2:Y:S04]  /*28080*/  @!P3 LDG.E.U8 R79, desc[UR22][R82.64] ;  /* 0x00000016524fb981 */ /* 0x000ea8000c1e1100 */
[----:B------:R0:W2:Y:S02]  /*28090*/  @!P3 LDG.E.U8 R81, desc[UR22][R84.64] ;  /* 0x000000165451b981 */ /* 0x0000a4000c1e1100 */
[----:B0-----:R-:W-:Y:S02]  /*280a0*/  @!P3 IMAD.MOV.U32 R84, RZ, RZ, R99 ;  /* 0x000000ffff54b224 */ /* 0x001fe400078e0063 */
[----:B------:R-:W2:Y:S01]  /*280b0*/  LDL R99, [R1+0x11c] ;  /* 0x00011c0001637983 */ /* 0x000ea20000100800 */
[----:B------:R-:W-:-:S02]  /*280c0*/  @!P3 IMAD.MOV.U32 R82, RZ, RZ, R245 ;  /* 0x000000ffff52b224 */ /* 0x000fc400078e00f5 */
[----:B------:R-:W-:-:S05]  /*280d0*/  @!P3 IMAD.MOV.U32 R83, RZ, RZ, R244 ;  /* 0x000000ffff53b224 */ /* 0x000fca00078e00f4 */
[----:B------:R0:W5:Y:S02]  /*280e0*/  @!P3 LDG.E.U8 R80, desc[UR22][R82.64] ;  /* 0x000000165250b981 */ /* 0x000164000c1e1100 */
[----:B0-----:R-:W-:Y:S02]  /*280f0*/  PRMT R82, RZ, 0x7610, R82 ;  /* 0x00007610ff527816 */ /* 0x001fe40000000052 */
[----:B------:R-:W-:Y:S01]  /*28100*/  PRMT R83, RZ, 0x7610, R83 ;  /* 0x00007610ff537816 */ /* 0x000fe20000000053 */
[----:B------:R-:W-:Y:S02]  /*28110*/  @!P3 IMAD.MOV.U32 R85, RZ, RZ, R96 ;  /* 0x000000ffff55b224 */ /* 0x000fe400078e0060 */
[----:B------:R-:W5:Y:S01]  /*28120*/  LDL R96, [R1+0xe0] ;  /* 0x0000e00001607983 */ /* 0x000f620000100800 */
[----:B------:R-:W-:-:S03]  /*28130*/  @!P3 IMAD.MOV.U32 R86, RZ, RZ, R169 ;  /* 0x000000ffff56b224 */ /* 0x000fc600078e00a9 */
[----:B------:R0:W5:Y:S04]  /*28140*/  @!P3 LDG.E.U8 R82, desc[UR22][R84.64] ;  /* 0x000000165452b981 */ /* 0x000168000c1e1100 */
[----:B------:R3:W5:Y:S04]  /*28150*/  @!P3 LDG.E.U8 R83, desc[UR22][R86.64] ;  /* 0x000000165653b981 */ /* 0x000768000c1e1100 */
[----:B------:R-:W5:Y:S01]  /*28160*/  LDL R169, [R1+0x220] ;  /* 0x0002200001a97983 */ /* 0x000f620000100800 */
[----:B0-----:R-:W-:Y:S02]  /*28170*/  PRMT R84, RZ, 0x7610, R84 ;  /* 0x00007610ff547816 */ /* 0x001fe40000000054 */
[----:B------:R-:W-:Y:S01]  /*28180*/  PRMT R85, RZ, 0x7610, R85 ;  /* 0x00007610ff557816 */ /* 0x000fe20000000055 */
[----:B---3--:R-:W-:-:S02]  /*28190*/  @!P3 IMAD.MOV.U32 R86, RZ, RZ, R167 ;  /* 0x000000ffff56b224 */ /* 0x008fc400078e00a7 */
[----:B------:R-:W-:Y:S01]  /*281a0*/  @!P3 IMAD.MOV.U32 R87, RZ, RZ, R168 ;  /* 0x000000ffff57b224 */ /* 0x000fe200078e00a8 */
[----:B------:R-:W3:Y:S01]  /*281b0*/  LDL R167, [R1+0x280] ;  /* 0x0002800001a77983 */ /* 0x000ee20000100800 */
[----:B------:R-:W-:Y:S02]  /*281c0*/  @!P3 IMAD.MOV.U32 R89, RZ, RZ, R166 ;  /* 0x000000ffff59b224 */ /* 0x000fe400078e00a6 */
[----:B------:R-:W-:Y:S01]  /*281d0*/  @!P3 IMAD.MOV.U32 R88, RZ, RZ, R165 ;  /* 0x000000ffff58b224 */ /* 0x000fe200078e00a5 */
[----:B------:R0:W3:Y:S04]  /*281e0*/  @!P3 LDG.E.U8 R84, desc[UR22][R86.64] ;  /* 0x000000165654b981 */ /* 0x0000e8000c1e1100 */
[----:B------:R1:W3:Y:S04]  /*281f0*/  @!P3 LDG.E.U8 R85, desc[UR22][R88.64] ;  /* 0x000000165855b981 */ /* 0x0002e8000c1e1100 */
[----:B------:R-:W3:Y:S01]  /*28200*/  LDL R166, [R1+0x15c] ;  /* 0x00015c0001a67983 */ /* 0x000ee20000100800 */
[----:B0-----:R-:W-:-:S03]  /*28210*/  PRMT R86, RZ, 0x7610, R86 ;  /* 0x00007610ff567816 */ /* 0x001fc60000000056 */
[----:B------:R-:W3:Y:S01]  /*28220*/  LDL R165, [R1+0x160] ;  /* 0x0001600001a57983 */ /* 0x000ee20000100800 */
[----:B-1----:R-:W-:Y:S02]  /*28230*/  @!P3 IMAD.MOV.U32 R88, RZ, RZ, R162 ;  /* 0x000000ffff58b224 */ /* 0x002fe400078e00a2 */
[----:B------:R-:W-:Y:S01]  /*28240*/  @!P3 IMAD.MOV.U32 R89, RZ, RZ, R164 ;  /* 0x000000ffff59b224 */ /* 0x000fe200078e00a4 */
[----:B------:R-:W-:Y:S01]  /*28250*/  PRMT R87, RZ, 0x7610, R87 ;  /* 0x00007610ff577816 */ /* 0x000fe20000000057 */
[----:B------:R-:W3:Y:S04]  /*28260*/  LDL R164, [R1+0x1bc] ;  /* 0x0001bc0001a47983 */ /* 0x000ee80000100800 */
[----:B------:R0:W3:Y:S04]  /*28270*/  @!P3 LDG.E.U8 R86, desc[UR22][R88.64] ;  /* 0x000000165856b981 */ /* 0x0000e8000c1e1100 */
[----:B------:R-:W3:Y:S04]  /*28280*/  @!P3 LDG.E.U8 R87, desc[UR22][R90.64] ;  /* 0x000000165a57b981 */ /* 0x000ee8000c1e1100 */
[----:B------:R-:W3:Y:S01]  /*28290*/  LDL R162, [R1+0x1c0] ;  /* 0x0001c00001a27983 */ /* 0x000ee20000100800 */
[----:B0-----:R-:W-:-:S03]  /*282a0*/  PRMT R89, RZ, 0x7610, R89 ;  /* 0x00007610ff597816 */ /* 0x001fc60000000059 */
[----:B------:R-:W3:Y:S04]  /*282b0*/  LDL R168, [R1+0x27c] ;  /* 0x00027c0001a87983 */ /* 0x000ee80000100800 */
[----:B------:R4:W3:Y:S02]  /*282c0*/  @!P3 LDG.E.U8 R89, desc[UR22][R92.64] ;  /* 0x000000165c59b981 */ /* 0x0008e4000c1e1100 */
[----:B----4-:R-:W-:Y:S02]  /*282d0*/  @!P3 IMAD.MOV.U32 R92, RZ, RZ, R98 ;  /* 0x000000ffff5cb224 */ /* 0x010fe400078e0062 */
[----:B------:R-:W4:Y:S01]  /*282e0*/  LDL R98, [R1+0x1e0] ;  /* 0x0001e00001627983 */ /* 0x000f220000100800 */
[----:B--2---:R-:W-:-:S03]  /*282f0*/  @!P3 IMAD.MOV.U32 R93, RZ, RZ, R99 ;  /* 0x000000ffff5db224 */ /* 0x004fc600078e0063 */
[----:B------:R-:W4:Y:S01]  /*28300*/  LDL R99, [R1+0x1dc] ;  /* 0x0001dc0001637983 */ /* 0x000f220000100800 */
[----:B------:R-:W-:Y:S01]  /*28310*/  PRMT R88, RZ, 0x7610, R88 ;  /* 0x00007610ff587816 */ /* 0x000fe20000000058 */
[----:B------:R-:W-:Y:S02]  /*28320*/  @!P3 IMAD.MOV.U32 R91, RZ, RZ, R97 ;  /* 0x000000ffff5bb224 */ /* 0x000fe400078e0061 */
[----:B------:R-:W2:Y:S01]  /*28330*/  LDL R97, [R1+0x19c] ;  /* 0x00019c0001617983 */ /* 0x000ea20000100800 */
[----:B-----5:R-:W-:-:S03]  /*28340*/  @!P3 IMAD.MOV.U32 R90, RZ, RZ, R96 ;  /* 0x000000ffff5ab224 */ /* 0x020fc600078e0060 */
[----:B------:R-:W2:Y:S04]  /*28350*/  LDL R96, [R1+0x1a0] ;  /* 0x0001a00001607983 */ /* 0x000ea80000100800 */
[----:B------:R0:W5:Y:S02]  /*28360*/  @!P3 LDG.E.U8 R88, desc[UR22][R90.64] ;  /* 0x000000165a58b981 */ /* 0x000164000c1e1100 */
[----:B0-----:R-:W-:Y:S02]  /*28370*/  PRMT R90, RZ, 0x7610, R90 ;  /* 0x00007610ff5a7816 */ /* 0x001fe4000000005a */
[----:B------:R-:W-:-:S04]  /*28380*/  PRMT R91, RZ, 0x7610, R91 ;  /* 0x00007610ff5b7816 */ /* 0x000fc8000000005b */
[----:B------:R0:W5:Y:S04]  /*28390*/  @!P3 LDG.E.U8 R90, desc[UR22][R92.64] ;  /* 0x000000165c5ab981 */ /* 0x000168000c1e1100 */
[----:B------:R3:W5:Y:S01]  /*283a0*/  @!P3 LDG.E.U8 R91, desc[UR22][R94.64] ;  /* 0x000000165e5bb981 */ /* 0x000762000c1e1100 */
[----:B0-----:R-:W-:Y:S01]  /*283b0*/  PRMT R92, RZ, 0x7610, R92 ;  /* 0x00007610ff5c7816 */ /* 0x001fe2000000005c */
[----:B---3--:R-:W-:Y:S02]  /*283c0*/  @!P3 IMAD.MOV.U32 R95, RZ, RZ, R166 ;  /* 0x000000ffff5fb224 */ /* 0x008fe400078e00a6 */
[----:B------:R-:W-:Y:S01]  /*283d0*/  @!P3 IMAD.MOV.U32 R94, RZ, RZ, R165 ;  /* 0x000000ffff5eb224 */ /* 0x000fe200078e00a5 */
[----:B------:R-:W-:Y:S01]  /*283e0*/  PRMT R93, RZ, 0x7610, R93 ;  /* 0x00007610ff5d7816 */ /* 0x000fe2000000005d */
[----:B------:R-:W3:Y:S04]  /*283f0*/  LDL R166, [R1+0x23c] ;  /* 0x00023c0001a67983 */ /* 0x000ee80000100800 */
[----:B------:R0:W3:Y:S04]  /*28400*/  @!P3 LDG.E.U8 R92, desc[UR22][R94.64] ;  /* 0x000000165e5cb981 */ /* 0x0000e8000c1e1100 */
[----:B------:R-:W3:Y:S01]  /*28410*/  LDL R165, [R1+0x240] ;  /* 0x0002400001a57983 */ /* 0x000ee20000100800 */
[----:B0-----:R-:W-:-:S06]  /*28420*/  PRMT R95, RZ, 0x7610, R95 ;  /* 0x00007610ff5f7816 */ /* 0x001fcc000000005f */
[----:B----4-:R-:W4:Y:S04]  /*28430*/  @!P3 LDG.E.U8 R95, desc[UR22][R98.64] ;  /* 0x00000016625fb981 */ /* 0x010f28000c1e1100 */
[----:B------:R-:W3:Y:S04]  /*28440*/  LDL R98, [R1+0x1fc] ;  /* 0x0001fc0001627983 */ /* 0x000ee80000100800 */
[----:B------:R-:W3:Y:S01]  /*28450*/  LDL R99, [R1+0x200] ;  /* 0x0002000001637983 */ /* 0x000ee20000100800 */
[----:B------:R-:W-:-:S03]  /*28460*/  PRMT R94, RZ, 0x7610, R94 ;  /* 0x00007610ff5e7816 */ /* 0x000fc6000000005e */
[----:B--2---:R0:W2:Y:S02]  /*28470*/  @!P3 LDG.E.U8 R93, desc[UR22][R96.64] ;  /* 0x00000016605db981 */ /* 0x0040a4000c1e1100 */
[----:B0-----:R-:W-:Y:S02]  /*28480*/  @!P3 IMAD.MOV.U32 R96, RZ, RZ, R162 ;  /* 0x000000ffff60b224 */ /* 0x001fe400078e00a2 */
[----:B------:R-:W-:Y:S01]  /*28490*/  @!P3 IMAD.MOV.U32 R97, RZ, RZ, R164 ;  /* 0x000000ffff61b224 */ /* 0x000fe200078e00a4 */
[----:B------:R-:W2:Y:S04]  /*284a0*/  LDL R162, [R1+0x260] ;  /* 0x0002600001a27983 */ /* 0x000ea80000100800 */
[----:B------:R0:W2:Y:S04]  /*284b0*/  @!P3 LDG.E.U8 R94, desc[UR22][R96.64] ;  /* 0x00000016605eb981 */ /* 0x0000a8000c1e1100 */
[----:B------:R-:W2:Y:S01]  /*284c0*/  LDL R164, [R1+0x25c] ;  /* 0x00025c0001a47983 */ /* 0x000ea20000100800 */
[----:B0-----:R-:W-:-:S02]  /*284d0*/  PRMT R96, RZ, 0x7610, R96 ;  /* 0x00007610ff607816 */ /* 0x001fc40000000060 */
[----:B---3--:R-:W-:-:S04]  /*284e0*/  @!P3 LOP3.LUT R99, R99, R98, RZ, 0x3c, !PT ;  /* 0x000000626363b212 */ /* 0x008fc800078e3cff */
[----:B------:R-:W-:-:S04]  /*284f0*/  @!P3 LOP3.LUT R98, R99, R98, RZ, 0x3c, !PT ;  /* 0x000000626362b212 */ /* 0x000fc800078e3cff */
[----:B------:R-:W-:-:S05]  /*28500*/  @!P3 LOP3.LUT R99, R99, R98, RZ, 0x3c, !PT ;  /* 0x000000626363b212 */ /* 0x000fca00078e3cff */
[----:B------:R0:W3:Y:S04]  /*28510*/  @!P3 LDG.E.U8 R96, desc[UR22][R98.64] ;  /* 0x000000166260b981 */ /* 0x0000e8000c1e1100 */
[----:B------:R-:W2:Y:S01]  /*28520*/  LDL R99, [R1+0x21c] ;  /* 0x00021c0001637983 */ /* 0x000ea20000100800 */
[----:B------:R-:W-:Y:S01]  /*28530*/  PRMT R97, RZ, 0x7610, R97 ;  /* 0x00007610ff617816 */ /* 0x000fe20000000061 */
[----:B0-----:R-:W-:Y:S01]  /*28540*/  @!P3 IMAD.MOV.U32 R98, RZ, RZ, R169 ;  /* 0x000000ffff62b224 */ /* 0x001fe200078e00a9 */
[----:B------:R-:W-:Y:S01]  /*28550*/  PRMT R100, RZ, 0x7610, R100 ;  /* 0x00007610ff647816 */ /* 0x000fe20000000064 */
[----:B------:R-:W3:Y:S01]  /*28560*/  LDL R169, [R1+0x300] ;  /* 0x0003000001a97983 */ /* 0x000ee20000100800 */
[----:B------:R-:W-:Y:S02]  /*28570*/  PRMT R101, RZ, 0x7610, R101 ;  /* 0x00007610ff657816 */ /* 0x000fe40000000065 */
[----:B------:R-:W-:Y:S01]  /*28580*/  PRMT R102, RZ, 0x7610, R102 ;  /* 0x00007610ff667816 */ /* 0x000fe20000000066 */
[----:B--2---:R0:W2:Y:S02]  /*28590*/  @!P3 LDG.E.U8 R97, desc[UR22][R98.64] ;  /* 0x000000166261b981 */ /* 0x0040a4000c1e1100 */
[----:B0-----:R-:W-:-:S02]  /*285a0*/  @!P3 IMAD.MOV.U32 R98, RZ, RZ, R165 ;  /* 0x000000ffff62b224 */ /* 0x001fc400078e00a5 */
[----:B------:R-:W-:Y:S01]  /*285b0*/  @!P3 IMAD.MOV.U32 R99, RZ, RZ, R166 ;  /* 0x000000ffff63b224 */ /* 0x000fe200078e00a6 */
[----:B------:R-:W2:Y:S04]  /*285c0*/  LDL R165, [R1+0x2c0] ;  /* 0x0002c00001a57983 */ /* 0x000ea80000100800 */
[----:B------:R0:W2:Y:S04]  /*285d0*/  @!P3 LDG.E.U8 R100, desc[UR22][R98.64] ;  /* 0x000000166264b981 */ /* 0x0000a8000c1e1100 */
[----:B------:R-:W2:Y:S01]  /*285e0*/  LDL R166, [R1+0x2bc] ;  /* 0x0002bc0001a67983 */ /* 0x000ea20000100800 */
[----:B0-----:R-:W-:-:S02]  /*285f0*/  @!P3 IMAD.MOV.U32 R98, RZ, RZ, R162 ;  /* 0x000000ffff62b224 */ /* 0x001fc400078e00a2 */
[----:B------:R-:W-:Y:S01]  /*28600*/  @!P3 IMAD.MOV.U32 R99, RZ, RZ, R164 ;  /* 0x000000ffff63b224 */ /* 0x000fe200078e00a4 */
[----:B------:R-:W2:Y:S04]  /*28610*/  LDL R162, [R1+0x2e0] ;  /* 0x0002e00001a27983 */ /* 0x000ea80000100800 */
[----:B------:R0:W2:Y:S04]  /*28620*/  @!P3 LDG.E.U8 R101, desc[UR22][R98.64] ;  /* 0x000000166265b981 */ /* 0x0000a8000c1e1100 */
[----:B------:R-:W2:Y:S01]  /*28630*/  LDL R164, [R1+0x2dc] ;  /* 0x0002dc0001a47983 */ /* 0x000ea20000100800 */
        /* <DEDUP_REMOVED lines=13> */
[----:B------:R2:W4:Y:S02]  /*28710*/  @!P3 LDG.E.U8 R103, desc[UR22][R98.64] ;  /* 0x000000166267b981 */ /* 0x000524000c1e1100 */
[----:B--2---:R-:W-:Y:S02]  /*28720*/  @!P3 IMAD.MOV.U32 R98, RZ, RZ, R165 ;  /* 0x000000ffff62b224 */ /* 0x004fe400078e00a5 */
        /* <DEDUP_REMOVED lines=8> */
[----:B------:R-:W2:Y:S04]  /*287b0*/  LDL R164, [R1+0x35c] ;  /* 0x00035c0001a47983 */ /* 0x000ea80000100800 */
[----:B------:R-:W2:Y:S01]  /*287c0*/  LDL R99, [R1+0x2fc] ;  /* 0x0002fc0001637983 */ /* 0x000ea20000100800 */
[----:B------:R-:W-:Y:S01]  /*287d0*/  PRMT R106, RZ, 0x7610, R106 ;  /* 0x00007610ff6a7816 */ /* 0x000fe2000000006a */
[----:B---3--:R-:W-:Y:S01]  /*287e0*/  @!P3 IMAD.MOV.U32 R98, RZ, RZ, R169 ;  /* 0x000000ffff62b224 */ /* 0x008fe200078e00a9 */
[----:B------:R-:W-:Y:S01]  /*287f0*/  PRMT R107, RZ, 0x7610, R107 ;  /* 0x00007610ff6b7816 */ /* 0x000fe2000000006b */
[----:B------:R-:W3:Y:S01]  /*28800*/  LDL R169, [R1+0x3a0] ;  /* 0x0003a00001a97983 */ /* 0x000ee20000100800 */
[----:B------:R-:W-:-:S02]  /*28810*/  PRMT R108, RZ, 0x7610, R108 ;  /* 0x00007610ff6c7816 */ /* 0x000fc4000000006c */
[----:B------:R-:W-:Y:S01]  /*28820*/  PRMT R109, RZ, 0x7610, R109 ;  /* 0x00007610ff6d7816 */ /* 0x000fe2000000006d */
[----:B--2---:R0:W2:Y:S02]  /*28830*/  @!P3 LDG.E.U8 R106, desc[UR22][R98.64] ;  /* 0x00000016626ab981 */ /* 0x0040a4000c1e1100 */
[----:B0-----:R-:W-:Y:S02]  /*28840*/  @!P3 IMAD.MOV.U32 R98, RZ, RZ, R167 ;  /* 0x000000ffff62b224 */ /* 0x001fe400078e00a7 */
[----:B------:R-:W-:Y:S01]  /*28850*/  @!P3 IMAD.MOV.U32 R99, RZ, RZ, R168 ;  /* 0x000000ffff63b224 */ /* 0x000fe200078e00a8 */
[----:B------:R-:W-:Y:S01]  /*28860*/  PRMT R110, RZ, 0x7610, R110 ;  /* 0x00007610ff6e7816 */ /* 0x000fe2000000006e */
        /* <DEDUP_REMOVED lines=13> */
[----:B------:R-:W0:Y:S04]  /*28940*/  LDL R98, [R1+0x37c] ;  /* 0x00037c0001627983 */ /* 0x000e280000100800 */
[----:B------:R-:W0:Y:S02]  /*28950*/  LDL R99, [R1+0x380] ;  /* 0x0003800001637983 */ /* 0x000e240000100800 */
[----:B0-----:R-:W-:-:S04]  /*28960*/  @!P3 LOP3.LUT R99, R99, R98, RZ, 0x3c, !PT ;  /* 0x000000626363b212 */ /* 0x001fc800078e3cff */
[----:B------:R-:W-:-:S04]  /*28970*/  @!P3 LOP3.LUT R98, R99, R98, RZ, 0x3c, !PT ;  /* 0x000000626362b212 */ /* 0x000fc800078e3cff */
[----:B------:R-:W-:-:S05]  /*28980*/  @!P3 LOP3.LUT R99, R99, R98, RZ, 0x3c, !PT ;  /* 0x000000626363b212 */ /* 0x000fca00078e3cff */
[----:B------:R3:W2:Y:S04]  /*28990*/  @!P3 LDG.E.U8 R110, desc[UR22][R98.64] ;  /* 0x00000016626eb981 */ /* 0x0006a8000c1e1100 */
[----:B------:R-:W2:Y:S01]  /*289a0*/  LDL R99, [R1+0x39c] ;  /* 0x00039c0001637983 */ /* 0x000ea20000100800 */
[----:B---3--:R-:W-:-:S03]  /*289b0*/  @!P3 IMAD.MOV.U32 R98, RZ, RZ, R169 ;  /* 0x000000ffff62b224 */ /* 0x008fc600078e00a9 */
[----:B------:R0:W-:Y:S04]  /*289c0*/  STS.U8 [R163+UR9+0x18e00], R111 ;  /* 0x018e006fa3007988 */ /* 0x0001e80008000009 */
[----:B------:R1:W-:Y:S01]  /*289d0*/  STS.U8 [R163+UR9+0x19200], R112 ;  /* 0x01920070a3007988 */ /* 0x0003e20008000009 */
[----:B------:R-:W-:Y:S02]  /*289e0*/  PRMT R113, RZ, 0x7610, R113 ;  /* 0x00007610ff717816 */ /* 0x000fe40000000071 */
[----:B------:R-:W-:Y:S01]  /*289f0*/  PRMT R114, RZ, 0x7610, R114 ;  /* 0x00007610ff727816 */ /* 0x000fe20000000072 */
[----:B------:R-:W3:Y:S01]  /*28a00*/  LDL R169, [R1+0x418] ;  /* 0x0004180001a97983 */ /* 0x000ee20000100800 */
[----:B0-----:R-:W-:Y:S02]  /*28a10*/  PRMT R111, RZ, 0x7610, R111 ;  /* 0x00007610ff6f7816 */ /* 0x001fe4000000006f */
[----:B-1----:R-:W-:-:S04]  /*28a20*/  PRMT R112, RZ, 0x7610, R112 ;  /* 0x00007610ff707816 */ /* 0x002fc80000000070 */
[----:B--2---:R0:W2:Y:S02]  /*28a30*/  @!P3 LDG.E.U8 R111, desc[UR22][R98.64] ;  /* 0x00000016626fb981 */ /* 0x0040a4000c1e1100 */
[----:B0-----:R-:W-:Y:S02]  /*28a40*/  @!P3 IMAD.MOV.U32 R98, RZ, RZ, R167 ;  /* 0x000000ffff62b224 */ /* 0x001fe400078e00a7 */
        /* <DEDUP_REMOVED lines=11> */
[----:B------:R0:W-:Y:S04]  /*28b00*/  STS.U8 [R163+UR9+0x19600], R115 ;  /* 0x01960073a3007988 */ /* 0x0001e80008000009 */
[----:B------:R1:W2:Y:S01]  /*28b10*/  @!P3 LDG.E.U8 R114, desc[UR22][R98.64] ;  /* 0x000000166272b981 */ /* 0x0002a2000c1e1100 */
[----:B------:R-:W-:-:S03]  /*28b20*/  PRMT R117, RZ, 0x7610, R117 ;  /* 0x00007610ff757816 */ /* 0x000fc60000000075 */
[----:B------:R-:W2:Y:S04]  /*28b30*/  LDL R164, [R1+0x41c] ;  /* 0x00041c0001a47983 */ /* 0x000ea80000100800 */
[----:B------:R-:W2:Y:S04]  /*28b40*/  LDL R162, [R1+0x420] ;  /* 0x0004200001a27983 */ /* 0x000ea80000100800 */
[----:B------:R-:W1:Y:S04]  /*28b50*/  LDL R98, [R1+0x3dc] ;  /* 0x0003dc0001627983 */ /* 0x000e680000100800 */
[----:B------:R-:W1:Y:S01]  /*28b60*/  LDL R99, [R1+0x3e0] ;  /* 0x0003e00001637983 */ /* 0x000e620000100800 */
[----:B0-----:R-:W-:-:S03]  /*28b70*/  PRMT R115, RZ, 0x7610, R115 ;  /* 0x00007610ff737816 */ /* 0x001fc60000000073 */
[----:B------:R0:W-:Y:S02]  /*28b80*/  STS.U8 [R163+UR9+0x19a00], R116 ;  /* 0x019a0074a3007988 */ /* 0x0001e40008000009 */
[----:B0-----:R-:W-:Y:S02]  /*28b90*/  PRMT R116, RZ, 0x7610, R116 ;  /* 0x00007610ff747816 */ /* 0x001fe40000000074 */
[----:B-1----:R-:W-:-:S04]  /*28ba0*/  @!P3 LOP3.LUT R99, R99, R98, RZ, 0x3c, !PT ;  /* 0x000000626363b212 */ /* 0x002fc800078e3cff */
        /* <DEDUP_REMOVED lines=44> */
[----:B------:R-:W-:Y:S01]  /*28e70*/  PRMT R123, RZ, 0x7610, R123 ;  /* 0x00007610ff7b7816 */ /* 0x000fe2000000007b */
[----:B---3--:R-:W-:Y:S01]  /*28e80*/  @!P3 IMAD.MOV.U32 R98, RZ, RZ, R169 ;  /* 0x000000ffff62b224 */ /* 0x008fe200078e00a9 */
[----:B------:R-:W-:Y:S01]  /*28e90*/  PRMT R124, RZ, 0x7610, R124 ;  /* 0x00007610ff7c7816 */ /* 0x000fe2000000007c */
[----:B------:R-:W3:Y:S01]  /*28ea0*/  LDL R169, [R1+0x4b8] ;  /* 0x0004b80001a97983 */ /* 0x000ee20000100800 */
[----:B------:R-:W-:Y:S02]  /*28eb0*/  PRMT R125, RZ, 0x7610, R125 ;  /* 0x00007610ff7d7816 */ /* 0x000fe4000000007d */
[----:B------:R-:W-:Y:S01]  /*28ec0*/  PRMT R126, RZ, 0x7610, R126 ;  /* 0x00007610ff7e7816 */ /* 0x000fe2000000007e */
[----:B--2---:R0:W2:Y:S02]  /*28ed0*/  @!P3 LDG.E.U8 R123, desc[UR22][R98.64] ;  /* 0x00000016627bb981 */ /* 0x0040a4000c1e1100 */
[----:B0-----:R-:W-:-:S02]  /*28ee0*/  @!P3 IMAD.MOV.U32 R98, RZ, RZ, R162 ;  /* 0x000000ffff62b224 */ /* 0x001fc400078e00a2 */
        /* <DEDUP_REMOVED lines=177> */
[----:B------:R0:W2:Y:S01]  /*29a00*/  @!P3 LDG.E.U8 R153, desc[UR22][R98.64] ;  /* 0x000000166299b981 */ /* 0x0000a2000c1e1100 */
[----:B------:R-:W-:-:S03]  /*29a10*/  PRMT R157, RZ, 0x7610, R157 ;  /* 0x00007610ff9d7816 */ /* 0x000fc6000000009d */
[----:B------:R-:W2:Y:S01]  /*29a20*/  LDL R167, [R1+0x190] ;  /* 0x0001900001a77983 */ /* 0x000ea20000100800 */
        /* <DEDUP_REMOVED lines=25> */
[----:B------:R-:W-:Y:S02]  /*29bc0*/  PRMT R159, RZ, 0x7610, R159 ;  /* 0x00007610ff9f7816 */ /* 0x000fe4000000009f */
[----:B------:R-:W-:Y:S02]  /*29bd0*/  PRMT R160, RZ, 0x7610, R160 ;  /* 0x00007610ffa07816 */ /* 0x000fe400000000a0 */
[----:B------:R-:W-:Y:S01]  /*29be0*/  PRMT R161, RZ, 0x7610, R161 ;  /* 0x00007610ffa17816 */ /* 0x000fe200000000a1 */
[----:B--2---:R0:W2:Y:S02]  /*29bf0*/  @!P3 LDG.E.U8 R158, desc[UR22][R98.64] ;  /* 0x00000016629eb981 */ /* 0x0040a4000c1e1100 */
[----:B0-----:R-:W-:-:S02]  /*29c00*/  @!P3 IMAD.MOV.U32 R98, RZ, RZ, R167 ;  /* 0x000000ffff62b224 */ /* 0x001fc400078e00a7 */
[----:B------:R-:W-:-:S05]  /*29c10*/  @!P3 IMAD.MOV.U32 R99, RZ, RZ, R168 ;  /* 0x000000ffff63b224 */ /* 0x000fca00078e00a8 */
[----:B------:R0:W3:Y:S02]  /*29c20*/  @!P3 LDG.E.U8 R159, desc[UR22][R98.64] ;  /* 0x00000016629fb981 */ /* 0x0000e4000c1e1100 */
[----:B0-----:R-:W-:Y:S02]  /*29c30*/  @!P3 IMAD.MOV.U32 R98, RZ, RZ, R165 ;  /* 0x000000ffff62b224 */ /* 0x001fe400078e00a5 */
[----:B------:R-:W-:-:S05]  /*29c40*/  @!P3 IMAD.MOV.U32 R99, RZ, RZ, R166 ;  /* 0x000000ffff63b224 */ /* 0x000fca00078e00a6 */
[----:B------:R0:W2:Y:S02]  /*29c50*/  @!P3 LDG.E.U8 R160, desc[UR22][R98.64] ;  /* 0x0000001662a0b981 */ /* 0x0000a4000c1e1100 */
[----:B0-----:R-:W-:Y:S02]  /*29c60*/  @!P3 IMAD.MOV.U32 R98, RZ, RZ, R162 ;  /* 0x000000ffff62b224 */ /* 0x001fe400078e00a2 */
[----:B------:R-:W-:-:S05]  /*29c70*/  @!P3 IMAD.MOV.U32 R99, RZ, RZ, R164 ;  /* 0x000000ffff63b224 */ /* 0x000fca00078e00a4 */
[----:B------:R-:W2:Y:S04]  /*29c80*/  @!P3 LDG.E.U8 R161, desc[UR22][R98.64] ;  /* 0x0000001662a1b981 */ /* 0x000ea8000c1e1100 */
        /* <DEDUP_REMOVED lines=10> */
[----:B----4-:R0:W-:Y:S04]  /*29d30*/  STS.U8 [R163+UR9+0x1c600], R132 ;  /* 0x01c60084a3007988 */ /* 0x0101e80008000009 */
        /* <DEDUP_REMOVED lines=31> */
[----:B-----5:R0:W-:Y:S04]  /*29f30*/  STS.U8 [R70+UR9+0x14700], R88 ;  /* 0x0147005846007988 */ /* 0x0201e80008000009 */
        /* <DEDUP_REMOVED lines=42> */
[----:B--2---:R0:W-:Y:S04]  /*2a1e0*/  STS.U8 [R70+UR9+0x1f300], R158 ;  /* 0x01f3009e46007988 */ /* 0x0041e80008000009 */
[----:B---3--:R0:W-:Y:S04]  /*2a1f0*/  STS.U8 [R70+UR9+0x1f700], R159 ;  /* 0x01f7009f46007988 */ /* 0x0081e80008000009 */
[----:B------:R0:W-:Y:S04]  /*2a200*/  STS.U8 [R70+UR9+0x1fb00], R160 ;  /* 0x01fb00a046007988 */ /* 0x0001e80008000009 */
[----:B------:R0:W-:Y:S01]  /*2a210*/  STS.U8 [R70+UR9+0x1ff00], R161 ;  /* 0x01ff00a146007988 */ /* 0x0001e20008000009 */
[----:B------:R1:W-:Y:S06]  /*2a220*/  MEMBAR.ALL.CTA ;  /* 0x0000000000007992 */ /* 0x0003ec0000008000 */
[----:B-1----:R-:W1:Y:S01]  /*2a230*/  FENCE.VIEW.ASYNC.S ;  /* 0x00000000000073c6 */ /* 0x002e620000000000 */
[----:B------:R-:W-:Y:S01]  /*2a240*/  ULEA UR11, UR21, UR9, 0x3 ;  /* 0x00000009150b7291 */ /* 0x000fe2000f8e18ff */
[----:B------:R-:W-:-:S03]  /*2a250*/  UMOV UR6, UR4 ;  /* 0x0000000400067c82 */ /* 0x000fc60008000000 */
[----:B------:R-:W-:Y:S01]  /*2a260*/  UIADD3 UR11, UPT, UPT, UR11, 0x24000, URZ ;  /* 0x000240000b0b7890 */ /* 0x000fe2000fffe0ff */
[----:B-1----:R-:W-:Y:S06]  /*2a270*/  BAR.SYNC.DEFER_BLOCKING 0x0 ;  /* 0x0000000000007b1d */ /* 0x002fec0000010000 */
[----:B0-----:R-:W-:Y:S05]  /*2a280*/  BRA.U UP1, `(.L_x_9) ;  /* 0x0000000101887547 */ /* 0x001fea000b800000 */
[----:B------:R-:W-:Y:S02]  /*2a290*/  UIADD3 UR63, UPT, UPT, UR8, 0x100000, URZ ;  /* 0x00100000083f7890 */ /* 0x000fe4000fffe0ff */
[----:B------:R-:W-:Y:S02]  /*2a2a0*/  UIADD3 UR64, UPT, UPT, UR8, 0x100000, URZ ;  /* 0x0010000008407890 */ /* 0x000fe4000fffe0ff */
[----:B------:R-:W-:Y:S01]  /*2a2b0*/  UIADD3 UR65, UPT, UPT, UR8, 0x100000, URZ ;  /* 0x0010000008417890 */ /* 0x000fe2000fffe0ff */
[----:B------:R-:W-:Y:S01]  /*2a2c0*/  UMOV UR16, 0x0 ;  /* 0x0000000000107882 */ /* 0x000fe20000000000 */
[----:B------:R-:W-:Y:S01]  /*2a2d0*/  UMOV UR17, 0x4408490 ;  /* 0x0440849000117882 */ /* 0x000fe20000000000 */
[----:B------:R-:W-:Y:S01]  /*2a2e0*/  UMOV UR19, 0x40004040 ;  /* 0x4000404000137882 */ /* 0x000fe20000000000 */
[----:B------:R-:W-:Y:S02]  /*2a2f0*/  UIADD3 UR66, UPT, UPT, UR8, 0x100000, URZ ;  /* 0x0010000008427890 */ /* 0x000fe4000fffe0ff */
[----:B------:R0:W-:Y:S01]  /*2a300*/  UTCQMMA gdesc[UR12], gdesc[UR18], tmem[UR8], tmem[UR16], idesc[UR17], UPT ;  /* 0x00ff10120c0075ea */ /* 0x0001e2000b800308 */
[----:B------:R-:W-:Y:S01]  /*2a310*/  UMOV UR48, 0x0 ;  /* 0x0000000000307882 */ /* 0x000fe20000000000 */
[----:B------:R-:W-:Y:S01]  /*2a320*/  UMOV UR49, 0x4408490 ;  /* 0x0440849000317882 */ /* 0x000fe20000000000 */
[----:B------:R-:W-:Y:S01]  /*2a330*/  UMOV UR50, 0x0 ;  /* 0x0000000000327882 */ /* 0x000fe20000000000 */
[----:B------:R-:W-:Y:S01]  /*2a340*/  UMOV UR51, 0x4408490 ;  /* 0x0440849000337882 */ /* 0x000fe20000000000 */
        /* <DEDUP_REMOVED lines=11> */
[----:B------:R-:W-:Y:S01]  /*2a400*/  UMOV UR4, UR11 ;  /* 0x0000000b00047c82 */ /* 0x000fe20008000000 */
[----:B------:R-:W-:Y:S01]  /*2a410*/  UMOV UR5, URZ ;  /* 0x000000ff00057c82 */ /* 0x000fe20008000000 */
[----:B------:R0:W-:Y:S01]  /*2a420*/  UTCQMMA gdesc[UR12], gdesc[UR38], tmem[UR63], tmem[UR54], idesc[UR55], UPT ;  /* 0x00ff36260c0075ea */ /* 0x0001e2000b80033f */
[----:B------:R-:W-:Y:S01]  /*2a430*/  UMOV UR60, 0x0 ;  /* 0x00000000003c7882 */ /* 0x000fe20000000000 */
[----:B------:R-:W-:Y:S01]  /*2a440*/  UMOV UR61, 0x4408490 ;  /* 0x04408490003d7882 */ /* 0x000fe20000000000 */
[----:B------:R0:W-:Y:S01]  /*2a450*/  UTCQMMA gdesc[UR28], gdesc[UR40], tmem[UR64], tmem[UR56], idesc[UR57], UPT ;  /* 0x00ff38281c0075ea */ /* 0x0001e2000b800340 */
[----:B------:R-:W-:Y:S01]  /*2a460*/  UMOV UR4, UR4 ;  /* 0x0000000400047c82 */ /* 0x000fe20008000000 */
[----:B------:R0:W-:Y:S01]  /*2a470*/  UTCQMMA gdesc[UR30], gdesc[UR42], tmem[UR65], tmem[UR58], idesc[UR59], UPT ;  /* 0x00ff3a2a1e0075ea */ /* 0x0001e2000b800341 */
[----:B------:R0:W-:Y:S01]  /*2a480*/  UTCQMMA gdesc[UR34], gdesc[UR44], tmem[UR66], tmem[UR60], idesc[UR61], UPT ;  /* 0x00ff3c2c220075ea */ /* 0x0001e2000b800342 */
[----:B------:R0:W-:Y:S01]  /*2a490*/  UTCBAR [UR4], URZ ;  /* 0x000000ff040073e9 */ /* 0x0001e200080000ff */
[----:B------:R-:W-:Y:S01]  /*2a4a0*/  NOP ;  /* 0x0000000000007918 */ /* 0x000fe20000000000 */
.L_x_9:
[----:B------:R-:W-:Y:S01]  /*2a4b0*/  UIADD3 UR21, UPT, UPT, UR21, 0x1, URZ ;  /* 0x0000000115157890 */ /* 0x000fe2000fffe0ff */
[----:B------:R-:W-:-:S03]  /*2a4c0*/  IMAD.U32 R71, RZ, RZ, UR6 ;  /* 0x00000006ff477e24 */ /* 0x000fc6000f8e00ff */
[----:B------:R-:W-:-:S04]  /*2a4d0*/  UISETP.GT.AND UP2, UPT, UR21, 0x1, UPT ;  /* 0x000000011500788c */ /* 0x000fc8000bf44270 */
[----:B0-----:R-:W-:Y:S02]  /*2a4e0*/  USEL UR4, URZ, 0x1, !UP2 ;  /* 0x00000001ff047887 */ /* 0x001fe4000d000000 */
[----:B------:R-:W-:Y:S02]  /*2a4f0*/  USEL UR21, UR21, URZ, !UP2 ;  /* 0x000000ff15157287 */ /* 0x000fe4000d000000 */
[----:B------:R-:W-:Y:S02]  /*2a500*/  UISETP.NE.U32.AND UP2, UPT, UR7, UR20, UPT ;  /* 0x000000140700728c */ /* 0x000fe4000bf45070 */
[----:B------:R-:W-:Y:S01]  /*2a510*/  ULOP3.LUT UR4, UR6, UR4, URZ, 0x3c, !UPT ;  /* 0x0000000406047292 */ /* 0x000fe2000f8e3cff */
[----:B------:R-:W-:-:S06]  /*2a520*/  UMOV UR7, UR24 ;  /* 0x0000001800077c82 */ /* 0x000fcc0008000000 */
[----:B------:R-:W-:Y:S05]  /*2a530*/  BRA.U UP2, `(.L_x_10) ;  /* 0xffffff21024c7547 */ /* 0x000fea000b83ffff */
.L_x_7:
[----:B------:R-:W2:Y:S01]  /*2a540*/  LDL R72, [R1+0x6ac] ;  /* 0x0006ac0001487983 */ /* 0x000ea20000100800 */
[----:B------:R-:W0:Y:S01]  /*2a550*/  S2R R73, SR_TID.X ;  /* 0x0000000000497919 */ /* 0x000e220000002100 */
[----:B------:R-:W1:Y:S01]  /*2a560*/  S2R R74, SR_TID.X ;  /* 0x00000000004a7919 */ /* 0x000e620000002100 */
[----:B------:R-:W3:Y:S01]  /*2a570*/  S2R R76, SR_TID.X ;  /* 0x00000000004c7919 */ /* 0x000ee20000002100 */
[----:B------:R-:W-:Y:S01]  /*2a580*/  UISETP.GE.AND UP1, UPT, UR25, 0x80, UPT ;  /* 0x000000801900788c */ /* 0x000fe2000bf26270 */
[----:B0----5:R-:W-:Y:S01]  /*2a590*/  IMAD.SHL.U32 R0, R73, 0x200, RZ ;  /* 0x0000020049007824 */ /* 0x021fe200078e00ff */
[----:B-1----:R-:W-:-:S04]  /*2a5a0*/  LEA.HI R75, R74, 0x7c, RZ, 0x1a ;  /* 0x0000007c4a4b7811 */ /* 0x002fc800078fd0ff */
[----:B------:R-:W-:Y:S02]  /*2a5b0*/  LOP3.LUT R2, R0, 0x2000, RZ, 0xc0, !PT ;  /* 0x0000200000027812 */ /* 0x000fe400078ec0ff */
[----:B------:R-:W-:Y:S02]  /*2a5c0*/  LEA.HI R77, R74, 0x5c, RZ, 0x1a ;  /* 0x0000005c4a4d7811 */ /* 0x000fe400078fd0ff */
[C---:B------:R-:W-:Y:S01]  /*2a5d0*/  LOP3.LUT R0, R73.reuse, 0x80, RZ, 0xc0, !PT ;  /* 0x0000008049007812 */ /* 0x040fe200078ec0ff */
[----:B------:R-:W-:Y:S01]  /*2a5e0*/  VIADD R3, R2, UR9 ;  /* 0x0000000902037c36 */ /* 0x000fe20008000000 */
[----:B------:R-:W-:Y:S01]  /*2a5f0*/  SHF.R.U32.HI R150, RZ, 0x6, R73 ;  /* 0x00000006ff967819 */ /* 0x000fe20000011649 */
[C---:B------:R-:W-:Y:S01]  /*2a600*/  IMAD.SHL.U32 R157, R73.reuse, 0x10, RZ ;  /* 0x00000010499d7824 */ /* 0x040fe200078e00ff */
[----:B------:R-:W-:Y:S01]  /*2a610*/  LEA.HI R78, R74, 0x6c, RZ, 0x1a ;  /* 0x0000006c4a4e7811 */ /* 0x000fe200078fd0ff */
[----:B------:R-:W-:Y:S01]  /*2a620*/  IMAD R165, R0, 0x20, R3 ;  /* 0x0000002000a57824 */ /* 0x000fe200078e0203 */
[----:B------:R-:W-:Y:S01]  /*2a630*/  SGXT.U32 R150, R150, 0x2 ;  /* 0x000000029696781a */ /* 0x000fe20000000000 */
[----:B------:R-:W-:Y:S01]  /*2a640*/  IMAD.SHL.U32 R0, R73, 0x8, RZ ;  /* 0x0000000849007824 */ /* 0x000fe200078e00ff */
[----:B------:R-:W-:-:S04]  /*2a650*/  LOP3.LUT R151, R157, 0xf0, RZ, 0xc0, !PT ;  /* 0x000000f09d977812 */ /* 0x000fc800078ec0ff */
[----:B------:R-:W-:Y:S01]  /*2a660*/  LOP3.LUT R164, R0, 0x300, RZ, 0xc0, !PT ;  /* 0x0000030000a47812 */ /* 0x000fe200078ec0ff */
[----:B--2---:R-:W-:Y:S01]  /*2a670*/  IMAD.IADD R152, R72, 0x1, R75 ;  /* 0x0000000148987824 */ /* 0x004fe200078e024b */
[----:B---3--:R-:W-:Y:S01]  /*2a680*/  LEA.HI R75, R76, 0x4c, RZ, 0x1a ;  /* 0x0000004c4c4b7811 */ /* 0x008fe200078fd0ff */
[----:B------:R-:W-:Y:S01]  /*2a690*/  IMAD.IADD R154, R72, 0x1, R77 ;  /* 0x00000001489a7824 */ /* 0x000fe200078e024d */
[----:B------:R-:W-:Y:S02]  /*2a6a0*/  LEA.HI R77, R76, 0x3c, RZ, 0x1a ;  /* 0x0000003c4c4d7811 */ /* 0x000fe400078fd0ff */
[----:B------:R-:W-:Y:S01]  /*2a6b0*/  LEA.HI R76, R74, 0x2c, RZ, 0x1a ;  /* 0x0000002c4a4c7811 */ /* 0x000fe200078fd0ff */
[----:B------:R-:W-:Y:S01]  /*2a6c0*/  IMAD.IADD R155, R72, 0x1, R75 ;  /* 0x00000001489b7824 */ /* 0x000fe200078e024b */
[C---:B------:R-:W-:Y:S02]  /*2a6d0*/  LEA.HI R75, R74.reuse, 0x1c, RZ, 0x1a ;  /* 0x0000001c4a4b7811 */ /* 0x040fe400078fd0ff */
[----:B------:R-:W-:Y:S01]  /*2a6e0*/  LEA.HI R74, R74, 0xc, RZ, 0x1a ;  /* 0x0000000c4a4a7811 */ /* 0x000fe200078fd0ff */
[C---:B------:R-:W-:Y:S01]  /*2a6f0*/  IMAD.IADD R153, R72.reuse, 0x1, R78 ;  /* 0x0000000148997824 */ /* 0x040fe200078e024e */
[----:B------:R-:W-:Y:S01]  /*2a700*/  LEA.HI R158, R73, R72, RZ, 0x1a ;  /* 0x00000048499e7211 */ /* 0x000fe200078fd0ff */
[C---:B------:R-:W-:Y:S01]  /*2a710*/  IMAD.IADD R156, R72.reuse, 0x1, R77 ;  /* 0x00000001489c7824 */ /* 0x040fe200078e024d */
[C---:B------:R-:W-:Y:S01]  /*2a720*/  LOP3.LUT R159, R72.reuse, R150, RZ, 0xfc, !PT ;  /* 0x00000096489f7212 */ /* 0x040fe200078efcff */
[C---:B------:R-:W-:Y:S01]  /*2a730*/  IMAD.IADD R161, R72.reuse, 0x1, R76 ;  /* 0x0000000148a17824 */ /* 0x040fe200078e024c */
[C---:B------:R-:W-:Y:S01]  /*2a740*/  LOP3.LUT R160, R72.reuse, 0x78, R150, 0xfe, !PT ;  /* 0x0000007848a07812 */ /* 0x040fe200078efe96 */
[----:B------:R-:W-:-:S02]  /*2a750*/  IMAD.IADD R162, R72, 0x1, R75 ;  /* 0x0000000148a27824 */ /* 0x000fc400078e024b */
[----:B------:R-:W-:Y:S01]  /*2a760*/  IMAD.IADD R163, R72, 0x1, R74 ;  /* 0x0000000148a37824 */ /* 0x000fe200078e024a */
[----:B------:R-:W-:Y:S06]  /*2a770*/  BRA.U !UP1, `(.L_x_11) ;  /* 0x0000000109107547 */ /* 0x000fec000b800000 */
[----:B------:R-:W-:-:S06]  /*2a780*/  USHF.L.U32 UR6, UR6, 0x1f, URZ ;  /* 0x0000001f06067899 */ /* 0x000fcc00080006ff */
[----:B------:R-:W-:-:S04]  /*2a790*/  IMAD.U32 R0, RZ, RZ, UR6 ;  /* 0x00000006ff007e24 */ /* 0x000fc8000f8e00ff */
[----:B------:R-:W0:Y:S02]  /*2a7a0*/  SYNCS.PHASECHK.TRANS64.TRYWAIT P1, [UR11], R0 ;  /* 0x00000000ff0075a7 */ /* 0x000e24000802110b */
[----:B0-----:R-:W-:Y:S05]  /*2a7b0*/  @!P1 BRA `(.L_x_12) ;  /* 0x00000058005c9947 */ /* 0x001fea0003800000 */
.L_x_11:
[----:B------:R-:W2:Y:S01]  /*2a7c0*/  LDL.LU R166, [R1+0x6ac] ;  /* 0x0006ac0001a67983 */ /* 0x000ea20000300800 */
[----:B------:R-:W-:Y:S01]  /*2a7d0*/  BAR.SYNC.DEFER_BLOCKING 0x0 ;  /* 0x0000000000007b1d */ /* 0x000fe20000010000 */
[----:B------:R-:W-:-:S05]  /*2a7e0*/  IADD3 R151, PT, PT, R164, R165, R151 ;  /* 0x000000a5a4977210 */ /* 0x000fca0007ffe097 */
[----:B------:R-:W0:Y:S01]  /*2a7f0*/  LDCU UR4, c[0x0][0x3b4] ;  /* 0x00007680ff0477ac */ /* 0x000e220008000800 */
[----:B------:R-:W0:Y:S01]  /*2a800*/  LDL.LU R167, [R1+0x908] ;  /* 0x0009080001a77983 */ /* 0x000e220000300800 */
[----:B------:R-:W1:Y:S01]  /*2a810*/  LDCU.128 UR12, c[0x0][0x390] ;  /* 0x00007200ff0c77ac */ /* 0x000e620008000c00 */
[----:B------:R-:W3:Y:S01]  /*2a820*/  LDCU UR5, c[0x0][0x39c] ;  /* 0x00007380ff0577ac */ /* 0x000ee20008000800 */
[----:B------:R-:W4:Y:S01]  /*2a830*/  LDCU UR6, c[0x0][0x39c] ;  /* 0x00007380ff0677ac */ /* 0x000f220008000800 */
[----:B------:R-:W5:Y:S01]  /*2a840*/  LDCU UR7, c[0x0][0x39c] ;  /* 0x00007380ff0777ac */ /* 0x000f620008000800 */
[----:B------:R-:W1:Y:S02]  /*2a850*/  @!P0 SYNCS.CCTL.IV [UR9+0x24000] ;  /* 0x02400000ff0089b1 */ /* 0x000e640008000009 */
[----:B-1----:R-:W-:Y:S06]  /*2a860*/  BAR.SYNC.DEFER_BLOCKING 0x0 ;  /* 0x0000000000007b1d */ /* 0x002fec0000010000 */
[----:B------:R-:W1:Y:S01]  /*2a870*/  LDTM.x128 R4, tmem[UR10] ;  /* 0x0000000a000479ee */ /* 0x000e6200083c0000 */
[----:B------:R-:W0:Y:S01]  /*2a880*/  LDCU UR10, c[0x0][0x39c] ;  /* 0x00007380ff0a77ac */ /* 0x000e220008000800 */
[----:B------:R-:W0:Y:S01]  /*2a890*/  @!P0 SYNCS.CCTL.IV [UR9+0x24008] ;  /* 0x02400800ff0089b1 */ /* 0x000e220008000009 */
[----:B------:R-:W-:Y:S01]  /*2a8a0*/  NOP ;  /* 0x0000000000007918 */ /* 0x000fe20000000000 */
[----:B-1----:R-:W-:-:S02]  /*2a8b0*/  F2FP.SATFINITE.E5M2.F32.PACK_AB_MERGE_C R4, R5, R4, RZ ;  /* 0x000000040504723e */ /* 0x002fc400048060ff */
[----:B------:R-:W-:Y:S02]  /*2a8c0*/  F2FP.SATFINITE.E5M2.F32.PACK_AB_MERGE_C R8, R9, R8, RZ ;  /* 0x000000080908723e */ /* 0x000fe400048060ff */
[----:B------:R-:W-:Y:S02]  /*2a8d0*/  F2FP.SATFINITE.E5M2.F32.PACK_AB_MERGE_C R12, R13, R12, RZ ;  /* 0x0000000c0d0c723e */ /* 0x000fe400048060ff */
[----:B------:R-:W-:Y:S02]  /*2a8e0*/  F2FP.SATFINITE.E5M2.F32.PACK_AB_MERGE_C R20, R21, R20, RZ ;  /* 0x000000141514723e */ /* 0x000fe400048060ff */
[----:B------:R-:W-:Y:S02]  /*2a8f0*/  F2FP.SATFINITE.E5M2.F32.PACK_AB_MERGE_C R24, R25, R24, RZ ;  /* 0x000000181918723e */ /* 0x000fe400048060ff */
[----:B------:R-:W-:Y:S02]  /*2a900*/  F2FP.SATFINITE.E5M2.F32.PACK_AB_MERGE_C R28, R29, R28, RZ ;  /* 0x0000001c1d1c723e */ /* 0x000fe400048060ff */
[----:B------:R-:W-:-:S02]  /*2a910*/  F2FP.SATFINITE.E5M2.F32.PACK_AB_MERGE_C R14, R15, R14, RZ ;  /* 0x0000000e0f0e723e */ /* 0x000fc400048060ff */
[----:B------:R-:W-:Y:S02]  /*2a920*/  F2FP.SATFINITE.E5M2.F32.PACK_AB_MERGE_C R22, R23, R22, RZ ;  /* 0x000000161716723e */ /* 0x000fe400048060ff */
[----:B------:R-:W-:Y:S02]  /*2a930*/  F2FP.SATFINITE.E5M2.F32.PACK_AB_MERGE_C R36, R37, R36, RZ ;  /* 0x000000242524723e */ /* 0x000fe400048060ff */
[----:B------:R-:W-:Y:S02]  /*2a940*/  F2FP.SATFINITE.E5M2.F32.PACK_AB_MERGE_C R40, R41, R40, RZ ;  /* 0x000000282928723e */ /* 0x000fe400048060ff */
[----:B------:R-:W-:Y:S02]  /*2a950*/  F2FP.SATFINITE.E5M2.F32.PACK_AB_MERGE_C R44, R45, R44, RZ ;  /* 0x0000002c2d2c723e */ /* 0x000fe400048060ff */
[----:B------:R-:W-:Y:S02]  /*2a960*/  F2FP.SATFINITE.E5M2.F32.PACK_AB_MERGE_C R26, R27, R26, RZ ;  /* 0x0000001a1b1a723e */ /* 0x000fe400048060ff */
[----:B------:R-:W-:-:S02]  /*2a970*/  F2FP.SATFINITE.E5M2.F32.PACK_AB_MERGE_C R23, R85, R84, RZ ;  /* 0x000000545517723e */ /* 0x000fc400048060ff */
[----:B------:R-:W-:Y:S02]  /*2a980*/  F2FP.SATFINITE.E5M2.F32.PACK_AB_MERGE_C R15, R117, R116, RZ ;  /* 0x00000074750f723e */ /* 0x000fe400048060ff */
[----:B------:R-:W-:Y:S02]  /*2a990*/  LOP3.LUT R27, R4, 0xffff, RZ, 0xc0, !PT ;  /* 0x0000ffff041b7812 */ /* 0x000fe400078ec0ff */
[----:B------:R-:W-:Y:S02]  /*2a9a0*/  LOP3.LUT R84, R8, 0xffff, RZ, 0xc0, !PT ;  /* 0x0000ffff08547812 */ /* 0x000fe400078ec0ff */
[----:B------:R-:W-:Y:S02]  /*2a9b0*/  LOP3.LUT R116, R12, 0xffff, RZ, 0xc0, !PT ;  /* 0x0000ffff0c747812 */ /* 0x000fe400078ec0ff */
[----:B------:R-:W-:Y:S02]  /*2a9c0*/  F2FP.SATFINITE.E5M2.F32.PACK_AB_MERGE_C R34, R35, R34, RZ ;  /* 0x000000222322723e */ /* 0x000fe400048060ff */
[----:B------:R-:W-:-:S02]  /*2a9d0*/  LOP3.LUT R29, R20, 0xffff, RZ, 0xc0, !PT ;  /* 0x0000ffff141d7812 */ /* 0x000fc400078ec0ff */
[----:B------:R-:W-:Y:S02]  /*2a9e0*/  LOP3.LUT R170, R28, 0xffff, RZ, 0xc0, !PT ;  /* 0x0000ffff1caa7812 */ /* 0x000fe400078ec0ff */
[----:B------:R-:W-:Y:S02]  /*2a9f0*/  F2FP.SATFINITE.E5M2.F32.PACK_AB_MERGE_C R60, R61, R60, RZ ;  /* 0x0000003c3d3c723e */ /* 0x000fe400048060ff */
[----:B------:R-:W-:Y:S02]  /*2aa00*/  LOP3.LUT R35, R36, 0xffff, RZ, 0xc0, !PT ;  /* 0x0000ffff24237812 */ /* 0x000fe400078ec0ff */
[----:B------:R-:W-:Y:S02]  /*2aa10*/  LOP3.LUT R178, R44, 0xffff, RZ, 0xc0, !PT ;  /* 0x0000ffff2cb27812 */ /* 0x000fe400078ec0ff */
[----:B------:R-:W-:Y:S02]  /*2aa20*/  LOP3.LUT R174, R40, 0xffff, RZ, 0xc0, !PT ;  /* 0x0000ffff28ae7812 */ /* 0x000fe400078ec0ff */
[----:B------:R-:W-:-:S02]  /*2aa30*/  F2FP.SATFINITE.E5M2.F32.PACK_AB_MERGE_C R52, R53, R52, RZ ;  /* 0x000000343534723e */ /* 0x000fc400048060ff */
[----:B------:R-:W-:Y:S02]  /*2aa40*/  F2FP.SATFINITE.E5M2.F32.PACK_AB_MERGE_C R56, R57, R56, RZ ;  /* 0x000000383938723e */ /* 0x000fe400048060ff */
[----:B------:R-:W-:Y:S02]  /*2aa50*/  F2FP.SATFINITE.E5M2.F32.PACK_AB_MERGE_C R6, R7, R6, RZ ;  /* 0x000000060706723e */ /* 0x000fe400048060ff */
[----:B------:R-:W-:Y:S02]  /*2aa60*/  F2FP.SATFINITE.E5M2.F32.PACK_AB_MERGE_C R10, R11, R10, RZ ;  /* 0x0000000a0b0a723e */ /* 0x000fe400048060ff */
[----:B------:R-:W-:Y:S02]  /*2aa70*/  PRMT R4, R116, 0x3340, R1 ;  /* 0x0000334074047816 */ /* 0x000fe40000000001 */
[----:B------:R-:W-:Y:S02]  /*2aa80*/  PRMT R5, R27, 0x3340, R84 ;  /* 0x000033401b057816 */ /* 0x000fe40000000054 */
[----:B------:R-:W-:-:S02]  /*2aa90*/  F2FP.SATFINITE.E5M2.F32.PACK_AB_MERGE_C R30, R31, R30, RZ ;  /* 0x0000001e1f1e723e */ /* 0x000fc400048060ff */
[----:B------:R-:W-:Y:S02]  /*2aaa0*/  F2FP.SATFINITE.E5M2.F32.PACK_AB_MERGE_C R38, R39, R38, RZ ;  /* 0x000000262726723e */ /* 0x000fe400048060ff */
[----:B------:R-:W-:Y:S02]  /*2aab0*/  F2FP.SATFINITE.E5M2.F32.PACK_AB_MERGE_C R42, R43, R42, RZ ;  /* 0x0000002a2b2a723e */ /* 0x000fe400048060ff */
[----:B------:R-:W-:Y:S02]  /*2aac0*/  F2FP.SATFINITE.E5M2.F32.PACK_AB_MERGE_C R46, R47, R46, RZ ;  /* 0x0000002e2f2e723e */ /* 0x000fe400048060ff */
[--C-:B------:R-:W-:Y:S02]  /*2aad0*/  PRMT R7, R170, 0x3340, R1.reuse ;  /* 0x00003340aa077816 */ /* 0x100fe40000000001 */
[----:B------:R-:W-:Y:S02]  /*2aae0*/  PRMT R9, R178, 0x3340, R1 ;  /* 0x00003340b2097816 */ /* 0x000fe40000000001 */
[----:B------:R-:W-:-:S02]  /*2aaf0*/  PRMT R12, R35, 0x3340, R174 ;  /* 0x00003340230c7816 */ /* 0x000fc400000000ae */
[----:B------:R-:W-:Y:S02]  /*2ab00*/  LOP3.LUT R184, R60, 0xffff, RZ, 0xc0, !PT ;  /* 0x0000ffff3cb87812 */ /* 0x000fe400078ec0ff */
[----:B------:R-:W-:Y:S02]  /*2ab10*/  F2FP.SATFINITE.E5M2.F32.PACK_AB_MERGE_C R21, R103, R102, RZ ;  /* 0x000000666715723e */ /* 0x000fe400048060ff */
[----:B------:R-:W-:Y:S02]  /*2ab20*/  LOP3.LUT R37, R52, 0xffff, RZ, 0xc0, !PT ;  /* 0x0000ffff34257812 */ /* 0x000fe400078ec0ff */
[----:B------:R-:W-:Y:S02]  /*2ab30*/  LOP3.LUT R60, R56, 0xffff, RZ, 0xc0, !PT ;  /* 0x0000ffff383c7812 */ /* 0x000fe400078ec0ff */
[----:B------:R-:W-:Y:S02]  /*2ab40*/  F2FP.SATFINITE.E5M2.F32.PACK_AB_MERGE_C R48, R49, R48, RZ ;  /* 0x000000303130723e */ /* 0x000fe400048060ff */
[----:B------:R-:W-:-:S02]  /*2ab50*/  PRMT R4, R5, 0x5410, R4 ;  /* 0x0000541005047816 */ /* 0x000fc40000000004 */
[----:B------:R-:W-:Y:S02]  /*2ab60*/  LOP3.LUT R45, R6, 0xffff, RZ, 0xc0, !PT ;  /* 0x0000ffff062d7812 */ /* 0x000fe400078ec0ff */
[----:B------:R-:W-:Y:S02]  /*2ab70*/  LOP3.LUT R102, R10, 0xffff, RZ, 0xc0, !PT ;  /* 0x0000ffff0a667812 */ /* 0x000fe400078ec0ff */
[----:B------:R-:W-:Y:S02]  /*2ab80*/  LOP3.LUT R164, R14, 0xffff, RZ, 0xc0, !PT ;  /* 0x0000ffff0ea47812 */ /* 0x000fe400078ec0ff */
[----:B------:R-:W-:Y:S02]  /*2ab90*/  LOP3.LUT R47, R22, 0xffff, RZ, 0xc0, !PT ;  /* 0x0000ffff162f7812 */ /* 0x000fe400078ec0ff */
[----:B------:R-:W-:Y:S02]  /*2aba0*/  LOP3.LUT R168, R26, 0xffff, RZ, 0xc0, !PT ;  /* 0x0000ffff1aa87812 */ /* 0x000fe400078ec0ff */
[----:B------:R-:W-:-:S02]  /*2abb0*/  LOP3.LUT R172, R30, 0xffff, RZ, 0xc0, !PT ;  /* 0x0000ffff1eac7812 */ /* 0x000fc400078ec0ff */
[----:B------:R-:W-:Y:S02]  /*2abc0*/  LOP3.LUT R49, R38, 0xffff, RZ, 0xc0, !PT ;  /* 0x0000ffff26317812 */ /* 0x000fe400078ec0ff */
[----:B------:R-:W-:Y:S02]  /*2abd0*/  LOP3.LUT R176, R42, 0xffff, RZ, 0xc0, !PT ;  /* 0x0000ffff2ab07812 */ /* 0x000fe400078ec0ff */
[----:B------:R-:W-:Y:S02]  /*2abe0*/  LOP3.LUT R180, R46, 0xffff, RZ, 0xc0, !PT ;  /* 0x0000ffff2eb47812 */ /* 0x000fe400078ec0ff */
        /* <DEDUP_REMOVED lines=10> */
[----:B------:R-:W-:Y:S02]  /*2ac90*/  PRMT R6, R164, 0x3340, R1 ;  /* 0x00003340a4067816 */ /* 0x000fe40000000001 */
[----:B------:R-:W-:Y:S02]  /*2aca0*/  PRMT R11, R45, 0x3340, R102 ;  /* 0x000033402d0b7816 */ /* 0x000fe40000000066 */
[----:B------:R-:W-:Y:S02]  /*2acb0*/  F2FP.SATFINITE.E5M2.F32.PACK_AB_MERGE_C R50, R51, R50, RZ ;  /* 0x000000323332723e */ /* 0x000fe400048060ff */
[----:B------:R-:W-:Y:S02]  /*2acc0*/  F2FP.SATFINITE.E5M2.F32.PACK_AB_MERGE_C R88, R89, R88, RZ ;  /* 0x000000585958723e */ /* 0x000fe400048060ff */
[----:B------:R-:W-:-:S02]  /*2acd0*/  F2FP.SATFINITE.E5M2.F32.PACK_AB_MERGE_C R92, R93, R92, RZ ;  /* 0x0000005c5d5c723e */ /* 0x000fc400048060ff */
[----:B------:R-:W-:Y:S02]  /*2ace0*/  PRMT R10, R172, 0x3340, R1 ;  /* 0x00003340ac0a7816 */ /* 0x000fe40000000001 */
[----:B------:R-:W-:Y:S02]  /*2acf0*/  PRMT R13, R47, 0x3340, R168 ;  /* 0x000033402f0d7816 */ /* 0x000fe400000000a8 */
[----:B------:R-:W-:Y:S02]  /*2ad00*/  PRMT R17, R49, 0x3340, R176 ;  /* 0x0000334031117816 */ /* 0x000fe400000000b0 */
        /* <DEDUP_REMOVED lines=11> */
[----:B------:R-:W-:Y:S02]  /*2adc0*/  LOP3.LUT R55, R70, 0xffff, RZ, 0xc0, !PT ;  /* 0x0000ffff46377812 */ /* 0x000fe400078ec0ff */
[----:B------:R-:W-:Y:S02]  /*2add0*/  LOP3.LUT R74, R74, 0xffff, RZ, 0xc0, !PT ;  /* 0x0000ffff4a4a7812 */ /* 0x000fe400078ec0ff */
[----:B------:R-:W-:Y:S02]  /*2ade0*/  LOP3.LUT R40, R78, 0xffff, RZ, 0xc0, !PT ;  /* 0x0000ffff4e287812 */ /* 0x000fe400078ec0ff */
[----:B------:R-:W-:-:S02]  /*2adf0*/  F2FP.SATFINITE.E5M2.F32.PACK_AB_MERGE_C R106, R107, R106, RZ ;  /* 0x0000006a6b6a723e */ /* 0x000fc400048060ff */
[----:B------:R-:W-:Y:S02]  /*2ae00*/  F2FP.SATFINITE.E5M2.F32.PACK_AB_MERGE_C R110, R111, R110, RZ ;  /* 0x0000006e6f6e723e */ /* 0x000fe400048060ff */
[----:B------:R-:W-:Y:S02]  /*2ae10*/  PRMT R10, R13, 0x5410, R10 ;  /* 0x000054100d0a7816 */ /* 0x000fe4000000000a */
[----:B------:R-:W-:Y:S02]  /*2ae20*/  LOP3.LUT R23, R23, 0xffff, RZ, 0xc0, !PT ;  /* 0x0000ffff17177812 */ /* 0x000fe400078ec0ff */
[----:B------:R-:W-:Y:S02]  /*2ae30*/  LOP3.LUT R44, R88, 0xffff, RZ, 0xc0, !PT ;  /* 0x0000ffff582c7812 */ /* 0x000fe400078ec0ff */
[----:B------:R-:W-:Y:S02]  /*2ae40*/  LOP3.LUT R42, R92, 0xffff, RZ, 0xc0, !PT ;  /* 0x0000ffff5c2a7812 */ /* 0x000fe400078ec0ff */
[----:B------:R-:W-:-:S02]  /*2ae50*/  F2FP.SATFINITE.E5M2.F32.PACK_AB_MERGE_C R86, R87, R86, RZ ;  /* 0x000000565756723e */ /* 0x000fc400048060ff */
[----:B------:R-:W-:Y:S02]  /*2ae60*/  F2FP.SATFINITE.E5M2.F32.PACK_AB_MERGE_C R90, R91, R90, RZ ;  /* 0x0000005a5b5a723e */ /* 0x000fe400048060ff */
[----:B------:R-:W-:Y:S02]  /*2ae70*/  F2FP.SATFINITE.E5M2.F32.PACK_AB_MERGE_C R94, R95, R94, RZ ;  /* 0x0000005e5f5e723e */ /* 0x000fe400048060ff */
[--C-:B------:R-:W-:Y:S02]  /*2ae80*/  PRMT R13, R186, 0x3340, R1.reuse ;  /* 0x00003340ba0d7816 */ /* 0x100fe40000000001 */
[----:B------:R-:W-:Y:S02]  /*2ae90*/  PRMT R28, R76, 0x3340, R1 ;  /* 0x000033404c1c7816 */ /* 0x000fe40000000001 */
[----:B------:R-:W-:Y:S02]  /*2aea0*/  LOP3.LUT R100, R100, 0xffff, RZ, 0xc0, !PT ;  /* 0x0000ffff64647812 */ /* 0x000fe400078ec0ff */
[----:B------:R-:W-:-:S02]  /*2aeb0*/  LOP3.LUT R59, R104, 0xffff, RZ, 0xc0, !PT ;  /* 0x0000ffff683b7812 */ /* 0x000fc400078ec0ff */
[----:B------:R-:W-:Y:S02]  /*2aec0*/  LOP3.LUT R108, R108, 0xffff, RZ, 0xc0, !PT ;  /* 0x0000ffff6c6c7812 */ /* 0x000fe400078ec0ff */
[----:B------:R-:W-:Y:S02]  /*2aed0*/  LOP3.LUT R15, R15, 0xffff, RZ, 0xc0, !PT ;  /* 0x0000ffff0f0f7812 */ /* 0x000fe400078ec0ff */
[----:B------:R-:W-:Y:S02]  /*2aee0*/  LOP3.LUT R36, R120, 0xffff, RZ, 0xc0, !PT ;  /* 0x0000ffff78247812 */ /* 0x000fe400078ec0ff */
[----:B------:R-:W-:Y:S02]  /*2aef0*/  LOP3.LUT R38, R124, 0xffff, RZ, 0xc0, !PT ;  /* 0x0000ffff7c267812 */ /* 0x000fe400078ec0ff */
[----:B------:R-:W-:Y:S02]  /*2af00*/  F2FP.SATFINITE.E5M2.F32.PACK_AB_MERGE_C R18, R19, R18, RZ ;  /* 0x000000121312723e */ /* 0x000fe400048060ff */
[----:B------:R-:W-:-:S02]  /*2af10*/  PRMT R20, R40, 0x3340, R1 ;  /* 0x0000334028147816 */ /* 0x000fc40000000001 */
[----:B------:R-:W-:Y:S02]  /*2af20*/  PRMT R25, R55, 0x3340, R74 ;  /* 0x0000334037197816 */ /* 0x000fe4000000004a */
[----:B------:R-:W-:Y:S02]  /*2af30*/  PRMT R19, R23, 0x3340, R44 ;  /* 0x0000334017137816 */ /* 0x000fe4000000002c */
[----:B------:R-:W-:Y:S02]  /*2af40*/  LOP3.LUT R21, R21, 0xffff, RZ, 0xc0, !PT ;  /* 0x0000ffff15157812 */ /* 0x000fe400078ec0ff */
[----:B------:R-:W-:Y:S02]  /*2af50*/  LOP3.LUT R46, R106, 0xffff, RZ, 0xc0, !PT ;  /* 0x0000ffff6a2e7812 */ /* 0x000fe400078ec0ff */
[----:B------:R-:W-:Y:S02]  /*2af60*/  LOP3.LUT R26, R110, 0xffff, RZ, 0xc0, !PT ;  /* 0x0000ffff6e1a7812 */ /* 0x000fe400078ec0ff */
[----:B------:R-:W-:-:S02]  /*2af70*/  LOP3.LUT R86, R86, 0xffff, RZ, 0xc0, !PT ;  /* 0x0000ffff56567812 */ /* 0x000fc400078ec0ff */
[C-C-:B--2---:R-:W-:Y:S02]  /*2af80*/  LOP3.LUT R3, R166.reuse, 0x74, R150.reuse, 0xfe, !PT ;  /* 0x00000074a6037812 */ /* 0x144fe400078efe96 */
[C-C-:B------:R-:W-:Y:S02]  /*2af90*/  LOP3.LUT R133, R166.reuse, 0x70, R150.reuse, 0xfe, !PT ;  /* 0x00000070a6857812 */ /* 0x140fe400078efe96 */
[C-C-:B------:R-:W-:Y:S02]  /*2afa0*/  LOP3.LUT R2, R166.reuse, 0x68, R150.reuse, 0xfe, !PT ;  /* 0x00000068a6027812 */ /* 0x140fe400078efe96 */
[C-C-:B------:R-:W-:Y:S02]  /*2afb0*/  LOP3.LUT R134, R166.reuse, 0x64, R150.reuse, 0xfe, !PT ;  /* 0x00000064a6867812 */ /* 0x140fe400078efe96 */
[C-C-:B------:R-:W-:Y:S02]  /*2afc0*/  LOP3.LUT R135, R166.reuse, 0x60, R150.reuse, 0xfe, !PT ;  /* 0x00000060a6877812 */ /* 0x140fe400078efe96 */
[----:B------:R-:W-:-:S02]  /*2afd0*/  LOP3.LUT R136, R166, 0x58, R150, 0xfe, !PT ;  /* 0x00000058a6887812 */ /* 0x000fc400078efe96 */
[C-C-:B------:R-:W-:Y:S02]  /*2afe0*/  LOP3.LUT R137, R166.reuse, 0x54, R150.reuse, 0xfe, !PT ;  /* 0x00000054a6897812 */ /* 0x140fe400078efe96 */
        /* <DEDUP_REMOVED lines=14> */
[----:B------:R-:W-:Y:S02]  /*2b0d0*/  LOP3.LUT R150, R166, 0x4, R150, 0xfe, !PT ;  /* 0x00000004a6967812 */ /* 0x000fe400078efe96 */
[----:B------:R-:W-:-:S04]  /*2b0e0*/  LOP3.LUT R166, R24, 0xffff, RZ, 0xc0, !PT ;  /* 0x0000ffff18a67812 */ /* 0x000fc800078ec0ff */
[----:B------:R-:W-:-:S04]  /*2b0f0*/  PRMT R8, R29, 0x3340, R166 ;  /* 0x000033401d087816 */ /* 0x000fc800000000a6 */
[----:B------:R-:W-:Y:S02]  /*2b100*/  PRMT R5, R8, 0x5410, R7 ;  /* 0x0000541008057816 */ /* 0x000fe40000000007 */
[----:B------:R-:W-:Y:S02]  /*2b110*/  PRMT R7, R12, 0x5410, R9 ;  /* 0x000054100c077816 */ /* 0x000fe40000000009 */
[--C-:B------:R-:W-:Y:S02]  /*2b120*/  PRMT R8, R184, 0x3340, R1.reuse ;  /* 0x00003340b8087816 */ /* 0x100fe40000000001 */
[----:B------:R-:W-:Y:S02]  /*2b130*/  PRMT R9, R37, 0x3340, R60 ;  /* 0x0000334025097816 */ /* 0x000fe4000000003c */
[----:B------:R-:W-:Y:S02]  /*2b140*/  PRMT R12, R180, 0x3340, R1 ;  /* 0x00003340b40c7816 */ /* 0x000fe40000000001 */
[----:B------:R-:W-:-:S02]  /*2b150*/  PRMT R8, R9, 0x5410, R8 ;  /* 0x0000541009087816 */ /* 0x000fc40000000008 */
[----:B------:R-:W-:Y:S02]  /*2b160*/  PRMT R9, R11, 0x5410, R6 ;  /* 0x000054100b097816 */ /* 0x000fe40000000006 */
[----:B------:R-:W-:Y:S02]  /*2b170*/  PRMT R11, R17, 0x5410, R12 ;  /* 0x00005410110b7816 */ /* 0x000fe4000000000c */
[----:B------:R-:W-:Y:S02]  /*2b180*/  PRMT R6, R51, 0x3340, R182 ;  /* 0x0000334033067816 */ /* 0x000fe400000000b6 */
[----:B------:R-:W-:Y:S02]  /*2b190*/  PRMT R17, R53, 0x3340, R72 ;  /* 0x0000334035117816 */ /* 0x000fe40000000048 */
[----:B------:R-:W-:Y:S02]  /*2b1a0*/  PRMT R12, R42, 0x3340, R1 ;  /* 0x000033402a0c7816 */ /* 0x000fe40000000001 */
[----:B------:R-:W-:-:S02]  /*2b1b0*/  PRMT R13, R6, 0x5410, R13 ;  /* 0x00005410060d7816 */ /* 0x000fc4000000000d */
[----:B------:R-:W-:Y:S02]  /*2b1c0*/  PRMT R28, R17, 0x5410, R28 ;  /* 0x00005410111c7816 */ /* 0x000fe4000000001c */
[----:B------:R-:W-:Y:S02]  /*2b1d0*/  LOP3.LUT R57, R90, 0xffff, RZ, 0xc0, !PT ;  /* 0x0000ffff5a397812 */ /* 0x000fe400078ec0ff */
[----:B------:R-:W-:Y:S02]  /*2b1e0*/  LOP3.LUT R94, R94, 0xffff, RZ, 0xc0, !PT ;  /* 0x0000ffff5e5e7812 */ /* 0x000fe400078ec0ff */
[--C-:B------:R-:W-:Y:S02]  /*2b1f0*/  PRMT R30, R108, 0x3340, R1.reuse ;  /* 0x000033406c1e7816 */ /* 0x100fe40000000001 */
[----:B------:R-:W-:Y:S02]  /*2b200*/  PRMT R31, R38, 0x3340, R1 ;  /* 0x00003340261f7816 */ /* 0x000fe40000000001 */
[----:B------:R-:W-:-:S02]  /*2b210*/  PRMT R17, R100, 0x3340, R59 ;  /* 0x0000334064117816 */ /* 0x000fc4000000003b */
[----:B------:R-:W-:Y:S02]  /*2b220*/  PRMT R6, R15, 0x3340, R36 ;  /* 0x000033400f067816 */ /* 0x000fe40000000024 */
[----:B------:R-:W-:Y:S02]  /*2b230*/  F2FP.SATFINITE.E5M2.F32.PACK_AB_MERGE_C R118, R119, R118, RZ ;  /* 0x000000767776723e */ /* 0x000fe400048060ff */
[----:B------:R-:W-:Y:S02]  /*2b240*/  F2FP.SATFINITE.E5M2.F32.PACK_AB_MERGE_C R122, R123, R122, RZ ;  /* 0x0000007a7b7a723e */ /* 0x000fe400048060ff */
[----:B------:R-:W-:Y:S02]  /*2b250*/  F2FP.SATFINITE.E5M2.F32.PACK_AB_MERGE_C R126, R127, R126, RZ ;  /* 0x0000007e7f7e723e */ /* 0x000fe400048060ff */
[----:B------:R-:W-:Y:S02]  /*2b260*/  PRMT R20, R25, 0x5410, R20 ;  /* 0x0000541019147816 */ /* 0x000fe40000000014 */
[----:B------:R-:W-:-:S02]  /*2b270*/  PRMT R12, R19, 0x5410, R12 ;  /* 0x00005410130c7816 */ /* 0x000fc4000000000c */
[--C-:B------:R-:W-:Y:S02]  /*2b280*/  PRMT R22, R26, 0x3340, R1.reuse ;  /* 0x000033401a167816 */ /* 0x100fe40000000001 */
[----:B------:R-:W-:Y:S02]  /*2b290*/  PRMT R25, R21, 0x3340, R46 ;  /* 0x0000334015197816 */ /* 0x000fe4000000002e */
[----:B------:R-:W-:Y:S02]  /*2b2a0*/  PRMT R24, R94, 0x3340, R1 ;  /* 0x000033405e187816 */ /* 0x000fe40000000001 */
[----:B------:R-:W-:Y:S02]  /*2b2b0*/  PRMT R19, R86, 0x3340, R57 ;  /* 0x0000334056137816 */ /* 0x000fe40000000039 */
[----:B------:R-:W-:Y:S02]  /*2b2c0*/  PRMT R30, R17, 0x5410, R30 ;  /* 0x00005410111e7816 */ /* 0x000fe4000000001e */
[----:B------:R-:W-:-:S02]  /*2b2d0*/  PRMT R31, R6, 0x5410, R31 ;  /* 0x00005410061f7816 */ /* 0x000fc4000000001f */
[----:B------:R-:W-:Y:S02]  /*2b2e0*/  SHF.R.U32.HI R14, RZ, 0x8, R27 ;  /* 0x00000008ff0e7819 */ /* 0x000fe4000001161b */
[----:B------:R-:W-:Y:S02]  /*2b2f0*/  LOP3.LUT R118, R118, 0xffff, RZ, 0xc0, !PT ;  /* 0x0000ffff76767812 */ /* 0x000fe400078ec0ff */
[----:B------:R-:W-:Y:S02]  /*2b300*/  LOP3.LUT R61, R122, 0xffff, RZ, 0xc0, !PT ;  /* 0x0000ffff7a3d7812 */ /* 0x000fe400078ec0ff */
[----:B------:R-:W-:Y:S02]  /*2b310*/  LOP3.LUT R6, R126, 0xffff, RZ, 0xc0, !PT ;  /* 0x0000ffff7e067812 */ /* 0x000fe400078ec0ff */
[----:B------:R-:W-:Y:S02]  /*2b320*/  SHF.R.U32.HI R17, RZ, 0x8, R84 ;  /* 0x00000008ff117819 */ /* 0x000fe40000011654 */
[----:B------:R-:W-:-:S02]  /*2b330*/  PRMT R22, R25, 0x5410, R22 ;  /* 0x0000541019167816 */ /* 0x000fc40000000016 */
[----:B------:R-:W-:Y:S02]  /*2b340*/  PRMT R24, R19, 0x5410, R24 ;  /* 0x0000541013187816 */ /* 0x000fe40000000018 */
[----:B------:R-:W-:Y:S02]  /*2b350*/  SHF.R.U32.HI R25, RZ, 0x8, R29 ;  /* 0x00000008ff197819 */ /* 0x000fe4000001161d */
[----:B------:R-:W-:Y:S02]  /*2b360*/  F2FP.SATFINITE.E5M2.F32.PACK_AB_MERGE_C R32, R33, R32, RZ ;  /* 0x000000202120723e */ /* 0x000fe400048060ff */
[----:B------:R-:W-:Y:S02]  /*2b370*/  SHF.R.U32.HI R19, RZ, 0x8, R116 ;  /* 0x00000008ff137819 */ /* 0x000fe40000011674 */
[----:B------:R-:W-:Y:S02]  /*2b380*/  LOP3.LUT R29, R14, 0xffff, RZ, 0xc0, !PT ;  /* 0x0000ffff0e1d7812 */ /* 0x000fe400078ec0ff */
[----:B------:R-:W-:-:S02]  /*2b390*/  SHF.R.U32.HI R27, RZ, 0x8, R166 ;  /* 0x00000008ff1b7819 */ /* 0x000fc400000116a6 */
[----:B------:R-:W-:Y:S02]  /*2b3a0*/  PRMT R33, R6, 0x3340, R1 ;  /* 0x0000334006217816 */ /* 0x000fe40000000001 */
[----:B------:R-:W-:Y:S02]  /*2b3b0*/  PRMT R56, R118, 0x3340, R61 ;  /* 0x0000334076387816 */ /* 0x000fe4000000003d */
[----:B------:R-:W-:Y:S02]  /*2b3c0*/  LOP3.LUT R14, R17, 0xffff, RZ, 0xc0, !PT ;  /* 0x0000ffff110e7812 */ /* 0x000fe400078ec0ff */
[----:B------:R-:W-:Y:S02]  /*2b3d0*/  LOP3.LUT R52, R19, 0xffff, RZ, 0xc0, !PT ;  /* 0x0000ffff13347812 */ /* 0x000fe400078ec0ff */
[----:B------:R-:W-:Y:S02]  /*2b3e0*/  LOP3.LUT R54, R25, 0xffff, RZ, 0xc0, !PT ;  /* 0x0000ffff19367812 */ /* 0x000fe400078ec0ff */
[----:B------:R-:W-:-:S02]  /*2b3f0*/  LOP3.LUT R19, R27, 0xffff, RZ, 0xc0, !PT ;  /* 0x0000ffff1b137812 */ /* 0x000fc400078ec0ff */
[----:B------:R-:W-:Y:S02]  /*2b400*/  PRMT R25, R56, 0x5410, R33 ;  /* 0x0000541038197816 */ /* 0x000fe40000000021 */
[----:B------:R-:W-:Y:S02]  /*2b410*/  PRMT R14, R29, 0x3340, R14 ;  /* 0x000033401d0e7816 */ /* 0x000fe4000000000e */
[----:B------:R-:W-:Y:S02]  /*2b420*/  SHF.R.U32.HI R27, RZ, 0x8, R170 ;  /* 0x00000008ff1b7819 */ /* 0x000fe400000116aa */
[----:B------:R-:W-:Y:S02]  /*2b430*/  SHF.R.U32.HI R29, RZ, 0x8, R35 ;  /* 0x00000008ff1d7819 */ /* 0x000fe40000011623 */
[----:B------:R-:W-:Y:S02]  /*2b440*/  SHF.R.U32.HI R33, RZ, 0x8, R174 ;  /* 0x00000008ff217819 */ /* 0x000fe400000116ae */
[----:B------:R-:W-:-:S02]  /*2b450*/  PRMT R17, R52, 0x3340, R1 ;  /* 0x0000334034117816 */ /* 0x000fc40000000001 */
[----:B------:R-:W-:Y:S02]  /*2b460*/  SHF.R.U32.HI R35, RZ, 0x8, R178 ;  /* 0x00000008ff237819 */ /* 0x000fe400000116b2 */
[----:B------:R-:W-:Y:S02]  /*2b470*/  SHF.R.U32.HI R37, RZ, 0x8, R37 ;  /* 0x00000008ff257819 */ /* 0x000fe40000011625 */
[----:B------:R-:W-:Y:S02]  /*2b480*/  SHF.R.U32.HI R39, RZ, 0x8, R60 ;  /* 0x00000008ff277819 */ /* 0x000fe4000001163c */
[----:B------:R-:W-:Y:S02]  /*2b490*/  LOP3.LUT R52, R27, 0xffff, RZ, 0xc0, !PT ;  /* 0x0000ffff1b347812 */ /* 0x000fe400078ec0ff */
[----:B------:R-:W-:Y:S02]  /*2b4a0*/  LOP3.LUT R56, R29, 0xffff, RZ, 0xc0, !PT ;  /* 0x0000ffff1d387812 */ /* 0x000fe400078ec0ff */
[----:B------:R-:W-:-:S02]  /*2b4b0*/  LOP3.LUT R33, R33, 0xffff, RZ, 0xc0, !PT ;  /* 0x0000ffff21217812 */ /* 0x000fc400078ec0ff */
[----:B------:R-:W-:Y:S02]  /*2b4c0*/  SHF.R.U32.HI R27, RZ, 0x8, R45 ;  /* 0x00000008ff1b7819 */ /* 0x000fe4000001162d */
[----:B------:R-:W-:Y:S02]  /*2b4d0*/  SHF.R.U32.HI R29, RZ, 0x8, R102 ;  /* 0x00000008ff1d7819 */ /* 0x000fe40000011666 */
[----:B------:R-:W-:Y:S02]  /*2b4e0*/  PRMT R19, R54, 0x3340, R19 ;  /* 0x0000334036137816 */ /* 0x000fe40000000013 */
[----:B------:R-:W-:Y:S02]  /*2b4f0*/  LOP3.LUT R54, R35, 0xffff, RZ, 0xc0, !PT ;  /* 0x0000ffff23367812 */ /* 0x000fe400078ec0ff */
[----:B------:R-:W-:Y:S02]  /*2b500*/  LOP3.LUT R58, R37, 0xffff, RZ, 0xc0, !PT ;  /* 0x0000ffff253a7812 */ /* 0x000fe400078ec0ff */
[----:B------:R-:W-:-:S02]  /*2b510*/  LOP3.LUT R39, R39, 0xffff, RZ, 0xc0, !PT ;  /* 0x0000ffff27277812 */ /* 0x000fc400078ec0ff */
[----:B------:R-:W-:Y:S02]  /*2b520*/  PRMT R41, R56, 0x3340, R33 ;  /* 0x0000334038297816 */ /* 0x000fe40000000021 */
[----:B------:R-:W-:Y:S02]  /*2b530*/  SHF.R.U32.HI R33, RZ, 0x8, R164 ;  /* 0x00000008ff217819 */ /* 0x000fe400000116a4 */
[----:B------:R-:W-:Y:S02]  /*2b540*/  SHF.R.U32.HI R35, RZ, 0x8, R47 ;  /* 0x00000008ff237819 */ /* 0x000fe4000001162f */
[----:B------:R-:W-:Y:S02]  /*2b550*/  SHF.R.U32.HI R37, RZ, 0x8, R168 ;  /* 0x00000008ff257819 */ /* 0x000fe400000116a8 */
[----:B------:R-:W-:Y:S02]  /*2b560*/  LOP3.LUT R60, R27, 0xffff, RZ, 0xc0, !PT ;  /* 0x0000ffff1b3c7812 */ /* 0x000fe400078ec0ff */
[----:B------:R-:W-:-:S02]  /*2b570*/  LOP3.LUT R29, R29, 0xffff, RZ, 0xc0, !PT ;  /* 0x0000ffff1d1d7812 */ /* 0x000fc400078ec0ff */
[----:B------:R-:W-:Y:S02]  /*2b580*/  PRMT R43, R58, 0x3340, R39 ;  /* 0x000033403a2b7816 */ /* 0x000fe40000000027 */
[----:B------:R-:W-:Y:S02]  /*2b590*/  LOP3.LUT R58, R33, 0xffff, RZ, 0xc0, !PT ;  /* 0x0000ffff213a7812 */ /* 0x000fe400078ec0ff */
[----:B------:R-:W-:Y:S02]  /*2b5a0*/  LOP3.LUT R62, R35, 0xffff, RZ, 0xc0, !PT ;  /* 0x0000ffff233e7812 */ /* 0x000fe400078ec0ff */
[----:B------:R-:W-:Y:S02]  /*2b5b0*/  LOP3.LUT R37, R37, 0xffff, RZ, 0xc0, !PT ;  /* 0x0000ffff25257812 */ /* 0x000fe400078ec0ff */
[----:B------:R-:W-:Y:S02]  /*2b5c0*/  PRMT R45, R60, 0x3340, R29 ;  /* 0x000033403c2d7816 */ /* 0x000fe4000000001d */
[----:B------:R-:W-:-:S02]  /*2b5d0*/  SHF.R.U32.HI R27, RZ, 0x8, R172 ;  /* 0x00000008ff1b7819 */ /* 0x000fc400000116ac */
[----:B------:R-:W-:Y:S02]  /*2b5e0*/  SHF.R.U32.HI R29, RZ, 0x8, R49 ;  /* 0x00000008ff1d7819 */ /* 0x000fe40000011631 */
[----:B------:R-:W-:Y:S02]  /*2b5f0*/  SHF.R.U32.HI R33, RZ, 0x8, R176 ;  /* 0x00000008ff217819 */ /* 0x000fe400000116b0 */
[----:B------:R-:W-:Y:S02]  /*2b600*/  SHF.R.U32.HI R35, RZ, 0x8, R180 ;  /* 0x00000008ff237819 */ /* 0x000fe400000116b4 */
[----:B------:R-:W-:Y:S02]  /*2b610*/  SHF.R.U32.HI R39, RZ, 0x8, R184 ;  /* 0x00000008ff277819 */ /* 0x000fe400000116b8 */
[----:B------:R-:W-:Y:S02]  /*2b620*/  PRMT R47, R62, 0x3340, R37 ;  /* 0x000033403e2f7816 */ /* 0x000fe40000000025 */
[----:B------:R-:W-:-:S02]  /*2b630*/  SHF.R.U32.HI R37, RZ, 0x8, R51 ;  /* 0x00000008ff257819 */ /* 0x000fc40000011633 */
[----:B------:R-:W-:Y:S02]  /*2b640*/  LOP3.LUT R60, R27, 0xffff, RZ, 0xc0, !PT ;  /* 0x0000ffff1b3c7812 */ /* 0x000fe400078ec0ff */
[----:B------:R-:W-:Y:S02]  /*2b650*/  LOP3.LUT R68, R29, 0xffff, RZ, 0xc0, !PT ;  /* 0x0000ffff1d447812 */ /* 0x000fe400078ec0ff */
[----:B------:R-:W-:Y:S02]  /*2b660*/  LOP3.LUT R33, R33, 0xffff, RZ, 0xc0, !PT ;  /* 0x0000ffff21217812 */ /* 0x000fe400078ec0ff */
[----:B------:R-:W-:Y:S02]  /*2b670*/  LOP3.LUT R62, R35, 0xffff, RZ, 0xc0, !PT ;  /* 0x0000ffff233e7812 */ /* 0x000fe400078ec0ff */
[----:B------:R-:W-:Y:S02]  /*2b680*/  SHF.R.U32.HI R27, RZ, 0x8, R186 ;  /* 0x00000008ff1b7819 */ /* 0x000fe400000116ba */
[----:B------:R-:W-:-:S02]  /*2b690*/  SHF.R.U32.HI R29, RZ, 0x8, R53 ;  /* 0x00000008ff1d7819 */ /* 0x000fc40000011635 */
[----:B------:R-:W-:Y:S02]  /*2b6a0*/  SHF.R.U32.HI R35, RZ, 0x8, R72 ;  /* 0x00000008ff237819 */ /* 0x000fe40000011648 */
[----:B------:R-:W-:Y:S02]  /*2b6b0*/  LOP3.LUT R56, R39, 0xffff, RZ, 0xc0, !PT ;  /* 0x0000ffff27387812 */ /* 0x000fe400078ec0ff */
[----:B------:R-:W-:Y:S02]  /*2b6c0*/  SHF.R.U32.HI R39, RZ, 0x8, R182 ;  /* 0x00000008ff277819 */ /* 0x000fe400000116b6 */
[----:B------:R-:W-:Y:S02]  /*2b6d0*/  LOP3.LUT R70, R37, 0xffff, RZ, 0xc0, !PT ;  /* 0x0000ffff25467812 */ /* 0x000fe400078ec0ff */
[----:B------:R-:W-:Y:S02]  /*2b6e0*/  PRMT R49, R68, 0x3340, R33 ;  /* 0x0000334044317816 */ /* 0x000fe40000000021 */
[----:B------:R-:W-:-:S02]  /*2b6f0*/  SHF.R.U32.HI R33, RZ, 0x8, R55 ;  /* 0x00000008ff217819 */ /* 0x000fc40000011637 */
[----:B------:R-:W-:Y:S02]  /*2b700*/  SHF.R.U32.HI R37, RZ, 0x8, R74 ;  /* 0x00000008ff257819 */ /* 0x000fe4000001164a */
[----:B------:R-:W-:Y:S02]  /*2b710*/  LOP3.LUT R68, R27, 0xffff, RZ, 0xc0, !PT ;  /* 0x0000ffff1b447812 */ /* 0x000fe400078ec0ff */
[----:B------:R-:W-:Y:S02]  /*2b720*/  LOP3.LUT R72, R29, 0xffff, RZ, 0xc0, !PT ;  /* 0x0000ffff1d487812 */ /* 0x000fe400078ec0ff */
[----:B------:R-:W-:Y:S02]  /*2b730*/  LOP3.LUT R35, R35, 0xffff, RZ, 0xc0, !PT ;  /* 0x0000ffff23237812 */ /* 0x000fe400078ec0ff */
[----:B------:R-:W-:Y:S02]  /*2b740*/  SHF.R.U32.HI R23, RZ, 0x8, R23 ;  /* 0x00000008ff177819 */ /* 0x000fe40000011617 */
[----:B------:R-:W-:-:S02]  /*2b750*/  SHF.R.U32.HI R44, RZ, 0x8, R44 ;  /* 0x00000008ff2c7819 */ /* 0x000fc4000001162c */
[----:B------:R-:W-:Y:S02]  /*2b760*/  SHF.R.U32.HI R27, RZ, 0x8, R86 ;  /* 0x00000008ff1b7819 */ /* 0x000fe40000011656 */
[----:B------:R-:W-:Y:S02]  /*2b770*/  SHF.R.U32.HI R29, RZ, 0x8, R57 ;  /* 0x00000008ff1d7819 */ /* 0x000fe40000011639 */
[----:B------:R-:W-:Y:S02]  /*2b780*/  LOP3.LUT R39, R39, 0xffff, RZ, 0xc0, !PT ;  /* 0x0000ffff27277812 */ /* 0x000fe400078ec0ff */
[----:B------:R-:W-:Y:S02]  /*2b790*/  LOP3.LUT R74, R33, 0xffff, RZ, 0xc0, !PT ;  /* 0x0000ffff214a7812 */ /* 0x000fe400078ec0ff */
[----:B------:R-:W-:Y:S02]  /*2b7a0*/  LOP3.LUT R37, R37, 0xffff, RZ, 0xc0, !PT ;  /* 0x0000ffff25257812 */ /* 0x000fe400078ec0ff */
[----:B------:R-:W-:-:S02]  /*2b7b0*/  PRMT R35, R72, 0x3340, R35 ;  /* 0x0000334048237816 */ /* 0x000fc40000000023 */
[----:B------:R-:W-:Y:S02]  /*2b7c0*/  SHF.R.U32.HI R40, RZ, 0x8, R40 ;  /* 0x00000008ff287819 */ /* 0x000fe40000011628 */
[----:B------:R-:W-:Y:S02]  /*2b7d0*/  LOP3.LUT R23, R23, 0xffff, RZ, 0xc0, !PT ;  /* 0x0000ffff17177812 */ /* 0x000fe400078ec0ff */
[----:B------:R-:W-:Y:S02]  /*2b7e0*/  LOP3.LUT R44, R44, 0xffff, RZ, 0xc0, !PT ;  /* 0x0000ffff2c2c7812 */ /* 0x000fe400078ec0ff */
[----:B------:R-:W-:Y:S02]  /*2b7f0*/  LOP3.LUT R72, R27, 0xffff, RZ, 0xc0, !PT ;  /* 0x0000ffff1b487812 */ /* 0x000fe400078ec0ff */
[----:B------:R-:W-:Y:S02]  /*2b800*/  LOP3.LUT R29, R29, 0xffff, RZ, 0xc0, !PT ;  /* 0x0000ffff1d1d7812 */ /* 0x000fe400078ec0ff */
[----:B------:R-:W-:-:S02]  /*2b810*/  PRMT R51, R70, 0x3340, R39 ;  /* 0x0000334046337816 */ /* 0x000fc40000000027 */
[----:B------:R-:W-:Y:S02]  /*2b820*/  SHF.R.U32.HI R21, RZ, 0x8, R21 ;  /* 0x00000008ff157819 */ /* 0x000fe40000011615 */
[----:B------:R-:W-:Y:S02]  /*2b830*/  SHF.R.U32.HI R46, RZ, 0x8, R46 ;  /* 0x00000008ff2e7819 */ /* 0x000fe4000001162e */
[----:B------:R-:W-:Y:S02]  /*2b840*/  SHF.R.U32.HI R39, RZ, 0x8, R76 ;  /* 0x00000008ff277819 */ /* 0x000fe4000001164c */
[----:B------:R-:W-:Y:S02]  /*2b850*/  PRMT R74, R74, 0x3340, R37 ;  /* 0x000033404a4a7816 */ /* 0x000fe40000000025 */
[----:B------:R-:W-:Y:S02]  /*2b860*/  LOP3.LUT R40, R40, 0xffff, RZ, 0xc0, !PT ;  /* 0x0000ffff28287812 */ /* 0x000fe400078ec0ff */
[----:B------:R-:W-:-:S02]  /*2b870*/  PRMT R37, R23, 0x3340, R44 ;  /* 0x0000334017257816 */ /* 0x000fc4000000002c */
[----:B------:R-:W-:Y:S02]  /*2b880*/  PRMT R53, R72, 0x3340, R29 ;  /* 0x0000334048357816 */ /* 0x000fe4000000001d */
[----:B------:R-:W-:Y:S02]  /*2b890*/  SHF.R.U32.HI R33, RZ, 0x8, R108 ;  /* 0x00000008ff217819 */ /* 0x000fe4000001166c */
[----:B------:R-:W-:Y:S02]  /*2b8a0*/  SHF.R.U32.HI R23, RZ, 0x8, R94 ;  /* 0x00000008ff177819 */ /* 0x000fe4000001165e */
[----:B------:R-:W-:Y:S02]  /*2b8b0*/  SHF.R.U32.HI R27, RZ, 0x8, R100 ;  /* 0x00000008ff1b7819 */ /* 0x000fe40000011664 */
[----:B------:R-:W-:Y:S02]  /*2b8c0*/  SHF.R.U32.HI R29, RZ, 0x8, R59 ;  /* 0x00000008ff1d7819 */ /* 0x000fe4000001163b */
[----:B------:R-:W-:-:S02]  /*2b8d0*/  LOP3.LUT R21, R21, 0xffff, RZ, 0xc0, !PT ;  /* 0x0000ffff15157812 */ /* 0x000fc400078ec0ff */
[----:B------:R-:W-:Y:S02]  /*2b8e0*/  LOP3.LUT R46, R46, 0xffff, RZ, 0xc0, !PT ;  /* 0x0000ffff2e2e7812 */ /* 0x000fe400078ec0ff */
[----:B------:R-:W-:Y:S02]  /*2b8f0*/  LOP3.LUT R70, R39, 0xffff, RZ, 0xc0, !PT ;  /* 0x0000ffff27467812 */ /* 0x000fe400078ec0ff */
[----:B------:R-:W-:Y:S02]  /*2b900*/  PRMT R39, R40, 0x3340, R1 ;  /* 0x0000334028277816 */ /* 0x000fe40000000001 */
[----:B------:R-:W-:Y:S02]  /*2b910*/  LOP3.LUT R40, R33, 0xffff, RZ, 0xc0, !PT ;  /* 0x0000ffff21287812 */ /* 0x000fe400078ec0ff */
[----:B------:R-:W-:Y:S02]  /*2b920*/  LOP3.LUT R72, R23, 0xffff, RZ, 0xc0, !PT ;  /* 0x0000ffff17487812 */ /* 0x000fe400078ec0ff */
[----:B------:R-:W-:-:S02]  /*2b930*/  LOP3.LUT R44, R27, 0xffff, RZ, 0xc0, !PT ;  /* 0x0000ffff1b2c7812 */ /* 0x000fc400078ec0ff */
[----:B------:R-:W-:Y:S02]  /*2b940*/  LOP3.LUT R29, R29, 0xffff, RZ, 0xc0, !PT ;  /* 0x0000ffff1d1d7812 */ /* 0x000fe400078ec0ff */
[----:B------:R-:W-:Y:S02]  /*2b950*/  PRMT R33, R21, 0x3340, R46 ;  /* 0x0000334015217816 */ /* 0x000fe4000000002e */
[----:B------:R-:W-:Y:S02]  /*2b960*/  SHF.R.U32.HI R15, RZ, 0x8, R15 ;  /* 0x00000008ff0f7819 */ /* 0x000fe4000001160f */
[----:B------:R-:W-:Y:S02]  /*2b970*/  SHF.R.U32.HI R36, RZ, 0x8, R36 ;  /* 0x00000008ff247819 */ /* 0x000fe40000011624 */
[----:B------:R-:W-:Y:S02]  /*2b980*/  SHF.R.U32.HI R21, RZ, 0x8, R118 ;  /* 0x00000008ff157819 */ /* 0x000fe40000011676 */
[----:B------:R-:W-:-:S02]  /*2b990*/  SHF.R.U32.HI R23, RZ, 0x8, R61 ;  /* 0x00000008ff177819 */ /* 0x000fc4000001163d */
[----:B------:R-:W-:Y:S02]  /*2b9a0*/  PRMT R29, R44, 0x3340, R29 ;  /* 0x000033402c1d7816 */ /* 0x000fe4000000001d */
[----:B------:R-:W-:Y:S02]  /*2b9b0*/  LOP3.LUT R15, R15, 0xffff, RZ, 0xc0, !PT ;  /* 0x0000ffff0f0f7812 */ /* 0x000fe400078ec0ff */
[----:B------:R-:W-:Y:S02]  /*2b9c0*/  LOP3.LUT R36, R36, 0xffff, RZ, 0xc0, !PT ;  /* 0x0000ffff24247812 */ /* 0x000fe400078ec0ff */
[----:B------:R-:W-:Y:S02]  /*2b9d0*/  LOP3.LUT R44, R21, 0xffff, RZ, 0xc0, !PT ;  /* 0x0000ffff152c7812 */ /* 0x000fe400078ec0ff */
[----:B------:R-:W-:Y:S02]  /*2b9e0*/  LOP3.LUT R23, R23, 0xffff, RZ, 0xc0, !PT ;  /* 0x0000ffff17177812 */ /* 0x000fe400078ec0ff */
[----:B------:R-:W-:-:S02]  /*2b9f0*/  F2FP.SATFINITE.E5M2.F32.PACK_AB_MERGE_C R64, R65, R64, RZ ;  /* 0x000000404140723e */ /* 0x000fc400048060ff */
[----:B------:R-:W-:Y:S02]  /*2ba00*/  PRMT R27, R15, 0x3340, R36 ;  /* 0x000033400f1b7816 */ /* 0x000fe40000000024 */
[----:B------:R-:W-:Y:S02]  /*2ba10*/  SHF.R.U32.HI R6, RZ, 0x8, R6 ;  /* 0x00000008ff067819 */ /* 0x000fe40000011606 */
[----:B------:R-:W-:Y:S02]  /*2ba20*/  PRMT R36, R44, 0x3340, R23 ;  /* 0x000033402c247816 */ /* 0x000fe40000000017 */
[----:B------:R-:W-:Y:S02]  /*2ba30*/  LOP3.LUT R48, R48, 0xffff, RZ, 0xc0, !PT ;  /* 0x0000ffff30307812 */ /* 0x000fe400078ec0ff */
[----:B------:R-:W-:Y:S02]  /*2ba40*/  F2FP.SATFINITE.E5M2.F32.PACK_AB_MERGE_C R66, R67, R66, RZ ;  /* 0x000000424342723e */ /* 0x000fe400048060ff */
[----:B------:R-:W-:-:S02]  /*2ba50*/  LOP3.LUT R23, R64, 0xffff, RZ, 0xc0, !PT ;  /* 0x0000ffff40177812 */ /* 0x000fc400078ec0ff */
[----:B------:R-:W-:Y:S02]  /*2ba60*/  LOP3.LUT R15, R16, 0xffff, RZ, 0xc0, !PT ;  /* 0x0000ffff100f7812 */ /* 0x000fe400078ec0ff */
[----:B------:R-:W-:Y:S02]  /*2ba70*/  LOP3.LUT R18, R18, 0xffff, RZ, 0xc0, !PT ;  /* 0x0000ffff12127812 */ /* 0x000fe400078ec0ff */
[----:B------:R-:W-:Y:S02]  /*2ba80*/  LOP3.LUT R21, R34, 0xffff, RZ, 0xc0, !PT ;  /* 0x0000ffff22157812 */ /* 0x000fe400078ec0ff */
[----:B------:R-:W-:Y:S02]  /*2ba90*/  LOP3.LUT R16, R6, 0xffff, RZ, 0xc0, !PT ;  /* 0x0000ffff06107812 */ /* 0x000fe400078ec0ff */
[----:B------:R-:W-:Y:S02]  /*2baa0*/  LOP3.LUT R50, R50, 0xffff, RZ, 0xc0, !PT ;  /* 0x0000ffff32327812 */ /* 0x000fe400078ec0ff */
[----:B------:R-:W-:-:S02]  /*2bab0*/  PRMT R6, R7, 0x4210, R48 ;  /* 0x0000421007067816 */ /* 0x000fc40000000030 */
[----:B------:R-:W-:Y:S02]  /*2bac0*/  LOP3.LUT R66, R66, 0xffff, RZ, 0xc0, !PT ;  /* 0x0000ffff42427812 */ /* 0x000fe400078ec0ff */
[----:B------:R-:W-:Y:S02]  /*2bad0*/  PRMT R7, R8, 0x4210, R23 ;  /* 0x0000421008077816 */ /* 0x000fe40000000017 */
[----:B------:R-:W-:Y:S02]  /*2bae0*/  PRMT R8, R9, 0x4210, R18 ;  /* 0x0000421009087816 */ /* 0x000fe40000000012 */
[--C-:B------:R-:W-:Y:S02]  /*2baf0*/  PRMT R52, R52, 0x3340, R1.reuse ;  /* 0x0000334034347816 */ /* 0x100fe40000000001 */
[----:B------:R-:W-:Y:S02]  /*2bb00*/  PRMT R58, R58, 0x3340, R1 ;  /* 0x000033403a3a7816 */ /* 0x000fe40000000001 */
[----:B------:R-:W-:-:S02]  /*2bb10*/  PRMT R9, R10, 0x4210, R21 ;  /* 0x000042100a097816 */ /* 0x000fc40000000015 */
[--C-:B------:R-:W-:Y:S02]  /*2bb20*/  PRMT R54, R54, 0x3340, R1.reuse ;  /* 0x0000334036367816 */ /* 0x100fe40000000001 */
[--C-:B------:R-:W-:Y:S02]  /*2bb30*/  PRMT R56, R56, 0x3340, R1.reuse ;  /* 0x0000334038387816 */ /* 0x100fe40000000001 */
[--C-:B------:R-:W-:Y:S02]  /*2bb40*/  PRMT R60, R60, 0x3340, R1.reuse ;  /* 0x000033403c3c7816 */ /* 0x100fe40000000001 */
[--C-:B------:R-:W-:Y:S02]  /*2bb50*/  PRMT R62, R62, 0x3340, R1.reuse ;  /* 0x000033403e3e7816 */ /* 0x100fe40000000001 */
[----:B------:R-:W-:Y:S02]  /*2bb60*/  PRMT R68, R68, 0x3340, R1 ;  /* 0x0000334044447816 */ /* 0x000fe40000000001 */
[----:B------:R-:W-:-:S02]  /*2bb70*/  PRMT R10, R11, 0x4210, R50 ;  /* 0x000042100b0a7816 */ /* 0x000fc40000000032 */
[----:B------:R-:W-:Y:S02]  /*2bb80*/  PRMT R11, R13, 0x4210, R66 ;  /* 0x000042100d0b7816 */ /* 0x000fe40000000042 */
[----:B------:R-:W-:Y:S02]  /*2bb90*/  LOP3.LUT R32, R32, 0xffff, RZ, 0xc0, !PT ;  /* 0x0000ffff20207812 */ /* 0x000fe400078ec0ff */
[----:B------:R-:W-:Y:S02]  /*2bba0*/  PRMT R19, R19, 0x5410, R52 ;  /* 0x0000541013137816 */ /* 0x000fe40000000034 */
[----:B------:R-:W-:Y:S02]  /*2bbb0*/  PRMT R45, R45, 0x5410, R58 ;  /* 0x000054102d2d7816 */ /* 0x000fe4000000003a */
[----:B------:R-:W-:Y:S02]  /*2bbc0*/  PRMT R14, R14, 0x5410, R17 ;  /* 0x000054100e0e7816 */ /* 0x000fe40000000011 */
[----:B------:R-:W-:-:S02]  /*2bbd0*/  PRMT R41, R41, 0x5410, R54 ;  /* 0x0000541029297816 */ /* 0x000fc40000000036 */
[----:B------:R-:W-:Y:S02]  /*2bbe0*/  PRMT R56, R43, 0x5410, R56 ;  /* 0x000054102b387816 */ /* 0x000fe40000000038 */
[----:B------:R-:W-:Y:S02]  /*2bbf0*/  PRMT R60, R47, 0x5410, R60 ;  /* 0x000054102f3c7816 */ /* 0x000fe4000000003c */
[----:B------:R-:W-:Y:S02]  /*2bc00*/  PRMT R49, R49, 0x5410, R62 ;  /* 0x0000541031317816 */ /* 0x000fe4000000003e */
[----:B------:R-:W-:Y:S01]  /*2bc10*/  PRMT R51, R51, 0x5410, R68 ;  /* 0x0000541033337816 */ /* 0x000fe20000000044 */
[----:B0-----:R0:W-:Y:S01]  /*2bc20*/  STS.128 [R151+0x800], R8 ;  /* 0x0008000897007388 */ /* 0x0011e20000000c00 */
[----:B------:R-:W-:Y:S02]  /*2bc30*/  PRMT R13, R16, 0x3340, R1 ;  /* 0x00003340100d7816 */ /* 0x000fe40000000001 */
[----:B------:R-:W-:-:S02]  /*2bc40*/  PRMT R16, R45, 0x5210, R18 ;  /* 0x000052102d107816 */ /* 0x000fc40000000012 */
[----:B------:R-:W-:Y:S02]  /*2bc50*/  PRMT R4, R4, 0x4210, R15 ;  /* 0x0000421004047816 */ /* 0x000fe4000000000f */
[----:B------:R-:W-:Y:S02]  /*2bc60*/  PRMT R5, R5, 0x4210, R32 ;  /* 0x0000421005057816 */ /* 0x000fe40000000020 */
[----:B------:R-:W-:Y:S02]  /*2bc70*/  PRMT R17, R60, 0x5210, R21 ;  /* 0x000052103c117816 */ /* 0x000fe40000000015 */
[----:B------:R-:W-:Y:S02]  /*2bc80*/  PRMT R18, R49, 0x5210, R50 ;  /* 0x0000521031127816 */ /* 0x000fe40000000032 */
[----:B0-----:R-:W-:Y:S02]  /*2bc90*/  PRMT R9, R19, 0x5210, R32 ;  /* 0x0000521013097816 */ /* 0x001fe40000000020 */
[----:B------:R-:W-:-:S02]  /*2bca0*/  PRMT R8, R14, 0x5210, R15 ;  /* 0x000052100e087816 */ /* 0x000fc4000000000f */
[----:B------:R-:W-:Y:S02]  /*2bcb0*/  PRMT R10, R41, 0x5210, R48 ;  /* 0x00005210290a7816 */ /* 0x000fe40000000030 */
[----:B------:R-:W-:Y:S01]  /*2bcc0*/  PRMT R11, R56, 0x5210, R23 ;  /* 0x00005210380b7816 */ /* 0x000fe20000000017 */
[----:B------:R0:W-:Y:S01]  /*2bcd0*/  STS.128 [R151], R4 ;  /* 0x0000000497007388 */ /* 0x0001e20000000c00 */
[----:B------:R-:W-:Y:S01]  /*2bce0*/  PRMT R19, R51, 0x5210, R66 ;  /* 0x0000521033137816 */ /* 0x000fe20000000042 */
[----:B------:R-:W1:Y:S02]  /*2bcf0*/  LDC R21, c[0x0][0x3b8] ;  /* 0x0000ee00ff157b82 */ /* 0x000e640000000800 */
[----:B------:R2:W-:Y:S04]  /*2bd00*/  STS.128 [R151+0x400], R8 ;  /* 0x0004000897007388 */ /* 0x0005e80000000c00 */
[----:B------:R-:W-:Y:S01]  /*2bd10*/  STS.128 [R151+0xc00], R16 ;  /* 0x000c001097007388 */ /* 0x000fe20000000c00 */
[----:B------:R-:W-:-:S04]  /*2bd20*/  SHF.R.U32.HI R26, RZ, 0x8, R26 ;  /* 0x00000008ff1a7819 */ /* 0x000fc8000001161a */
[----:B------:R-:W-:Y:S02]  /*2bd30*/  LOP3.LUT R26, R26, 0xffff, RZ, 0xc0, !PT ;  /* 0x0000ffff1a1a7812 */ /* 0x000fe400078ec0ff */
[----:B------:R-:W-:Y:S02]  /*2bd40*/  F2FP.SATFINITE.E5M2.F32.PACK_AB_MERGE_C R80, R81, R80, RZ ;  /* 0x000000505150723e */ /* 0x000fe400048060ff */
[----:B------:R-:W-:Y:S02]  /*2bd50*/  F2FP.SATFINITE.E5M2.F32.PACK_AB_MERGE_C R112, R113, R112, RZ ;  /* 0x000000707170723e */ /* 0x000fe400048060ff */
[--C-:B------:R-:W-:Y:S02]  /*2bd60*/  PRMT R26, R26, 0x3340, R1.reuse ;  /* 0x000033401a1a7816 */ /* 0x100fe40000000001 */
[----:B------:R-:W-:Y:S02]  /*2bd70*/  F2FP.SATFINITE.E5M2.F32.PACK_AB_MERGE_C R96, R97, R96, RZ ;  /* 0x000000606160723e */ /* 0x000fe400048060ff */
[----:B------:R-:W-:-:S02]  /*2bd80*/  PRMT R70, R70, 0x3340, R1 ;  /* 0x0000334046467816 */ /* 0x000fc40000000001 */
[----:B------:R-:W-:Y:S02]  /*2bd90*/  PRMT R40, R40, 0x3340, R1 ;  /* 0x0000334028287816 */ /* 0x000fe40000000001 */
[----:B------:R-:W-:Y:S02]  /*2bda0*/  PRMT R44, R33, 0x5410, R26 ;  /* 0x00005410212c7816 */ /* 0x000fe4000000001a */
[----:B0-----:R-:W-:Y:S02]  /*2bdb0*/  LOP3.LUT R5, R80, 0xffff, RZ, 0xc0, !PT ;  /* 0x0000ffff50057812 */ /* 0x001fe400078ec0ff */
[----:B--2---:R-:W-:Y:S02]  /*2bdc0*/  LOP3.LUT R9, R112, 0xffff, RZ, 0xc0, !PT ;  /* 0x0000ffff70097812 */ /* 0x004fe400078ec0ff */
[----:B------:R-:W-:Y:S02]  /*2bdd0*/  PRMT R70, R35, 0x5410, R70 ;  /* 0x0000541023467816 */ /* 0x000fe40000000046 */
[----:B------:R-:W-:-:S02]  /*2bde0*/  PRMT R34, R29, 0x5410, R40 ;  /* 0x000054101d227816 */ /* 0x000fc40000000028 */
[----:B------:R-:W-:Y:S01]  /*2bdf0*/  LOP3.LUT R23, R157, 0xff0, RZ, 0xc0, !PT ;  /* 0x00000ff09d177812 */ /* 0x000fe200078ec0ff */
[----:B------:R-:W-:Y:S01]  /*2be00*/  BAR.SYNC.DEFER_BLOCKING 0x0 ;  /* 0x0000000000007b1d */ /* 0x000fe20000010000 */
[----:B------:R-:W-:Y:S02]  /*2be10*/  LOP3.LUT R33, R96, 0xffff, RZ, 0xc0, !PT ;  /* 0x0000ffff60217812 */ /* 0x000fe400078ec0ff */
[----:B------:R-:W-:Y:S02]  /*2be20*/  PRMT R74, R74, 0x5410, R39 ;  /* 0x000054104a4a7816 */ /* 0x000fe40000000027 */
[----:B------:R-:W-:Y:S02]  /*2be30*/  PRMT R39, R36, 0x5410, R13 ;  /* 0x0000541024277816 */ /* 0x000fe4000000000d */
[--C-:B------:R-:W-:Y:S02]  /*2be40*/  PRMT R28, R28, 0x4210, R5.reuse ;  /* 0x000042101c1c7816 */ /* 0x100fe40000000005 */
[----:B------:R-:W-:-:S02]  /*2be50*/  PRMT R32, R70, 0x5210, R5 ;  /* 0x0000521046207816 */ /* 0x000fc40000000005 */
[----:B------:R-:W-:Y:S02]  /*2be60*/  PRMT R29, R12, 0x4210, R33 ;  /* 0x000042100c1d7816 */ /* 0x000fe40000000021 */
[--C-:B------:R-:W-:Y:S02]  /*2be70*/  PRMT R30, R30, 0x4210, R9.reuse ;  /* 0x000042101e1e7816 */ /* 0x100fe40000000009 */
[----:B------:R-:W-:Y:S01]  /*2be80*/  PRMT R34, R34, 0x5210, R9 ;  /* 0x0000521022227816 */ /* 0x000fe20000000009 */
[----:B------:R-:W0:Y:S04]  /*2be90*/  LDS.128 R4, [R23+UR9] ;  /* 0x0000000917047984 */ /* 0x000e280008000c00 */
[----:B------:R-:W-:Y:S04]  /*2bea0*/  LDS.128 R16, [R23+UR9+0x1000] ;  /* 0x0010000917107984 */ /* 0x000fe80008000c00 */
[----:B------:R-:W-:Y:S04]  /*2beb0*/  LDS.128 R8, [R157+UR9+0x3000] ;  /* 0x003000099d087984 */ /* 0x000fe80008000c00 */
[----:B------:R-:W-:Y:S01]  /*2bec0*/  LDS.128 R12, [R23+UR9+0x2000] ;  /* 0x00200009170c7984 */ /* 0x000fe20008000c00 */
[----:B------:R-:W-:-:S02]  /*2bed0*/  SHF.R.U32.HI R38, RZ, 0x8, R38 ;  /* 0x00000008ff267819 */ /* 0x000fc40000011626 */
[----:B------:R-:W-:Y:S02]  /*2bee0*/  F2FP.SATFINITE.E5M2.F32.PACK_AB_MERGE_C R128, R129, R128, RZ ;  /* 0x000000808180723e */ /* 0x000fe400048060ff */
[----:B------:R-:W-:Y:S02]  /*2bef0*/  SHF.R.U32.HI R42, RZ, 0x8, R42 ;  /* 0x00000008ff2a7819 */ /* 0x000fe4000001162a */
[----:B------:R-:W-:Y:S02]  /*2bf00*/  LOP3.LUT R38, R38, 0xffff, RZ, 0xc0, !PT ;  /* 0x0000ffff26267812 */ /* 0x000fe400078ec0ff */
[----:B------:R-:W-:Y:S02]  /*2bf10*/  LOP3.LUT R42, R42, 0xffff, RZ, 0xc0, !PT ;  /* 0x0000ffff2a2a7812 */ /* 0x000fe400078ec0ff */
[----:B------:R-:W-:Y:S02]  /*2bf20*/  LOP3.LUT R128, R128, 0xffff, RZ, 0xc0, !PT ;  /* 0x0000ffff80807812 */ /* 0x000fe400078ec0ff */
[----:B------:R-:W-:-:S02]  /*2bf30*/  PRMT R38, R38, 0x3340, R1 ;  /* 0x0000334026267816 */ /* 0x000fc40000000001 */
[----:B------:R-:W-:Y:S02]  /*2bf40*/  PRMT R42, R42, 0x3340, R1 ;  /* 0x000033402a2a7816 */ /* 0x000fe40000000001 */
[----:B------:R-:W-:Y:S01]  /*2bf50*/  PRMT R31, R31, 0x4210, R128 ;  /* 0x000042101f1f7816 */ /* 0x000fe20000000080 */
[----:B------:R-:W-:Y:S01]  /*2bf60*/  BAR.SYNC.DEFER_BLOCKING 0x0 ;  /* 0x0000000000007b1d */ /* 0x000fe20000010000 */
[----:B------:R-:W-:Y:S02]  /*2bf70*/  F2FP.SATFINITE.E5M2.F32.PACK_AB_MERGE_C R98, R99, R98, RZ ;  /* 0x000000626362723e */ /* 0x000fe400048060ff */
[----:B------:R-:W-:Y:S02]  /*2bf80*/  PRMT R27, R27, 0x5410, R38 ;  /* 0x000054101b1b7816 */ /* 0x000fe40000000026 */
[----:B------:R-:W-:Y:S02]  /*2bf90*/  F2FP.SATFINITE.E5M2.F32.PACK_AB_MERGE_C R82, R83, R82, RZ ;  /* 0x000000525352723e */ /* 0x000fe400048060ff */
[----:B------:R-:W-:-:S02]  /*2bfa0*/  F2FP.SATFINITE.E5M2.F32.PACK_AB_MERGE_C R114, R115, R114, RZ ;  /* 0x000000727372723e */ /* 0x000fc400048060ff */
[----:B------:R-:W-:Y:S02]  /*2bfb0*/  F2FP.SATFINITE.E5M2.F32.PACK_AB_MERGE_C R130, R131, R130, RZ ;  /* 0x000000828382723e */ /* 0x000fe400048060ff */
[----:B------:R-:W-:Y:S02]  /*2bfc0*/  PRMT R72, R72, 0x3340, R1 ;  /* 0x0000334048487816 */ /* 0x000fe40000000001 */
[----:B------:R-:W-:Y:S02]  /*2bfd0*/  PRMT R42, R37, 0x5410, R42 ;  /* 0x00005410252a7816 */ /* 0x000fe4000000002a */
[----:B------:R-:W-:Y:S02]  /*2bfe0*/  PRMT R35, R27, 0x5210, R128 ;  /* 0x000052101b237816 */ /* 0x000fe40000000080 */
[----:B------:R-:W-:Y:S02]  /*2bff0*/  LOP3.LUT R37, R98, 0xffff, RZ, 0xc0, !PT ;  /* 0x0000ffff62257812 */ /* 0x000fe400078ec0ff */
[----:B------:R-:W-:-:S02]  /*2c000*/  PRMT R72, R53, 0x5410, R72 ;  /* 0x0000541035487816 */ /* 0x000fc40000000048 */
[----:B------:R-:W-:Y:S02]  /*2c010*/  LOP3.LUT R27, R82, 0xffff, RZ, 0xc0, !PT ;  /* 0x0000ffff521b7812 */ /* 0x000fe400078ec0ff */
[----:B------:R-:W-:Y:S01]  /*2c020*/  LOP3.LUT R130, R130, 0xffff, RZ, 0xc0, !PT ;  /* 0x0000ffff82827812 */ /* 0x000fe200078ec0ff */
[----:B------:R2:W-:Y:S01]  /*2c030*/  STS.128 [R151], R28 ;  /* 0x0000001c97007388 */ /* 0x0005e20000000c00 */
[----:B------:R-:W-:Y:S02]  /*2c040*/  PRMT R33, R42, 0x5210, R33 ;  /* 0x000052102a217816 */ /* 0x000fe40000000021 */
[----:B------:R-:W-:Y:S02]  /*2c050*/  PRMT R41, R24, 0x4210, R37 ;  /* 0x0000421018297816 */ /* 0x000fe40000000025 */
[--C-:B------:R-:W-:Y:S02]  /*2c060*/  PRMT R40, R20, 0x4210, R27.reuse ;  /* 0x0000421014287816 */ /* 0x100fe4000000001b */
[----:B------:R-:W-:-:S02]  /*2c070*/  PRMT R36, R74, 0x5210, R27 ;  /* 0x000052104a247816 */ /* 0x000fc4000000001b */
[----:B------:R-:W-:Y:S02]  /*2c080*/  PRMT R37, R72, 0x5210, R37 ;  /* 0x0000521048257816 */ /* 0x000fe40000000025 */
[--C-:B------:R-:W-:Y:S02]  /*2c090*/  PRMT R43, R25, 0x4210, R130.reuse ;  /* 0x00004210192b7816 */ /* 0x100fe40000000082 */
[----:B--2---:R-:W-:Y:S02]  /*2c0a0*/  LOP3.LUT R29, R114, 0xffff, RZ, 0xc0, !PT ;  /* 0x0000ffff721d7812 */ /* 0x004fe400078ec0ff */
[----:B------:R-:W-:Y:S02]  /*2c0b0*/  PRMT R39, R39, 0x5210, R130 ;  /* 0x0000521027277816 */ /* 0x000fe40000000082 */
[--C-:B------:R-:W-:Y:S02]  /*2c0c0*/  PRMT R42, R22, 0x4210, R29.reuse ;  /* 0x00004210162a7816 */ /* 0x100fe4000000001d */
[----:B------:R-:W-:Y:S01]  /*2c0d0*/  PRMT R38, R44, 0x5210, R29 ;  /* 0x000052102c267816 */ /* 0x000fe2000000001d */
[----:B------:R0:W-:Y:S04]  /*2c0e0*/  STS.128 [R151+0x400], R32 ;  /* 0x0004002097007388 */ /* 0x0001e80000000c00 */
[----:B------:R-:W-:Y:S04]  /*2c0f0*/  STS.128 [R151+0x800], R40 ;  /* 0x0008002897007388 */ /* 0x000fe80000000c00 */
[----:B------:R-:W-:Y:S01]  /*2c100*/  STS.128 [R151+0xc00], R36 ;  /* 0x000c002497007388 */ /* 0x000fe20000000c00 */
[C---:B------:R-:W-:Y:S01]  /*2c110*/  IMAD R26, R167.reuse, UR4, RZ ;  /* 0x00000004a71a7c24 */ /* 0x040fe2000f8e02ff */
[----:B------:R-:W-:Y:S01]  /*2c120*/  ISETP.GE.AND P0, PT, R167, UR14, PT ;  /* 0x0000000ea7007c0c */ /* 0x000fe2000bf06270 */
[----:B-1----:R-:W-:Y:S01]  /*2c130*/  IMAD R27, R159, R21, RZ ;  /* 0x000000159f1b7224 */ /* 0x002fe200078e02ff */
[----:B------:R-:W1:Y:S01]  /*2c140*/  LDCU UR4, c[0x0][0x39c] ;  /* 0x00007380ff0477ac */ /* 0x000e620008000800 */
[----:B------:R-:W-:Y:S01]  /*2c150*/  BAR.SYNC.DEFER_BLOCKING 0x0 ;  /* 0x0000000000007b1d */ /* 0x000fe20000010000 */
[----:B------:R-:W-:-:S02]  /*2c160*/  IADD3 R20, P1, PT, R26, UR12, RZ ;  /* 0x0000000c1a147c10 */ /* 0x000fc4000ff3e0ff */
[----:B------:R-:W-:Y:S02]  /*2c170*/  ISETP.LT.AND P2, PT, R159, UR15, !P0 ;  /* 0x0000000f9f007c0c */ /* 0x000fe4000c741270 */
[----:B------:R-:W-:Y:S02]  /*2c180*/  LEA.HI.X.SX32 R22, R26, UR13, 0x1, P1 ;  /* 0x0000000d1a167c11 */ /* 0x000fe400088f0eff */
[C---:B------:R-:W-:Y:S01]  /*2c190*/  IADD3 R24, P3, PT, R27.reuse, R20, RZ ;  /* 0x000000141b187210 */ /* 0x040fe20007f7e0ff */
[----:B------:R-:W-:Y:S01]  /*2c1a0*/  IMAD R29, R150, R21, RZ ;  /* 0x00000015961d7224 */ /* 0x000fe200078e02ff */
[----:B0-----:R-:W-:Y:S02]  /*2c1b0*/  PRMT R35, R4, 0x7770, RZ ;  /* 0x0000777004237816 */ /* 0x001fe400000000ff */
[----:B------:R-:W-:Y:S02]  /*2c1c0*/  LEA.HI.X.SX32 R25, R27, R22, 0x1, P3 ;  /* 0x000000161b197211 */ /* 0x000fe400018f0eff */
[----:B------:R-:W-:-:S02]  /*2c1d0*/  ISETP.LT.AND P1, PT, R150, UR15, !P0 ;  /* 0x0000000f96007c0c */ /* 0x000fc4000c721270 */
[C---:B------:R-:W-:Y:S02]  /*2c1e0*/  IADD3 R26, P3, PT, R29.reuse, R20, RZ ;  /* 0x000000141d1a7210 */ /* 0x040fe40007f7e0ff */
[----:B------:R-:W-:Y:S02]  /*2c1f0*/  PRMT R33, R4, 0x7771, RZ ;  /* 0x0000777104217816 */ /* 0x000fe400000000ff */
[----:B------:R-:W-:Y:S01]  /*2c200*/  LEA.HI.X.SX32 R27, R29, R22, 0x1, P3 ;  /* 0x000000161d1b7211 */ /* 0x000fe200018f0eff */
[----:B------:R0:W-:Y:S01]  /*2c210*/  @P2 STG.E.U8 desc[UR22][R24.64], R35 ;  /* 0x0000002318002986 */ /* 0x0001e2000c101116 */
[C---:B------:R-:W-:Y:S01]  /*2c220*/  ISETP.LT.AND P2, PT, R149.reuse, UR15, !P0 ;  /* 0x0000000f95007c0c */ /* 0x040fe2000c741270 */
[-C--:B------:R-:W-:Y:S01]  /*2c230*/  IMAD R149, R149, R21.reuse, RZ ;  /* 0x0000001595957224 */ /* 0x080fe200078e02ff */
[C---:B------:R-:W-:Y:S01]  /*2c240*/  ISETP.LT.AND P3, PT, R163.reuse, UR15, !P0 ;  /* 0x0000000fa3007c0c */ /* 0x040fe2000c761270 */
[----:B------:R-:W-:Y:S02]  /*2c250*/  IMAD R163, R163, R21, RZ ;  /* 0x00000015a3a37224 */ /* 0x000fe400078e02ff */
[----:B------:R2:W-:Y:S01]  /*2c260*/  @P1 STG.E.U8 desc[UR22][R26.64], R33 ;  /* 0x000000211a001986 */ /* 0x0005e2000c101116 */
[----:B------:R-:W-:-:S02]  /*2c270*/  IADD3 R28, P4, PT, R149, R20, RZ ;  /* 0x00000014951c7210 */ /* 0x000fc40007f9e0ff */
[C---:B------:R-:W-:Y:S01]  /*2c280*/  ISETP.LT.AND P1, PT, R148.reuse, UR15, !P0 ;  /* 0x0000000f94007c0c */ /* 0x040fe2000c721270 */
[----:B0-----:R-:W-:Y:S01]  /*2c290*/  IMAD R25, R148, R21, RZ ;  /* 0x0000001594197224 */ /* 0x001fe200078e02ff */
[----:B------:R-:W-:Y:S02]  /*2c2a0*/  IADD3 R30, P5, PT, R163, R20, RZ ;  /* 0x00000014a31e7210 */ /* 0x000fe40007fbe0ff */
[----:B------:R-:W-:Y:S02]  /*2c2b0*/  LEA.HI.X.SX32 R29, R149, R22, 0x1, P4 ;  /* 0x00000016951d7211 */ /* 0x000fe400020f0eff */
[C---:B------:R-:W-:Y:S02]  /*2c2c0*/  PRMT R37, R4.reuse, 0x7772, RZ ;  /* 0x0000777204257816 */ /* 0x040fe400000000ff */
[----:B------:R-:W-:Y:S02]  /*2c2d0*/  IADD3 R24, P4, PT, R25, R20, RZ ;  /* 0x0000001419187210 */ /* 0x000fe40007f9e0ff */
[----:B------:R-:W-:Y:S01]  /*2c2e0*/  LEA.HI.X.SX32 R31, R163, R22, 0x1, P5 ;  /* 0x00000016a31f7211 */ /* 0x000fe200028f0eff */
[----:B------:R0:W-:Y:S01]  /*2c2f0*/  @P2 STG.E.U8 desc[UR22][R28.64], R37 ;  /* 0x000000251c002986 */ /* 0x0001e2000c101116 */
[----:B------:R-:W-:-:S02]  /*2c300*/  PRMT R35, R4, 0x7773, RZ ;  /* 0x0000777304237816 */ /* 0x000fc400000000ff */
[C---:B------:R-:W-:Y:S01]  /*2c310*/  ISETP.LT.AND P2, PT, R147.reuse, UR15, !P0 ;  /* 0x0000000f93007c0c */ /* 0x040fe2000c741270 */
[-C--:B------:R-:W-:Y:S01]  /*2c320*/  IMAD R147, R147, R21.reuse, RZ ;  /* 0x0000001593937224 */ /* 0x080fe200078e02ff */
[----:B------:R-:W-:Y:S02]  /*2c330*/  LEA.HI.X.SX32 R25, R25, R22, 0x1, P4 ;  /* 0x0000001619197211 */ /* 0x000fe400020f0eff */
[----:B--2---:R-:W-:Y:S01]  /*2c340*/  PRMT R33, R5, 0x7770, RZ ;  /* 0x0000777005217816 */ /* 0x004fe200000000ff */
[----:B------:R2:W-:Y:S01]  /*2c350*/  @P3 STG.E.U8 desc[UR22][R30.64], R35 ;  /* 0x000000231e003986 */ /* 0x0005e2000c101116 */
[C---:B------:R-:W-:Y:S01]  /*2c360*/  ISETP.LT.AND P3, PT, R143.reuse, UR15, !P0 ;  /* 0x0000000f8f007c0c */ /* 0x040fe2000c761270 */
[----:B------:R-:W-:Y:S01]  /*2c370*/  IMAD R143, R143, R21, RZ ;  /* 0x000000158f8f7224 */ /* 0x000fe200078e02ff */
[----:B------:R-:W-:Y:S01]  /*2c380*/  IADD3 R26, P4, PT, R147, R20, RZ ;  /* 0x00000014931a7210 */ /* 0x000fe20007f9e0ff */
[----:B------:R1:W-:Y:S01]  /*2c390*/  @P1 STG.E.U8 desc[UR22][R24.64], R33 ;  /* 0x0000002118001986 */ /* 0x0003e2000c101116 */
[----:B------:R-:W-:-:S02]  /*2c3a0*/  ISETP.LT.AND P1, PT, R162, UR15, !P0 ;  /* 0x0000000fa2007c0c */ /* 0x000fc4000c721270 */
[----:B0-----:R-:W-:Y:S01]  /*2c3b0*/  IADD3 R28, P5, PT, R143, R20, RZ ;  /* 0x000000148f1c7210 */ /* 0x001fe20007fbe0ff */
[-C--:B--2---:R-:W-:Y:S01]  /*2c3c0*/  IMAD R31, R162, R21.reuse, RZ ;  /* 0x00000015a21f7224 */ /* 0x084fe200078e02ff */
[----:B------:R-:W-:Y:S02]  /*2c3d0*/  LEA.HI.X.SX32 R27, R147, R22, 0x1, P4 ;  /* 0x00000016931b7211 */ /* 0x000fe400020f0eff */
[----:B------:R-:W-:Y:S02]  /*2c3e0*/  PRMT R39, R5, 0x7771, RZ ;  /* 0x0000777105277816 */ /* 0x000fe400000000ff */
[----:B------:R-:W-:Y:S02]  /*2c3f0*/  IADD3 R30, P4, PT, R31, R20, RZ ;  /* 0x000000141f1e7210 */ /* 0x000fe40007f9e0ff */
[-C--:B------:R-:W-:Y:S02]  /*2c400*/  LEA.HI.X.SX32 R29, R143, R22.reuse, 0x1, P5 ;  /* 0x000000168f1d7211 */ /* 0x080fe400028f0eff */
[----:B------:R-:W-:Y:S01]  /*2c410*/  PRMT R37, R5, 0x7772, RZ ;  /* 0x0000777205257816 */ /* 0x000fe200000000ff */
[----:B------:R-:W-:Y:S01]  /*2c420*/  @P2 STG.E.U8 desc[UR22][R26.64], R39 ;  /* 0x000000271a002986 */ /* 0x000fe2000c101116 */
[----:B------:R-:W-:Y:S01]  /*2c430*/  LEA.HI.X.SX32 R31, R31, R22, 0x1, P4 ;  /* 0x000000161f1f7211 */ /* 0x000fe200020f0eff */
[----:B-1----:R-:W-:Y:S01]  /*2c440*/  IMAD R25, R146, R21, RZ ;  /* 0x0000001592197224 */ /* 0x002fe200078e02ff */
[----:B------:R-:W-:-:S02]  /*2c450*/  PRMT R35, R5, 0x7773, RZ ;  /* 0x0000777305237816 */ /* 0x000fc400000000ff */
[----:B------:R-:W-:Y:S01]  /*2c460*/  ISETP.LT.AND P2, PT, R146, UR15, !P0 ;  /* 0x0000000f92007c0c */ /* 0x000fe2000c741270 */
[----:B------:R0:W-:Y:S01]  /*2c470*/  @P3 STG.E.U8 desc[UR22][R28.64], R37 ;  /* 0x000000251c003986 */ /* 0x0001e2000c101116 */
[CC--:B------:R-:W-:Y:S01]  /*2c480*/  IMAD R33, R144.reuse, R21.reuse, RZ ;  /* 0x0000001590217224 */ /* 0x0c0fe200078e02ff */
[----:B------:R-:W-:Y:S02]  /*2c490*/  ISETP.LT.AND P3, PT, R144, UR15, !P0 ;  /* 0x0000000f90007c0c */ /* 0x000fe4000c761270 */
[----:B------:R1:W-:Y:S01]  /*2c4a0*/  @P1 STG.E.U8 desc[UR22][R30.64], R35 ;  /* 0x000000231e001986 */ /* 0x0003e2000c101116 */
[-C--:B------:R-:W-:Y:S02]  /*2c4b0*/  IADD3 R4, P4, PT, R25, R20.reuse, RZ ;  /* 0x0000001419047210 */ /* 0x080fe40007f9e0ff */
[C---:B------:R-:W-:Y:S01]  /*2c4c0*/  ISETP.LT.AND P1, PT, R145.reuse, UR15, !P0 ;  /* 0x0000000f91007c0c */ /* 0x040fe2000c721270 */
[----:B------:R-:W-:Y:S01]  /*2c4d0*/  IMAD R145, R145, R21, RZ ;  /* 0x0000001591917224 */ /* 0x000fe200078e02ff */
[----:B------:R-:W-:-:S02]  /*2c4e0*/  IADD3 R24, P5, PT, R33, R20, RZ ;  /* 0x0000001421187210 */ /* 0x000fc40007fbe0ff */
[----:B------:R-:W-:Y:S02]  /*2c4f0*/  LEA.HI.X.SX32 R5, R25, R22, 0x1, P4 ;  /* 0x0000001619057211 */ /* 0x000fe400020f0eff */
[C---:B0-----:R-:W-:Y:S02]  /*2c500*/  PRMT R37, R6.reuse, 0x7770, RZ ;  /* 0x0000777006257816 */ /* 0x041fe400000000ff */
[----:B------:R-:W-:Y:S02]  /*2c510*/  IADD3 R28, P4, PT, R145, R20, RZ ;  /* 0x00000014911c7210 */ /* 0x000fe40007f9e0ff */
[-C--:B------:R-:W-:Y:S01]  /*2c520*/  LEA.HI.X.SX32 R25, R33, R22.reuse, 0x1, P5 ;  /* 0x0000001621197211 */ /* 0x080fe200028f0eff */
[----:B------:R0:W-:Y:S01]  /*2c530*/  @P2 STG.E.U8 desc[UR22][R4.64], R37 ;  /* 0x0000002504002986 */ /* 0x0001e2000c101116 */
[----:B------:R-:W-:Y:S02]  /*2c540*/  PRMT R27, R6, 0x7771, RZ ;  /* 0x00007771061b7816 */ /* 0x000fe400000000ff */
[C---:B------:R-:W-:Y:S01]  /*2c550*/  ISETP.LT.AND P2, PT, R161.reuse, UR15, !P0 ;  /* 0x0000000fa1007c0c */ /* 0x040fe2000c741270 */
[----:B------:R-:W-:Y:S01]  /*2c560*/  IMAD R161, R161, R21, RZ ;  /* 0x00000015a1a17224 */ /* 0x000fe200078e02ff */
[----:B------:R-:W-:-:S02]  /*2c570*/  LEA.HI.X.SX32 R29, R145, R22, 0x1, P4 ;  /* 0x00000016911d7211 */ /* 0x000fc400020f0eff */
[----:B-1----:R-:W-:Y:S01]  /*2c580*/  PRMT R35, R6, 0x7772, RZ ;  /* 0x0000777206237816 */ /* 0x002fe200000000ff */
[C---:B------:R-:W-:Y:S01]  /*2c590*/  IMAD R33, R142.reuse, R21, RZ ;  /* 0x000000158e217224 */ /* 0x040fe200078e02ff */
[----:B------:R-:W-:Y:S01]  /*2c5a0*/  @P3 STG.E.U8 desc[UR22][R24.64], R27 ;  /* 0x0000001b18003986 */ /* 0x000fe2000c101116 */
[----:B------:R-:W-:-:S03]  /*2c5b0*/  ISETP.LT.AND P5, PT, R142, UR15, !P0 ;  /* 0x0000000f8e007c0c */ /* 0x000fc6000c7a1270 */
[----:B------:R-:W1:Y:S01]  /*2c5c0*/  LDS.128 R24, [R23+UR9] ;  /* 0x0000000917187984 */ /* 0x000e620008000c00 */
[----:B0-----:R-:W-:-:S03]  /*2c5d0*/  IADD3 R4, P4, PT, R33, R20, RZ ;  /* 0x0000001421047210 */ /* 0x001fc60007f9e0ff */
[----:B------:R0:W-:Y:S01]  /*2c5e0*/  @P1 STG.E.U8 desc[UR22][R28.64], R35 ;  /* 0x000000231c001986 */ /* 0x0001e2000c101116 */
[C---:B------:R-:W-:Y:S02]  /*2c5f0*/  IADD3 R30, P1, PT, R161.reuse, R20, RZ ;  /* 0x00000014a11e7210 */ /* 0x040fe40007f3e0ff */
[----:B------:R-:W-:Y:S02]  /*2c600*/  PRMT R39, R6, 0x7773, RZ ;  /* 0x0000777306277816 */ /* 0x000fe400000000ff */
[-C--:B------:R-:W-:Y:S02]  /*2c610*/  LEA.HI.X.SX32 R31, R161, R22.reuse, 0x1, P1 ;  /* 0x00000016a11f7211 */ /* 0x080fe400008f0eff */
[----:B------:R-:W-:Y:S01]  /*2c620*/  LEA.HI.X.SX32 R5, R33, R22, 0x1, P4 ;  /* 0x0000001621057211 */ /* 0x000fe200020f0eff */
[CC--:B------:R-:W-:Y:S01]  /*2c630*/  IMAD R33, R132.reuse, R21.reuse, RZ ;  /* 0x0000001584217224 */ /* 0x0c0fe200078e02ff */
[----:B------:R-:W-:Y:S02]  /*2c640*/  PRMT R37, R7, 0x7770, RZ ;  /* 0x0000777007257816 */ /* 0x000fe400000000ff */
[----:B------:R-:W-:Y:S01]  /*2c650*/  ISETP.LT.AND P3, PT, R132, UR15, !P0 ;  /* 0x0000000f84007c0c */ /* 0x000fe2000c761270 */
[----:B------:R-:W-:Y:S01]  /*2c660*/  @P2 STG.E.U8 desc[UR22][R30.64], R39 ;  /* 0x000000271e002986 */ /* 0x000fe2000c101116 */
[C---:B------:R-:W-:Y:S01]  /*2c670*/  ISETP.LT.AND P2, PT, R141.reuse, UR15, !P0 ;  /* 0x0000000f8d007c0c */ /* 0x040fe2000c741270 */
[----:B------:R-:W-:-:S02]  /*2c680*/  IMAD R141, R141, R21, RZ ;  /* 0x000000158d8d7224 */ /* 0x000fc400078e02ff */
[----:B------:R2:W-:Y:S01]  /*2c690*/  @P5 STG.E.U8 desc[UR22][R4.64], R37 ;  /* 0x0000002504005986 */ /* 0x0005e2000c101116 */
[----:B0-----:R-:W-:Y:S02]  /*2c6a0*/  IADD3 R28, P5, PT, R33, R20, RZ ;  /* 0x00000014211c7210 */ /* 0x001fe40007fbe0ff */
[----:B------:R-:W-:Y:S02]  /*2c6b0*/  PRMT R35, R7, 0x7771, RZ ;  /* 0x0000777107237816 */ /* 0x000fe400000000ff */
[----:B------:R-:W-:Y:S02]  /*2c6c0*/  LEA.HI.X.SX32 R29, R33, R22, 0x1, P5 ;  /* 0x00000016211d7211 */ /* 0x000fe400028f0eff */
[----:B------:R-:W-:Y:S02]  /*2c6d0*/  LOP3.LUT R6, R159, 0x84, RZ, 0xfc, !PT ;  /* 0x000000849f067812 */ /* 0x000fe400078efcff */
[----:B--2---:R-:W-:Y:S01]  /*2c6e0*/  IADD3 R4, P6, PT, R141, R20, RZ ;  /* 0x000000148d047210 */ /* 0x004fe20007fde0ff */
[----:B------:R0:W-:Y:S01]  /*2c6f0*/  @P3 STG.E.U8 desc[UR22][R28.64], R35 ;  /* 0x000000231c003986 */ /* 0x0001e2000c101116 */
[----:B------:R-:W-:-:S02]  /*2c700*/  PRMT R33, R7, 0x7772, RZ ;  /* 0x0000777207217816 */ /* 0x000fc400000000ff */
[----:B------:R-:W-:Y:S02]  /*2c710*/  LEA.HI.X.SX32 R5, R141, R22, 0x1, P6 ;  /* 0x000000168d057211 */ /* 0x000fe400030f0eff */
[----:B------:R-:W-:Y:S01]  /*2c720*/  ISETP.LT.AND P3, PT, R6, UR4, !P0 ;  /* 0x0000000406007c0c */ /* 0x000fe2000c761270 */
[CC--:B------:R-:W-:Y:S01]  /*2c730*/  IMAD R31, R156.reuse, R21.reuse, RZ ;  /* 0x000000159c1f7224 */ /* 0x0c0fe200078e02ff */
[----:B------:R-:W-:Y:S01]  /*2c740*/  LOP3.LUT R6, R159, 0x88, RZ, 0xfc, !PT ;  /* 0x000000889f067812 */ /* 0x000fe200078efcff */
[----:B------:R2:W-:Y:S01]  /*2c750*/  @P2 STG.E.U8 desc[UR22][R4.64], R33 ;  /* 0x0000002104002986 */ /* 0x0005e2000c101116 */
[----:B------:R-:W-:Y:S01]  /*2c760*/  ISETP.LT.AND P1, PT, R156, UR15, !P0 ;  /* 0x0000000f9c007c0c */ /* 0x000fe2000c721270 */
[----:B------:R-:W1:Y:S01]  /*2c770*/  LDCU UR4, c[0x0][0x39c] ;  /* 0x00007380ff0477ac */ /* 0x000e620008000800 */
[----:B---3--:R-:W-:Y:S02]  /*2c780*/  ISETP.LT.AND P2, PT, R6, UR5, !P0 ;  /* 0x0000000506007c0c */ /* 0x008fe4000c741270 */
[C---:B------:R-:W-:Y:S01]  /*2c790*/  ISETP.LT.AND P4, PT, R139.reuse, UR15, !P0 ;  /* 0x0000000f8b007c0c */ /* 0x040fe2000c781270 */
[----:B------:R-:W3:Y:S01]  /*2c7a0*/  LDCU UR5, c[0x0][0x39c] ;  /* 0x00007380ff0577ac */ /* 0x000ee20008000800 */
[-C--:B------:R-:W-:Y:S01]  /*2c7b0*/  IMAD R139, R139, R21.reuse, RZ ;  /* 0x000000158b8b7224 */ /* 0x080fe200078e02ff */
[----:B------:R-:W-:Y:S01]  /*2c7c0*/  IADD3 R30, P6, PT, R31, R20, RZ ;  /* 0x000000141f1e7210 */ /* 0x000fe20007fde0ff */
[----:B0-----:R-:W-:Y:S01]  /*2c7d0*/  IMAD R29, R140, R21, RZ ;  /* 0x000000158c1d7224 */ /* 0x001fe200078e02ff */
[----:B------:R-:W-:-:S02]  /*2c7e0*/  PRMT R35, R7, 0x7773, RZ ;  /* 0x0000777307237816 */ /* 0x000fc400000000ff */
[----:B------:R-:W-:Y:S02]  /*2c7f0*/  LEA.HI.X.SX32 R31, R31, R22, 0x1, P6 ;  /* 0x000000161f1f7211 */ /* 0x000fe400030f0eff */
[C---:B------:R-:W-:Y:S02]  /*2c800*/  IADD3 R6, P6, PT, R139.reuse, R20, RZ ;  /* 0x000000148b067210 */ /* 0x040fe40007fde0ff */
[----:B------:R-:W-:Y:S01]  /*2c810*/  ISETP.LT.AND P5, PT, R140, UR15, !P0 ;  /* 0x0000000f8c007c0c */ /* 0x000fe2000c7a1270 */
[----:B------:R0:W-:Y:S01]  /*2c820*/  @P1 STG.E.U8 desc[UR22][R30.64], R35 ;  /* 0x000000231e001986 */ /* 0x0001e2000c101116 */
[----:B------:R-:W-:Y:S02]  /*2c830*/  LEA.HI.X.SX32 R7, R139, R22, 0x1, P6 ;  /* 0x000000168b077211 */ /* 0x000fe400030f0eff */
[----:B-1----:R-:W-:Y:S02]  /*2c840*/  PRMT R39, R24, 0x7770, RZ ;  /* 0x0000777018277816 */ /* 0x002fe400000000ff */
[----:B--2---:R-:W-:Y:S01]  /*2c850*/  IADD3 R4, P1, PT, R29, R20, RZ ;  /* 0x000000141d047210 */ /* 0x004fe20007f3e0ff */
[----:B------:R-:W-:-:S02]  /*2c860*/  IMAD R33, R0, R21, RZ ;  /* 0x0000001500217224 */ /* 0x000fc400078e02ff */
[----:B------:R1:W-:Y:S01]  /*2c870*/  @P4 STG.E.U8 desc[UR22][R6.64], R39 ;  /* 0x0000002706004986 */ /* 0x0003e2000c101116 */
[----:B------:R-:W-:Y:S01]  /*2c880*/  ISETP.LT.AND P4, PT, R0, UR4, !P0 ;  /* 0x0000000400007c0c */ /* 0x000fe2000c781270 */
[----:B------:R-:W2:Y:S01]  /*2c890*/  LDCU UR4, c[0x0][0x39c] ;  /* 0x00007380ff0477ac */ /* 0x000ea20008000800 */
[----:B------:R-:W-:Y:S02]  /*2c8a0*/  LEA.HI.X.SX32 R5, R29, R22, 0x1, P1 ;  /* 0x000000161d057211 */ /* 0x000fe400008f0eff */
[C---:B------:R-:W-:Y:S02]  /*2c8b0*/  PRMT R37, R24.reuse, 0x7771, RZ ;  /* 0x0000777118257816 */ /* 0x040fe400000000ff */
[C---:B---3--:R-:W-:Y:S01]  /*2c8c0*/  ISETP.LT.AND P1, PT, R155.reuse, UR5, !P0 ;  /* 0x000000059b007c0c */ /* 0x048fe2000c721270 */
[-C--:B------:R-:W-:Y:S01]  /*2c8d0*/  IMAD R155, R155, R21.reuse, RZ ;  /* 0x000000159b9b7224 */ /* 0x080fe200078e02ff */
[-C--:B------:R-:W-:Y:S01]  /*2c8e0*/  IADD3 R28, P6, PT, R33, R20.reuse, RZ ;  /* 0x00000014211c7210 */ /* 0x080fe20007fde0ff */
[----:B------:R3:W-:Y:S01]  /*2c8f0*/  @P5 STG.E.U8 desc[UR22][R4.64], R37 ;  /* 0x0000002504005986 */ /* 0x0007e2000c101116 */
[----:B0-----:R-:W-:Y:S01]  /*2c900*/  PRMT R35, R24, 0x7773, RZ ;  /* 0x0000777318237816 */ /* 0x001fe200000000ff */
[----:B------:R-:W-:Y:S01]  /*2c910*/  IMAD R31, R138, R21, RZ ;  /* 0x000000158a1f7224 */ /* 0x000fe200078e02ff */
[----:B-1----:R-:W-:Y:S01]  /*2c920*/  IADD3 R6, P5, PT, R155, R20, RZ ;  /* 0x000000149b067210 */ /* 0x002fe20007fbe0ff */
[----:B------:R-:W0:Y:S01]  /*2c930*/  LDCU UR5, c[0x0][0x39c] ;  /* 0x00007380ff0577ac */ /* 0x000e220008000800 */
[----:B------:R-:W-:-:S02]  /*2c940*/  LEA.HI.X.SX32 R29, R33, R22, 0x1, P6 ;  /* 0x00000016211d7211 */ /* 0x000fc400030f0eff */
[----:B------:R-:W-:Y:S02]  /*2c950*/  PRMT R39, R24, 0x7772, RZ ;  /* 0x0000777218277816 */ /* 0x000fe400000000ff */
[----:B------:R-:W-:Y:S02]  /*2c960*/  LEA.HI.X.SX32 R7, R155, R22, 0x1, P5 ;  /* 0x000000169b077211 */ /* 0x000fe400028f0eff */
[----:B----4-:R-:W-:Y:S01]  /*2c970*/  ISETP.LT.AND P6, PT, R138, UR6, !P0 ;  /* 0x000000068a007c0c */ /* 0x010fe2000c7c1270 */
[----:B------:R1:W-:Y:S01]  /*2c980*/  @P4 STG.E.U8 desc[UR22][R28.64], R39 ;  /* 0x000000271c004986 */ /* 0x0003e2000c101116 */
[C---:B-----5:R-:W-:Y:S01]  /*2c990*/  ISETP.LT.AND P4, PT, R137.reuse, UR7, !P0 ;  /* 0x0000000789007c0c */ /* 0x060fe2000c781270 */
[----:B------:R-:W-:Y:S01]  /*2c9a0*/  IMAD R137, R137, R21, RZ ;  /* 0x0000001589897224 */ /* 0x000fe200078e02ff */
[----:B------:R-:W4:Y:S01]  /*2c9b0*/  LDCU UR6, c[0x0][0x39c] ;  /* 0x00007380ff0677ac */ /* 0x000f220008000800 */
[----:B------:R5:W-:Y:S01]  /*2c9c0*/  @P1 STG.E.U8 desc[UR22][R6.64], R35 ;  /* 0x0000002306001986 */ /* 0x000be2000c101116 */
[----:B---3--:R-:W-:-:S02]  /*2c9d0*/  IADD3 R4, P1, PT, R31, R20, RZ ;  /* 0x000000141f047210 */ /* 0x008fc40007f3e0ff */
[----:B------:R-:W-:Y:S01]  /*2c9e0*/  IADD3 R30, P5, PT, R137, R20, RZ ;  /* 0x00000014891e7210 */ /* 0x000fe20007fbe0ff */
[CC--:B------:R-:W-:Y:S01]  /*2c9f0*/  IMAD R33, R136.reuse, R21.reuse, RZ ;  /* 0x0000001588217224 */ /* 0x0c0fe200078e02ff */
[-C--:B------:R-:W-:Y:S01]  /*2ca00*/  LEA.HI.X.SX32 R5, R31, R22.reuse, 0x1, P1 ;  /* 0x000000161f057211 */ /* 0x080fe200008f0eff */
[----:B------:R-:W3:Y:S01]  /*2ca10*/  LDCU UR7, c[0x0][0x39c] ;  /* 0x00007380ff0777ac */ /* 0x000ee20008000800 */
[----:B------:R-:W-:Y:S02]  /*2ca20*/  PRMT R37, R25, 0x7770, RZ ;  /* 0x0000777019257816 */ /* 0x000fe400000000ff */
[----:B------:R-:W-:Y:S01]  /*2ca30*/  ISETP.LT.AND P1, PT, R136, UR10, !P0 ;  /* 0x0000000a88007c0c */ /* 0x000fe2000c721270 */
[C---:B-1----:R-:W-:Y:S01]  /*2ca40*/  IMAD R29, R154.reuse, R21, RZ ;  /* 0x000000159a1d7224 */ /* 0x042fe200078e02ff */
[----:B------:R-:W-:Y:S01]  /*2ca50*/  LEA.HI.X.SX32 R31, R137, R22, 0x1, P5 ;  /* 0x00000016891f7211 */ /* 0x000fe200028f0eff */
[----:B------:R1:W-:Y:S01]  /*2ca60*/  @P6 STG.E.U8 desc[UR22][R4.64], R37 ;  /* 0x0000002504006986 */ /* 0x0003e2000c101116 */
[----:B--2---:R-:W-:Y:S01]  /*2ca70*/  ISETP.LT.AND P5, PT, R154, UR4, !P0 ;  /* 0x000000049a007c0c */ /* 0x004fe2000c7a1270 */
[----:B------:R-:W2:Y:S01]  /*2ca80*/  LDCU UR4, c[0x0][0x39c] ;  /* 0x00007380ff0477ac */ /* 0x000ea20008000800 */
[----:B-----5:R-:W-:-:S02]  /*2ca90*/  PRMT R35, R25, 0x7771, RZ ;  /* 0x0000777119237816 */ /* 0x020fc400000000ff */
[C---:B------:R-:W-:Y:S01]  /*2caa0*/  IADD3 R6, P6, PT, R33.reuse, R20, RZ ;  /* 0x0000001421067210 */ /* 0x040fe20007fde0ff */
[----:B------:R-:W5:Y:S02]  /*2cab0*/  LDCU UR10, c[0x0][0x39c] ;  /* 0x00007380ff0a77ac */ /* 0x000f640008000800 */
[----:B------:R-:W-:Y:S01]  /*2cac0*/  @P4 STG.E.U8 desc[UR22][R30.64], R35 ;  /* 0x000000231e004986 */ /* 0x000fe2000c101116 */
[----:B------:R-:W-:Y:S02]  /*2cad0*/  LEA.HI.X.SX32 R7, R33, R22, 0x1, P6 ;  /* 0x0000001621077211 */ /* 0x000fe400030f0eff */
[----:B------:R-:W-:Y:S02]  /*2cae0*/  PRMT R33, R25, 0x7772, RZ ;  /* 0x0000777219217816 */ /* 0x000fe400000000ff */
[----:B-1----:R-:W-:Y:S02]  /*2caf0*/  IADD3 R4, P6, PT, R29, R20, RZ ;  /* 0x000000141d047210 */ /* 0x002fe40007fde0ff */
[C---:B0-----:R-:W-:Y:S01]  /*2cb00*/  ISETP.LT.AND P4, PT, R135.reuse, UR5, !P0 ;  /* 0x0000000587007c0c */ /* 0x041fe2000c781270 */
[-C--:B------:R-:W-:Y:S01]  /*2cb10*/  IMAD R135, R135, R21.reuse, RZ ;  /* 0x0000001587877224 */ /* 0x080fe200078e02ff */
[----:B------:R-:W0:Y:S01]  /*2cb20*/  LDCU UR5, c[0x0][0x39c] ;  /* 0x00007380ff0577ac */ /* 0x000e220008000800 */
[----:B------:R-:W-:Y:S01]  /*2cb30*/  LEA.HI.X.SX32 R5, R29, R22, 0x1, P6 ;  /* 0x000000161d057211 */ /* 0x000fe200030f0eff */
[----:B------:R1:W-:Y:S01]  /*2cb40*/  @P1 STG.E.U8 desc[UR22][R6.64], R33 ;  /* 0x0000002106001986 */ /* 0x0003e2000c101116 */
[----:B------:R-:W-:Y:S01]  /*2cb50*/  PRMT R37, R25, 0x7773, RZ ;  /* 0x0000777319257816 */ /* 0x000fe200000000ff */
[C---:B------:R-:W-:Y:S01]  /*2cb60*/  IMAD R29, R134.reuse, R21, RZ ;  /* 0x00000015861d7224 */ /* 0x040fe200078e02ff */
[----:B----4-:R-:W-:Y:S01]  /*2cb70*/  ISETP.LT.AND P6, PT, R134, UR6, !P0 ;  /* 0x0000000686007c0c */ /* 0x010fe2000c7c1270 */
[----:B------:R-:W4:Y:S01]  /*2cb80*/  LDCU UR6, c[0x0][0x39c] ;  /* 0x00007380ff0677ac */ /* 0x000f220008000800 */
[----:B------:R-:W-:Y:S01]  /*2cb90*/  IADD3 R24, P1, PT, R135, R20, RZ ;  /* 0x0000001487187210 */ /* 0x000fe20007f3e0ff */
[----:B------:R0:W-:Y:S01]  /*2cba0*/  @P5 STG.E.U8 desc[UR22][R4.64], R37 ;  /* 0x0000002504005986 */ /* 0x0001e2000c101116 */
[----:B------:R-:W-:-:S02]  /*2cbb0*/  PRMT R45, R26, 0x7770, RZ ;  /* 0x000077701a2d7816 */ /* 0x000fc400000000ff */
[----:B------:R-:W-:Y:S02]  /*2cbc0*/  LEA.HI.X.SX32 R25, R135, R22, 0x1, P1 ;  /* 0x0000001687197211 */ /* 0x000fe400008f0eff */
[C---:B-1----:R-:W-:Y:S02]  /*2cbd0*/  IADD3 R6, P5, PT, R29.reuse, R20, RZ ;  /* 0x000000141d067210 */ /* 0x042fe40007fbe0ff */
[C---:B--2---:R-:W-:Y:S01]  /*2cbe0*/  ISETP.LT.AND P1, PT, R2.reuse, UR4, !P0 ;  /* 0x0000000402007c0c */ /* 0x044fe2000c721270 */
[----:B0-----:R-:W-:Y:S01]  /*2cbf0*/  IMAD R5, R2, R21, RZ ;  /* 0x0000001502057224 */ /* 0x001fe200078e02ff */
[----:B------:R-:W-:Y:S01]  /*2cc00*/  PRMT R43, R26, 0x7771, RZ ;  /* 0x000077711a2b7816 */ /* 0x000fe200000000ff */
[----:B------:R-:W-:Y:S01]  /*2cc10*/  @P4 STG.E.U8 desc[UR22][R24.64], R45 ;  /* 0x0000002d18004986 */ /* 0x000fe2000c101116 */
[----:B------:R-:W-:Y:S01]  /*2cc20*/  LEA.HI.X.SX32 R7, R29, R22, 0x1, P5 ;  /* 0x000000161d077211 */ /* 0x000fe200028f0eff */
[----:B------:R-:W0:Y:S01]  /*2cc30*/  LDCU UR4, c[0x0][0x39c] ;  /* 0x00007380ff0477ac */ /* 0x000e220008000800 */
[----:B------:R-:W-:-:S02]  /*2cc40*/  IADD3 R4, P4, PT, R5, R20, RZ ;  /* 0x0000001405047210 */ /* 0x000fc40007f9e0ff */
[C---:B---3--:R-:W-:Y:S01]  /*2cc50*/  ISETP.LT.AND P5, PT, R153.reuse, UR7, !P0 ;  /* 0x0000000799007c0c */ /* 0x048fe2000c7a1270 */
[-C--:B------:R-:W-:Y:S01]  /*2cc60*/  IMAD R153, R153, R21.reuse, RZ ;  /* 0x0000001599997224 */ /* 0x080fe200078e02ff */
[----:B------:R1:W-:Y:S01]  /*2cc70*/  @P6 STG.E.U8 desc[UR22][R6.64], R43 ;  /* 0x0000002b06006986 */ /* 0x0003e2000c101116 */
[C---:B------:R-:W-:Y:S01]  /*2cc80*/  PRMT R41, R26.reuse, 0x7772, RZ ;  /* 0x000077721a297816 */ /* 0x040fe200000000ff */
[----:B------:R-:W2:Y:S01]  /*2cc90*/  LDCU UR7, c[0x0][0x39c] ;  /* 0x00007380ff0777ac */ /* 0x000ea20008000800 */
[----:B------:R-:W-:Y:S02]  /*2cca0*/  LEA.HI.X.SX32 R5, R5, R22, 0x1, P4 ;  /* 0x0000001605057211 */ /* 0x000fe400020f0eff */
[C---:B------:R-:W-:Y:S01]  /*2ccb0*/  ISETP.LT.AND P6, PT, R133.reuse, UR5, !P0 ;  /* 0x0000000585007c0c */ /* 0x040fe2000c7c1270 */
[-C--:B------:R-:W-:Y:S01]  /*2ccc0*/  IMAD R133, R133, R21.reuse, RZ ;  /* 0x0000001585857224 */ /* 0x080fe200078e02ff */
[----:B------:R-:W-:Y:S01]  /*2ccd0*/  PRMT R39, R26, 0x7773, RZ ;  /* 0x000077731a277816 */ /* 0x000fe200000000ff */
[----:B------:R3:W-:Y:S01]  /*2cce0*/  @P1 STG.E.U8 desc[UR22][R4.64], R41 ;  /* 0x0000002904001986 */ /* 0x0007e2000c101116 */
[----:B------:R-:W-:Y:S01]  /*2ccf0*/  IADD3 R26, P4, PT, R153, R20, RZ ;  /* 0x00000014991a7210 */ /* 0x000fe20007f9e0ff */
[----:B------:R-:W0:Y:S01]  /*2cd00*/  LDCU UR5, c[0x0][0x39c] ;  /* 0x00007380ff0577ac */ /* 0x000e220008000800 */
[----:B------:R-:W-:Y:S01]  /*2cd10*/  PRMT R31, R27, 0x7773, RZ ;  /* 0x000077731b1f7816 */ /* 0x000fe200000000ff */
[----:B-1----:R-:W-:Y:S01]  /*2cd20*/  IMAD R7, R3, R21, RZ ;  /* 0x0000001503077224 */ /* 0x002fe200078e02ff */
[----:B------:R-:W-:-:S02]  /*2cd30*/  PRMT R33, R27, 0x7772, RZ ;  /* 0x000077721b217816 */ /* 0x000fc400000000ff */
[C---:B------:R-:W-:Y:S02]  /*2cd40*/  PRMT R35, R27.reuse, 0x7771, RZ ;  /* 0x000077711b237816 */ /* 0x040fe400000000ff */
[----:B------:R-:W-:Y:S02]  /*2cd50*/  PRMT R37, R27, 0x7770, RZ ;  /* 0x000077701b257816 */ /* 0x000fe400000000ff */
[----:B------:R-:W-:Y:S02]  /*2cd60*/  LEA.HI.X.SX32 R27, R153, R22, 0x1, P4 ;  /* 0x00000016991b7211 */ /* 0x000fe400020f0eff */
[----:B------:R-:W-:Y:S02]  /*2cd70*/  IADD3 R2, P1, PT, R133, R20, RZ ;  /* 0x0000001485027210 */ /* 0x000fe40007f3e0ff */
[----:B----4-:R-:W-:Y:S01]  /*2cd80*/  ISETP.LT.AND P4, PT, R3, UR6, !P0 ;  /* 0x0000000603007c0c */ /* 0x010fe2000c781270 */
[----:B------:R-:W-:Y:S01]  /*2cd90*/  @P5 STG.E.U8 desc[UR22][R26.64], R39 ;  /* 0x000000271a005986 */ /* 0x000fe2000c101116 */
[----:B------:R-:W-:Y:S01]  /*2cda0*/  LEA.HI.X.SX32 R3, R133, R22, 0x1, P1 ;  /* 0x0000001685037211 */ /* 0x000fe200008f0eff */
[-C--:B---3--:R-:W-:Y:S01]  /*2cdb0*/  IMAD R5, R160, R21.reuse, RZ ;  /* 0x00000015a0057224 */ /* 0x088fe200078e02ff */
[----:B------:R-:W-:Y:S01]  /*2cdc0*/  IADD3 R6, P1, PT, R7, R20, RZ ;  /* 0x0000001407067210 */ /* 0x000fe20007f3e0ff */
[----:B------:R-:W-:Y:S01]  /*2cdd0*/  IMAD R25, R152, R21, RZ ;  /* 0x0000001598197224 */ /* 0x000fe200078e02ff */
[----:B------:R-:W-:Y:S01]  /*2cde0*/  LOP3.LUT R24, R159, 0x80, RZ, 0xfc, !PT ;  /* 0x000000809f187812 */ /* 0x000fe200078efcff */
[----:B------:R1:W-:Y:S01]  /*2cdf0*/  @P6 STG.E.U8 desc[UR22][R2.64], R37 ;  /* 0x0000002502006986 */ /* 0x0003e2000c101116 */
[----:B------:R-:W-:Y:S01]  /*2ce00*/  LEA.HI.X.SX32 R7, R7, R22, 0x1, P1 ;  /* 0x0000001607077211 */ /* 0x000fe200008f0eff */
[----:B------:R-:W3:Y:S01]  /*2ce10*/  LDCU UR6, c[0x0][0x39c] ;  /* 0x00007380ff0677ac */ /* 0x000ee20008000800 */
[----:B0-----:R-:W-:-:S02]  /*2ce20*/  ISETP.LT.AND P6, PT, R160, UR4, !P0 ;  /* 0x00000004a0007c0c */ /* 0x001fc4000c7c1270 */
[-C--:B------:R-:W-:Y:S01]  /*2ce30*/  IADD3 R4, P5, PT, R5, R20.reuse, RZ ;  /* 0x0000001405047210 */ /* 0x080fe20007fbe0ff */
[----:B------:R0:W-:Y:S01]  /*2ce40*/  @P4 STG.E.U8 desc[UR22][R6.64], R35 ;  /* 0x0000002306004986 */ /* 0x0001e2000c101116 */
[----:B------:R-:W4:Y:S01]  /*2ce50*/  LDCU UR4, c[0x0][0x39c] ;  /* 0x00007380ff0477ac */ /* 0x000f220008000800 */
[----:B-1----:R-:W-:Y:S02]  /*2ce60*/  IADD3 R2, P4, PT, R25, R20, RZ ;  /* 0x0000001419027210 */ /* 0x002fe40007f9e0ff */
[-C--:B------:R-:W-:Y:S02]  /*2ce70*/  LEA.HI.X.SX32 R5, R5, R22.reuse, 0x1, P5 ;  /* 0x0000001605057211 */ /* 0x080fe400028f0eff */
[----:B------:R-:W-:Y:S01]  /*2ce80*/  LEA.HI.X.SX32 R3, R25, R22, 0x1, P4 ;  /* 0x0000001619037211 */ /* 0x000fe200020f0eff */
[----:B------:R-:W-:Y:S01]  /*2ce90*/  IMAD R25, R24, R21, RZ ;  /* 0x0000001518197224 */ /* 0x000fe200078e02ff */
[----:B------:R-:W-:Y:S02]  /*2cea0*/  ISETP.LT.AND P1, PT, R152, UR5, !P0 ;  /* 0x0000000598007c0c */ /* 0x000fe4000c721270 */
[----:B------:R1:W-:Y:S01]  /*2ceb0*/  @P6 STG.E.U8 desc[UR22][R4.64], R33 ;  /* 0x0000002104006986 */ /* 0x0003e2000c101116 */
[----:B------:R-:W-:Y:S01]  /*2cec0*/  LOP3.LUT R0, R159, 0x90, RZ, 0xfc, !PT ;  /* 0x000000909f007812 */ /* 0x000fe200078efcff */
[----:B------:R-:W3:Y:S01]  /*2ced0*/  LDCU UR5, c[0x0][0x39c] ;  /* 0x00007380ff0577ac */ /* 0x000ee20008000800 */
[----:B0-----:R-:W-:-:S02]  /*2cee0*/  IADD3 R6, P6, PT, R25, R20, RZ ;  /* 0x0000001419067210 */ /* 0x001fc40007fde0ff */
[----:B--2---:R-:W-:Y:S01]  /*2cef0*/  ISETP.LT.AND P5, PT, R24, UR7, !P0 ;  /* 0x0000000718007c0c */ /* 0x004fe2000c7a1270 */
[----:B------:R-:W0:Y:S01]  /*2cf00*/  LDCU UR7, c[0x0][0x39c] ;  /* 0x00007380ff0777ac */ /* 0x000e220008000800 */
[----:B-----5:R-:W-:Y:S02]  /*2cf10*/  ISETP.LT.AND P4, PT, R0, UR10, !P0 ;  /* 0x0000000a00007c0c */ /* 0x020fe4000c781270 */
[----:B------:R-:W-:Y:S01]  /*2cf20*/  LEA.HI.X.SX32 R7, R25, R22, 0x1, P6 ;  /* 0x0000001619077211 */ /* 0x000fe200030f0eff */
[----:B------:R-:W-:Y:S01]  /*2cf30*/  IMAD R25, R21, 0x4, R25 ;  /* 0x0000000415197824 */ /* 0x000fe200078e0219 */
[----:B------:R-:W-:Y:S01]  /*2cf40*/  LOP3.LUT R0, R159, 0x94, RZ, 0xfc, !PT ;  /* 0x000000949f007812 */ /* 0x000fe200078efcff */
[----:B------:R2:W-:Y:S01]  /*2cf50*/  @P1 STG.E.U8 desc[UR22][R2.64], R31 ;  /* 0x0000001f02001986 */ /* 0x0005e2000c101116 */
[----:B------:R-:W-:Y:S01]  /*2cf60*/  PRMT R29, R16, 0x7770, RZ ;  /* 0x00007770101d7816 */ /* 0x000fe200000000ff */
[----:B------:R-:W-:Y:S01]  /*2cf70*/  IMAD R27, R21, 0x4, R25 ;  /* 0x00000004151b7824 */ /* 0x000fe200078e0219 */
[----:B----4-:R-:W-:Y:S01]  /*2cf80*/  ISETP.LT.AND P1, PT, R0, UR4, !P0 ;  /* 0x0000000400007c0c */ /* 0x010fe2000c721270 */
[----:B------:R-:W-:Y:S01]  /*2cf90*/  VIADD R0, R158, 0x8c ;  /* 0x0000008c9e007836 */ /* 0x000fe20000000000 */
[C---:B-1----:R-:W-:Y:S01]  /*2cfa0*/  IADD3 R4, P6, PT, R25.reuse, R20, RZ ;  /* 0x0000001419047210 */ /* 0x042fe20007fde0ff */
[----:B------:R1:W-:Y:S01]  /*2cfb0*/  @P5 STG.E.U8 desc[UR22][R6.64], R29 ;  /* 0x0000001d06005986 */ /* 0x0003e2000c101116 */
[----:B------:R-:W4:Y:S02]  /*2cfc0*/  LDCU UR4, c[0x0][0x39c] ;  /* 0x00007380ff0477ac */ /* 0x000f240008000800 */
[----:B------:R-:W-:Y:S01]  /*2cfd0*/  LEA.HI.X.SX32 R5, R25, R22, 0x1, P6 ;  /* 0x0000001619057211 */ /* 0x000fe200030f0eff */
[C---:B------:R-:W-:Y:S01]  /*2cfe0*/  IMAD R25, R0.reuse, R21, RZ ;  /* 0x0000001500197224 */ /* 0x040fe200078e02ff */
[----:B---3--:R-:W-:Y:S01]  /*2cff0*/  ISETP.LT.AND P5, PT, R0, UR6, !P0 ;  /* 0x0000000600007c0c */ /* 0x008fe2000c7a1270 */
[----:B------:R-:W3:Y:S01]  /*2d000*/  LDCU UR6, c[0x0][0x39c] ;  /* 0x00007380ff0677ac */ /* 0x000ee20008000800 */
[----:B--2---:R-:W-:-:S02]  /*2d010*/  IADD3 R2, P6, PT, R27, R20, RZ ;  /* 0x000000141b027210 */ /* 0x004fc40007fde0ff */
[C---:B------:R-:W-:Y:S02]  /*2d020*/  PRMT R31, R16.reuse, 0x7771, RZ ;  /* 0x00007771101f7816 */ /* 0x040fe400000000ff */
[----:B------:R-:W-:Y:S01]  /*2d030*/  LEA.HI.X.SX32 R3, R27, R22, 0x1, P6 ;  /* 0x000000161b037211 */ /* 0x000fe200030f0eff */
[----:B------:R-:W-:Y:S01]  /*2d040*/  IMAD R27, R21, 0x8, R27 ;  /* 0x00000008151b7824 */ /* 0x000fe200078e021b */
[----:B------:R-:W-:Y:S02]  /*2d050*/  LOP3.LUT R0, R159, 0x98, RZ, 0xfc, !PT ;  /* 0x000000989f007812 */ /* 0x000fe400078efcff */
[C---:B-1----:R-:W-:Y:S01]  /*2d060*/  IADD3 R6, P6, PT, R25.reuse, R20, RZ ;  /* 0x0000001419067210 */ /* 0x042fe20007fde0ff */
[----:B------:R1:W-:Y:S01]  /*2d070*/  @P3 STG.E.U8 desc[UR22][R4.64], R31 ;  /* 0x0000001f04003986 */ /* 0x0003e2000c101116 */
[----:B------:R-:W-:Y:S02]  /*2d080*/  PRMT R29, R16, 0x7772, RZ ;  /* 0x00007772101d7816 */ /* 0x000fe400000000ff */
[----:B------:R-:W-:Y:S01]  /*2d090*/  ISETP.LT.AND P3, PT, R0, UR5, !P0 ;  /* 0x0000000500007c0c */ /* 0x000fe2000c761270 */
[----:B------:R-:W2:Y:S01]  /*2d0a0*/  LDCU UR5, c[0x0][0x39c] ;  /* 0x00007380ff0577ac */ /* 0x000ea20008000800 */
[----:B------:R-:W-:-:S02]  /*2d0b0*/  LEA.HI.X.SX32 R7, R25, R22, 0x1, P6 ;  /* 0x0000001619077211 */ /* 0x000fc400030f0eff */
[----:B------:R-:W-:Y:S01]  /*2d0c0*/  LOP3.LUT R0, R159, 0xa0, RZ, 0xfc, !PT ;  /* 0x000000a09f007812 */ /* 0x000fe200078efcff */
[----:B------:R5:W-:Y:S01]  /*2d0d0*/  @P2 STG.E.U8 desc[UR22][R2.64], R29 ;  /* 0x0000001d02002986 */ /* 0x000be2000c101116 */
[----:B------:R-:W-:Y:S02]  /*2d0e0*/  PRMT R25, R16, 0x7773, RZ ;  /* 0x0000777310197816 */ /* 0x000fe400000000ff */
[C---:B-1----:R-:W-:Y:S02]  /*2d0f0*/  IADD3 R4, P6, PT, R27.reuse, R20, RZ ;  /* 0x000000141b047210 */ /* 0x042fe40007fde0ff */
[----:B0-----:R-:W-:Y:S01]  /*2d100*/  ISETP.LT.AND P2, PT, R0, UR7, !P0 ;  /* 0x0000000700007c0c */ /* 0x001fe2000c741270 */
[----:B------:R0:W-:Y:S01]  /*2d110*/  @P5 STG.E.U8 desc[UR22][R6.64], R25 ;  /* 0x0000001906005986 */ /* 0x0001e2000c101116 */
[----:B------:R-:W-:Y:S01]  /*2d120*/  LEA.HI.X.SX32 R5, R27, R22, 0x1, P6 ;  /* 0x000000161b057211 */ /* 0x000fe200030f0eff */
[----:B------:R-:W-:Y:S01]  /*2d130*/  IMAD R27, R21, 0x4, R27 ;  /* 0x00000004151b7824 */ /* 0x000fe200078e021b */
[----:B------:R-:W-:Y:S01]  /*2d140*/  LOP3.LUT R0, R159, 0xa4, RZ, 0xfc, !PT ;  /* 0x000000a49f007812 */ /* 0x000fe200078efcff */
[----:B------:R-:W1:Y:S01]  /*2d150*/  LDCU UR7, c[0x0][0x39c] ;  /* 0x00007380ff0777ac */ /* 0x000e620008000800 */
[----:B------:R-:W-:-:S02]  /*2d160*/  PRMT R31, R17, 0x7770, RZ ;  /* 0x00007770111f7816 */ /* 0x000fc400000000ff */
[----:B---3--:R-:W-:Y:S01]  /*2d170*/  ISETP.LT.AND P5, PT, R0, UR6, !P0 ;  /* 0x0000000600007c0c */ /* 0x008fe2000c7a1270 */
[----:B------:R-:W-:Y:S01]  /*2d180*/  VIADD R0, R158, 0x9c ;  /* 0x0000009c9e007836 */ /* 0x000fe20000000000 */
[----:B-----5:R-:W-:Y:S01]  /*2d190*/  IADD3 R2, P6, PT, R27, R20, RZ ;  /* 0x000000141b027210 */ /* 0x020fe20007fde0ff */
[----:B------:R-:W3:Y:S01]  /*2d1a0*/  LDCU UR6, c[0x0][0x39c] ;  /* 0x00007380ff0677ac */ /* 0x000ee20008000800 */
[----:B0-----:R-:W-:Y:S01]  /*2d1b0*/  IMAD R25, R21, 0x4, R27 ;  /* 0x0000000415197824 */ /* 0x001fe200078e021b */
[----:B------:R0:W-:Y:S01]  /*2d1c0*/  @P4 STG.E.U8 desc[UR22][R4.64], R31 ;  /* 0x0000001f04004986 */ /* 0x0001e2000c101116 */
[----:B------:R-:W-:Y:S01]  /*2d1d0*/  LEA.HI.X.SX32 R3, R27, R22, 0x1, P6 ;  /* 0x000000161b037211 */ /* 0x000fe200030f0eff */
[C---:B------:R-:W-:Y:S01]  /*2d1e0*/  IMAD R27, R0.reuse, R21, RZ ;  /* 0x00000015001b7224 */ /* 0x040fe200078e02ff */
[----:B------:R-:W-:Y:S02]  /*2d1f0*/  PRMT R29, R17, 0x7771, RZ ;  /* 0x00007771111d7816 */ /* 0x000fe400000000ff */
[----:B----4-:R-:W-:Y:S01]  /*2d200*/  ISETP.LT.AND P4, PT, R0, UR4, !P0 ;  /* 0x0000000400007c0c */ /* 0x010fe2000c781270 */
[----:B------:R-:W4:Y:S01]  /*2d210*/  LDCU UR4, c[0x0][0x39c] ;  /* 0x00007380ff0477ac */ /* 0x000f220008000800 */
[----:B------:R-:W-:-:S02]  /*2d220*/  LOP3.LUT R0, R159, 0xa8, RZ, 0xfc, !PT ;  /* 0x000000a89f007812 */ /* 0x000fc400078efcff */
[C---:B------:R-:W-:Y:S01]  /*2d230*/  IADD3 R6, P6, PT, R25.reuse, R20, RZ ;  /* 0x0000001419067210 */ /* 0x040fe20007fde0ff */
[----:B------:R5:W-:Y:S01]  /*2d240*/  @P1 STG.E.U8 desc[UR22][R2.64], R29 ;  /* 0x0000001d02001986 */ /* 0x000be2000c101116 */
[----:B--2---:R-:W-:Y:S01]  /*2d250*/  ISETP.LT.AND P1, PT, R0, UR5, !P0 ;  /* 0x0000000500007c0c */ /* 0x004fe2000c721270 */
[----:B------:R-:W2:Y:S01]  /*2d260*/  LDCU UR5, c[0x0][0x39c] ;  /* 0x00007380ff0577ac */ /* 0x000ea20008000800 */
[----:B------:R-:W-:Y:S02]  /*2d270*/  LEA.HI.X.SX32 R7, R25, R22, 0x1, P6 ;  /* 0x0000001619077211 */ /* 0x000fe400030f0eff */
[----:B0-----:R-:W-:Y:S02]  /*2d280*/  IADD3 R4, P6, PT, R27, R20, RZ ;  /* 0x000000141b047210 */ /* 0x001fe40007fde0ff */
[----:B------:R-:W-:Y:S02]  /*2d290*/  PRMT R31, R17, 0x7772, RZ ;  /* 0x00007772111f7816 */ /* 0x000fe400000000ff */
[----:B------:R-:W-:-:S02]  /*2d2a0*/  LOP3.LUT R0, R159, 0xb0, RZ, 0xfc, !PT ;  /* 0x000000b09f007812 */ /* 0x000fc400078efcff */
[----:B------:R-:W-:Y:S01]  /*2d2b0*/  LEA.HI.X.SX32 R5, R27, R22, 0x1, P6 ;  /* 0x000000161b057211 */ /* 0x000fe200030f0eff */
[----:B------:R-:W-:Y:S01]  /*2d2c0*/  @P3 STG.E.U8 desc[UR22][R6.64], R31 ;  /* 0x0000001f06003986 */ /* 0x000fe2000c101116 */
[----:B------:R-:W-:Y:S01]  /*2d2d0*/  PRMT R27, R17, 0x7773, RZ ;  /* 0x00007773111b7816 */ /* 0x000fe200000000ff */
[----:B------:R-:W-:Y:S01]  /*2d2e0*/  IMAD R25, R21, 0x8, R25 ;  /* 0x0000000815197824 */ /* 0x000fe200078e0219 */
[----:B---3--:R-:W-:Y:S01]  /*2d2f0*/  ISETP.LT.AND P3, PT, R0, UR6, !P0 ;  /* 0x0000000600007c0c */ /* 0x008fe2000c761270 */
[----:B------:R-:W0:Y:S02]  /*2d300*/  LDCU UR6, c[0x0][0x39c] ;  /* 0x00007380ff0677ac */ /* 0x000e240008000800 */
[----:B------:R3:W-:Y:S01]  /*2d310*/  @P4 STG.E.U8 desc[UR22][R4.64], R27 ;  /* 0x0000001b04004986 */ /* 0x0007e2000c101116 */
[----:B-----5:R-:W-:Y:S01]  /*2d320*/  IADD3 R2, P4, PT, R25, R20, RZ ;  /* 0x0000001419027210 */ /* 0x020fe20007f9e0ff */
[----:B------:R-:W-:Y:S01]  /*2d330*/  IMAD R17, R21, 0x4, R25 ;  /* 0x0000000415117824 */ /* 0x000fe200078e0219 */
[----:B------:R-:W-:-:S02]  /*2d340*/  LOP3.LUT R0, R159, 0xb4, RZ, 0xfc, !PT ;  /* 0x000000b49f007812 */ /* 0x000fc400078efcff */
[----:B------:R-:W-:Y:S02]  /*2d350*/  LEA.HI.X.SX32 R3, R25, R22, 0x1, P4 ;  /* 0x0000001619037211 */ /* 0x000fe400020f0eff */
[----:B------:R-:W-:Y:S02]  /*2d360*/  PRMT R29, R18, 0x7770, RZ ;  /* 0x00007770121d7816 */ /* 0x000fe400000000ff */
[----:B--2---:R-:W-:Y:S01]  /*2d370*/  ISETP.LT.AND P4, PT, R0, UR5, !P0 ;  /* 0x0000000500007c0c */ /* 0x004fe2000c781270 */
[----:B------:R-:W2:Y:S01]  /*2d380*/  LDCU UR5, c[0x0][0x39c] ;  /* 0x00007380ff0577ac */ /* 0x000ea20008000800 */
[----:B---3--:R-:W-:Y:S01]  /*2d390*/  IMAD R5, R21, 0x4, R17 ;  /* 0x0000000415057824 */ /* 0x008fe200078e0211 */
[-C--:B------:R-:W-:Y:S01]  /*2d3a0*/  IADD3 R6, P6, PT, R17, R20.reuse, RZ ;  /* 0x0000001411067210 */ /* 0x080fe20007fde0ff */
[----:B------:R3:W-:Y:S01]  /*2d3b0*/  @P2 STG.E.U8 desc[UR22][R2.64], R29 ;  /* 0x0000001d02002986 */ /* 0x0007e2000c101116 */
[----:B------:R-:W-:Y:S02]  /*2d3c0*/  LOP3.LUT R0, R159, 0xb8, RZ, 0xfc, !PT ;  /* 0x000000b89f007812 */ /* 0x000fe400078efcff */
[----:B------:R-:W-:Y:S01]  /*2d3d0*/  IADD3 R16, P2, PT, R5, R20, RZ ;  /* 0x0000001405107210 */ /* 0x000fe20007f5e0ff */
[----:B------:R-:W-:Y:S01]  /*2d3e0*/  VIADD R4, R158, 0xac ;  /* 0x000000ac9e047836 */ /* 0x000fe20000000000 */
[----:B------:R-:W-:-:S02]  /*2d3f0*/  LEA.HI.X.SX32 R7, R17, R22, 0x1, P6 ;  /* 0x0000001611077211 */ /* 0x000fc400030f0eff */
[----:B------:R-:W-:Y:S02]  /*2d400*/  PRMT R27, R18, 0x7771, RZ ;  /* 0x00007771121b7816 */ /* 0x000fe400000000ff */
[----:B------:R-:W-:Y:S01]  /*2d410*/  LEA.HI.X.SX32 R17, R5, R22, 0x1, P2 ;  /* 0x0000001605117211 */ /* 0x000fe200010f0eff */
[----:B------:R-:W-:Y:S01]  /*2d420*/  IMAD R25, R4, R21, RZ ;  /* 0x0000001504197224 */ /* 0x000fe200078e02ff */
[----:B0-----:R-:W-:Y:S01]  /*2d430*/  ISETP.LT.AND P2, PT, R0, UR6, !P0 ;  /* 0x0000000600007c0c */ /* 0x001fe2000c741270 */
[----:B------:R-:W0:Y:S01]  /*2d440*/  LDCU UR6, c[0x0][0x39c] ;  /* 0x00007380ff0677ac */ /* 0x000e220008000800 */
[----:B------:R5:W-:Y:S01]  /*2d450*/  @P5 STG.E.U8 desc[UR22][R6.64], R27 ;  /* 0x0000001b06005986 */ /* 0x000be2000c101116 */
[----:B------:R-:W-:Y:S02]  /*2d460*/  PRMT R31, R18, 0x7772, RZ ;  /* 0x00007772121f7816 */ /* 0x000fe400000000ff */
[----:B----4-:R-:W-:Y:S01]  /*2d470*/  ISETP.LT.AND P6, PT, R4, UR4, !P0 ;  /* 0x0000000404007c0c */ /* 0x010fe2000c7c1270 */
[----:B------:R-:W4:Y:S01]  /*2d480*/  LDCU UR4, c[0x0][0x39c] ;  /* 0x00007380ff0477ac */ /* 0x000f220008000800 */
[----:B---3--:R-:W-:-:S02]  /*2d490*/  IADD3 R2, P5, PT, R25, R20, RZ ;  /* 0x0000001419027210 */ /* 0x008fc40007fbe0ff */
[----:B------:R-:W-:Y:S01]  /*2d4a0*/  LOP3.LUT R0, R159, 0xc0, RZ, 0xfc, !PT ;  /* 0x000000c09f007812 */ /* 0x000fe200078efcff */
[----:B------:R3:W-:Y:S01]  /*2d4b0*/  @P1 STG.E.U8 desc[UR22][R16.64], R31 ;  /* 0x0000001f10001986 */ /* 0x0007e2000c101116 */
[----:B-----5:R-:W-:Y:S01]  /*2d4c0*/  IMAD R27, R21, 0x8, R5 ;  /* 0x00000008151b7824 */ /* 0x020fe200078e0205 */
[----:B------:R-:W-:Y:S02]  /*2d4d0*/  LEA.HI.X.SX32 R3, R25, R22, 0x1, P5 ;  /* 0x0000001619037211 */ /* 0x000fe400028f0eff */
[----:B------:R-:W5:Y:S01]  /*2d4e0*/  LDS.128 R4, [R23+UR9+0x1000] ;  /* 0x0010000917047984 */ /* 0x000f620008000c00 */
[----:B--2---:R-:W-:Y:S01]  /*2d4f0*/  ISETP.LT.AND P5, PT, R0, UR5, !P0 ;  /* 0x0000000500007c0c */ /* 0x004fe2000c7a1270 */
[----:B------:R-:W2:Y:S01]  /*2d500*/  LDCU UR5, c[0x0][0x39c] ;  /* 0x00007380ff0577ac */ /* 0x000ea20008000800 */
[----:B------:R-:W-:Y:S02]  /*2d510*/  IADD3 R24, P1, PT, R27, R20, RZ ;  /* 0x000000141b187210 */ /* 0x000fe40007f3e0ff */
[----:B------:R-:W-:-:S02]  /*2d520*/  PRMT R29, R18, 0x7773, RZ ;  /* 0x00007773121d7816 */ /* 0x000fc400000000ff */
[----:B------:R-:W-:Y:S01]  /*2d530*/  LEA.HI.X.SX32 R25, R27, R22, 0x1, P1 ;  /* 0x000000161b197211 */ /* 0x000fe200008f0eff */
[----:B------:R-:W-:Y:S01]  /*2d540*/  IMAD R27, R21, 0x4, R27 ;  /* 0x00000004151b7824 */ /* 0x000fe200078e021b */
[----:B------:R-:W-:Y:S01]  /*2d550*/  LOP3.LUT R0, R159, 0xc4, RZ, 0xfc, !PT ;  /* 0x000000c49f007812 */ /* 0x000fe200078efcff */
[----:B------:R1:W-:Y:S01]  /*2d560*/  @P6 STG.E.U8 desc[UR22][R2.64], R29 ;  /* 0x0000001d02006986 */ /* 0x0003e2000c101116 */
[C---:B---3--:R-:W-:Y:S02]  /*2d570*/  PRMT R31, R19.reuse, 0x7770, RZ ;  /* 0x00007770131f7816 */ /* 0x048fe400000000ff */
[----:B0-----:R-:W-:Y:S01]  /*2d580*/  ISETP.LT.AND P1, PT, R0, UR6, !P0 ;  /* 0x0000000600007c0c */ /* 0x001fe2000c721270 */
[----:B------:R-:W-:Y:S01]  /*2d590*/  VIADD R0, R158, 0xbc ;  /* 0x000000bc9e007836 */ /* 0x000fe20000000000 */
[----:B------:R-:W-:Y:S01]  /*2d5a0*/  PRMT R33, R19, 0x7771, RZ ;  /* 0x0000777113217816 */ /* 0x000fe200000000ff */
[----:B------:R0:W-:Y:S01]  /*2d5b0*/  @P3 STG.E.U8 desc[UR22][R24.64], R31 ;  /* 0x0000001f18003986 */ /* 0x0001e2000c101116 */
[----:B------:R-:W3:Y:S01]  /*2d5c0*/  LDCU UR6, c[0x0][0x39c] ;  /* 0x00007380ff0677ac */ /* 0x000ee20008000800 */
[----:B-1----:R-:W-:Y:S01]  /*2d5d0*/  IADD3 R2, P6, PT, R27, R20, RZ ;  /* 0x000000141b027210 */ /* 0x002fe20007fde0ff */
[----:B------:R-:W-:Y:S01]  /*2d5e0*/  IMAD R29, R21, 0x4, R27 ;  /* 0x00000004151d7824 */ /* 0x000fe200078e021b */
[C---:B----4-:R-:W-:Y:S01]  /*2d5f0*/  ISETP.LT.AND P3, PT, R0.reuse, UR4, !P0 ;  /* 0x0000000400007c0c */ /* 0x050fe2000c761270 */
[----:B------:R-:W1:Y:S01]  /*2d600*/  LDCU UR4, c[0x0][0x39c] ;  /* 0x00007380ff0477ac */ /* 0x000e620008000800 */
[----:B------:R-:W-:Y:S01]  /*2d610*/  LEA.HI.X.SX32 R3, R27, R22, 0x1, P6 ;  /* 0x000000161b037211 */ /* 0x000fe200030f0eff */
[----:B------:R-:W-:Y:S01]  /*2d620*/  IMAD R27, R0, R21, RZ ;  /* 0x00000015001b7224 */ /* 0x000fe200078e02ff */
[----:B------:R-:W-:-:S02]  /*2d630*/  LOP3.LUT R0, R159, 0xc8, RZ, 0xfc, !PT ;  /* 0x000000c89f007812 */ /* 0x000fc400078efcff */
[C---:B------:R-:W-:Y:S01]  /*2d640*/  IADD3 R16, P6, PT, R29.reuse, R20, RZ ;  /* 0x000000141d107210 */ /* 0x040fe20007fde0ff */
[----:B------:R4:W-:Y:S01]  /*2d650*/  @P4 STG.E.U8 desc[UR22][R2.64], R33 ;  /* 0x0000002102004986 */ /* 0x0009e2000c101116 */
[----:B--2---:R-:W-:Y:S01]  /*2d660*/  ISETP.LT.AND P4, PT, R0, UR5, !P0 ;  /* 0x0000000500007c0c */ /* 0x004fe2000c781270 */
[----:B------:R-:W2:Y:S01]  /*2d670*/  LDCU UR5, c[0x0][0x39c] ;  /* 0x00007380ff0577ac */ /* 0x000ea20008000800 */
[----:B------:R-:W-:Y:S01]  /*2d680*/  LEA.HI.X.SX32 R17, R29, R22, 0x1, P6 ;  /* 0x000000161d117211 */ /* 0x000fe200030f0eff */
[----:B------:R-:W-:Y:S01]  /*2d690*/  IMAD R29, R21, 0x8, R29 ;  /* 0x00000008151d7824 */ /* 0x000fe200078e021d */
[----:B------:R-:W-:Y:S02]  /*2d6a0*/  IADD3 R18, P6, PT, R27, R20, RZ ;  /* 0x000000141b127210 */ /* 0x000fe40007fde0ff */
[C---:B0-----:R-:W-:Y:S02]  /*2d6b0*/  PRMT R25, R19.reuse, 0x7773, RZ ;  /* 0x0000777313197816 */ /* 0x041fe400000000ff */
[----:B------:R-:W-:-:S02]  /*2d6c0*/  PRMT R31, R19, 0x7772, RZ ;  /* 0x00007772131f7816 */ /* 0x000fc400000000ff */
[----:B------:R-:W-:Y:S02]  /*2d6d0*/  LEA.HI.X.SX32 R19, R27, R22, 0x1, P6 ;  /* 0x000000161b137211 */ /* 0x000fe400030f0eff */
[----:B----4-:R-:W-:Y:S02]  /*2d6e0*/  IADD3 R2, P6, PT, R29, R20, RZ ;  /* 0x000000141d027210 */ /* 0x010fe40007fde0ff */
[----:B------:R-:W-:Y:S01]  /*2d6f0*/  LOP3.LUT R0, R159, 0xd0, RZ, 0xfc, !PT ;  /* 0x000000d09f007812 */ /* 0x000fe200078efcff */
[----:B------:R0:W-:Y:S01]  /*2d700*/  @P2 STG.E.U8 desc[UR22][R16.64], R31 ;  /* 0x0000001f10002986 */ /* 0x0001e2000c101116 */
[----:B------:R-:W-:Y:S01]  /*2d710*/  LEA.HI.X.SX32 R3, R29, R22, 0x1, P6 ;  /* 0x000000161d037211 */ /* 0x000fe200030f0eff */
[----:B------:R-:W-:Y:S01]  /*2d720*/  IMAD R29, R21, 0x4, R29 ;  /* 0x00000004151d7824 */ /* 0x000fe200078e021d */
[----:B---3--:R-:W-:Y:S01]  /*2d730*/  ISETP.LT.AND P2, PT, R0, UR6, !P0 ;  /* 0x0000000600007c0c */ /* 0x008fe2000c741270 */
[----:B------:R-:W3:Y:S01]  /*2d740*/  LDCU UR6, c[0x0][0x39c] ;  /* 0x00007380ff0677ac */ /* 0x000ee20008000800 */
[----:B------:R-:W-:Y:S01]  /*2d750*/  LOP3.LUT R0, R159, 0xd4, RZ, 0xfc, !PT ;  /* 0x000000d49f007812 */ /* 0x000fe200078efcff */
[----:B------:R4:W-:Y:S03]  /*2d760*/  @P3 STG.E.U8 desc[UR22][R18.64], R25 ;  /* 0x0000001912003986 */ /* 0x0009e6000c101116 */
[----:B--2---:R-:W-:Y:S01]  /*2d770*/  ISETP.LT.AND P3, PT, R0, UR5, !P0 ;  /* 0x0000000500007c0c */ /* 0x004fe2000c761270 */
[----:B------:R-:W-:Y:S01]  /*2d780*/  VIADD R0, R158, 0xcc ;  /* 0x000000cc9e007836 */ /* 0x000fe20000000000 */
[----:B------:R-:W2:Y:S01]  /*2d790*/  LDCU UR5, c[0x0][0x39c] ;  /* 0x00007380ff0577ac */ /* 0x000ea20008000800 */
[----:B0-----:R-:W-:-:S02]  /*2d7a0*/  IADD3 R16, P6, PT, R29, R20, RZ ;  /* 0x000000141d107210 */ /* 0x001fc40007fde0ff */
[----:B-----5:R-:W-:Y:S01]  /*2d7b0*/  PRMT R33, R4, 0x7770, RZ ;  /* 0x0000777004217816 */ /* 0x020fe200000000ff */
[----:B----4-:R-:W-:Y:S01]  /*2d7c0*/  IMAD R25, R21, 0x4, R29 ;  /* 0x0000000415197824 */ /* 0x010fe200078e021d */
[----:B------:R-:W-:Y:S01]  /*2d7d0*/  LEA.HI.X.SX32 R17, R29, R22, 0x1, P6 ;  /* 0x000000161d117211 */ /* 0x000fe200030f0eff */
[----:B------:R-:W-:-:S03]  /*2d7e0*/  IMAD R27, R0, R21, RZ ;  /* 0x00000015001b7224 */ /* 0x000fc600078e02ff */
[C---:B------:R-:W-:Y:S01]  /*2d7f0*/  IADD3 R18, P6, PT, R25.reuse, R20, RZ ;  /* 0x0000001419127210 */ /* 0x040fe20007fde0ff */
[----:B------:R0:W-:Y:S01]  /*2d800*/  @P5 STG.E.U8 desc[UR22][R2.64], R33 ;  /* 0x0000002102005986 */ /* 0x0001e2000c101116 */
[----:B------:R-:W-:Y:S02]  /*2d810*/  PRMT R31, R4, 0x7771, RZ ;  /* 0x00007771041f7816 */ /* 0x000fe400000000ff */
[----:B------:R-:W-:Y:S01]  /*2d820*/  LEA.HI.X.SX32 R19, R25, R22, 0x1, P6 ;  /* 0x0000001619137211 */ /* 0x000fe200030f0eff */
[----:B------:R-:W-:Y:S01]  /*2d830*/  IMAD R25, R21, 0x8, R25 ;  /* 0x0000000815197824 */ /* 0x000fe200078e0219 */
[----:B-1----:R-:W-:Y:S01]  /*2d840*/  ISETP.LT.AND P5, PT, R0, UR4, !P0 ;  /* 0x0000000400007c0c */ /* 0x002fe2000c7a1270 */
[----:B------:R1:W-:Y:S01]  /*2d850*/  @P1 STG.E.U8 desc[UR22][R16.64], R31 ;  /* 0x0000001f10001986 */ /* 0x0003e2000c101116 */
[----:B------:R-:W-:Y:S01]  /*2d860*/  LOP3.LUT R0, R159, 0xd8, RZ, 0xfc, !PT ;  /* 0x000000d89f007812 */ /* 0x000fe200078efcff */
[----:B------:R-:W4:Y:S01]  /*2d870*/  LDCU UR4, c[0x0][0x39c] ;  /* 0x00007380ff0477ac */ /* 0x000f220008000800 */
[----:B0-----:R-:W-:-:S02]  /*2d880*/  IADD3 R2, P6, PT, R27, R20, RZ ;  /* 0x000000141b027210 */ /* 0x001fc40007fde0ff */
[----:B------:R-:W-:Y:S02]  /*2d890*/  PRMT R29, R4, 0x7772, RZ ;  /* 0x00007772041d7816 */ /* 0x000fe400000000ff */
[----:B------:R-:W-:Y:S02]  /*2d8a0*/  LEA.HI.X.SX32 R3, R27, R22, 0x1, P6 ;  /* 0x000000161b037211 */ /* 0x000fe400030f0eff */
[----:B---3--:R-:W-:Y:S01]  /*2d8b0*/  ISETP.LT.AND P1, PT, R0, UR6, !P0 ;  /* 0x0000000600007c0c */ /* 0x008fe2000c721270 */
[----:B------:R0:W-:Y:S01]  /*2d8c0*/  @P4 STG.E.U8 desc[UR22][R18.64], R29 ;  /* 0x0000001d12004986 */ /* 0x0001e2000c101116 */
[----:B-1----:R-:W-:Y:S01]  /*2d8d0*/  IADD3 R16, P6, PT, R25, R20, RZ ;  /* 0x0000001419107210 */ /* 0x002fe20007fde0ff */
[----:B------:R-:W1:Y:S01]  /*2d8e0*/  LDCU UR6, c[0x0][0x39c] ;  /* 0x00007380ff0677ac */ /* 0x000e620008000800 */
[----:B------:R-:W-:Y:S02]  /*2d8f0*/  LOP3.LUT R0, R159, 0xe0, RZ, 0xfc, !PT ;  /* 0x000000e09f007812 */ /* 0x000fe400078efcff */
[----:B------:R-:W-:-:S02]  /*2d900*/  PRMT R27, R4, 0x7773, RZ ;  /* 0x00007773041b7816 */ /* 0x000fc400000000ff */
[----:B------:R-:W-:Y:S01]  /*2d910*/  LEA.HI.X.SX32 R17, R25, R22, 0x1, P6 ;  /* 0x0000001619117211 */ /* 0x000fe200030f0eff */
[----:B------:R-:W-:Y:S01]  /*2d920*/  IMAD R25, R21, 0x4, R25 ;  /* 0x0000000415197824 */ /* 0x000fe200078e0219 */
[----:B--2---:R-:W-:Y:S01]  /*2d930*/  ISETP.LT.AND P4, PT, R0, UR5, !P0 ;  /* 0x0000000500007c0c */ /* 0x004fe2000c781270 */
[----:B------:R-:W2:Y:S01]  /*2d940*/  LDCU UR5, c[0x0][0x39c] ;  /* 0x00007380ff0577ac */ /* 0x000ea20008000800 */
[----:B------:R-:W-:Y:S01]  /*2d950*/  LOP3.LUT R0, R159, 0xe4, RZ, 0xfc, !PT ;  /* 0x000000e49f007812 */ /* 0x000fe200078efcff */
[----:B------:R3:W-:Y:S01]  /*2d960*/  @P5 STG.E.U8 desc[UR22][R2.64], R27 ;  /* 0x0000001b02005986 */ /* 0x0007e2000c101116 */
[----:B0-----:R-:W-:Y:S02]  /*2d970*/  IADD3 R18, P6, PT, R25, R20, RZ ;  /* 0x0000001419127210 */ /* 0x001fe40007fde0ff */
[----:B------:R-:W-:Y:S01]  /*2d980*/  ISETP.LT.AND P5, PT, R0, UR7, !P0 ;  /* 0x0000000700007c0c */ /* 0x000fe2000c7a1270 */
[----:B------:R-:W-:Y:S01]  /*2d990*/  VIADD R0, R158, 0xdc ;  /* 0x000000dc9e007836 */ /* 0x000fe20000000000 */
[----:B------:R-:W-:Y:S01]  /*2d9a0*/  PRMT R31, R5, 0x7770, RZ ;  /* 0x00007770051f7816 */ /* 0x000fe200000000ff */
[----:B------:R-:W0:Y:S01]  /*2d9b0*/  LDCU UR7, c[0x0][0x39c] ;  /* 0x00007380ff0777ac */ /* 0x000e220008000800 */
[----:B------:R-:W-:Y:S01]  /*2d9c0*/  LEA.HI.X.SX32 R19, R25, R22, 0x1, P6 ;  /* 0x0000001619137211 */ /* 0x000fe200030f0eff */
[----:B---3--:R-:W-:-:S02]  /*2d9d0*/  IMAD R27, R21, 0x4, R25 ;  /* 0x00000004151b7824 */ /* 0x008fc400078e0219 */
[----:B------:R-:W-:-:S03]  /*2d9e0*/  IMAD R25, R0, R21, RZ ;  /* 0x0000001500197224 */ /* 0x000fc600078e02ff */
[----:B------:R-:W-:Y:S01]  /*2d9f0*/  IADD3 R2, P6, PT, R27, R20, RZ ;  /* 0x000000141b027210 */ /* 0x000fe20007fde0ff */
[----:B------:R3:W-:Y:S01]  /*2da00*/  @P2 STG.E.U8 desc[UR22][R16.64], R31 ;  /* 0x0000001f10002986 */ /* 0x0007e2000c101116 */
[----:B------:R-:W-:Y:S02]  /*2da10*/  PRMT R29, R5, 0x7771, RZ ;  /* 0x00007771051d7816 */ /* 0x000fe400000000ff */
[----:B------:R-:W-:Y:S01]  /*2da20*/  LEA.HI.X.SX32 R3, R27, R22, 0x1, P6 ;  /* 0x000000161b037211 */ /* 0x000fe200030f0eff */
[----:B------:R-:W-:Y:S01]  /*2da30*/  IMAD R27, R21, 0x8, R27 ;  /* 0x00000008151b7824 */ /* 0x000fe200078e021b */
[----:B----4-:R-:W-:Y:S01]  /*2da40*/  ISETP.LT.AND P2, PT, R0, UR4, !P0 ;  /* 0x0000000400007c0c */ /* 0x010fe2000c741270 */
[----:B------:R4:W-:Y:S01]  /*2da50*/  @P3 STG.E.U8 desc[UR22][R18.64], R29 ;  /* 0x0000001d12003986 */ /* 0x0009e2000c101116 */
[----:B------:R-:W-:Y:S01]  /*2da60*/  LOP3.LUT R0, R159, 0xe8, RZ, 0xfc, !PT ;  /* 0x000000e89f007812 */ /* 0x000fe200078efcff */
[----:B------:R-:W5:Y:S01]  /*2da70*/  LDCU UR4, c[0x0][0x39c] ;  /* 0x00007380ff0477ac */ /* 0x000f620008000800 */
[----:B---3--:R-:W-:-:S02]  /*2da80*/  IADD3 R16, P6, PT, R25, R20, RZ ;  /* 0x0000001419107210 */ /* 0x008fc40007fde0ff */
[----:B------:R-:W-:Y:S02]  /*2da90*/  PRMT R31, R5, 0x7772, RZ ;  /* 0x00007772051f7816 */ /* 0x000fe400000000ff */
[----:B------:R-:W-:Y:S02]  /*2daa0*/  LEA.HI.X.SX32 R17, R25, R22, 0x1, P6 ;  /* 0x0000001619117211 */ /* 0x000fe400030f0eff */
[----:B--2---:R-:W-:Y:S01]  /*2dab0*/  ISETP.LT.AND P3, PT, R0, UR5, !P0 ;  /* 0x0000000500007c0c */ /* 0x004fe2000c761270 */
[----:B------:R2:W-:Y:S01]  /*2dac0*/  @P1 STG.E.U8 desc[UR22][R2.64], R31 ;  /* 0x0000001f02001986 */ /* 0x0005e2000c101116 */
[----:B------:R-:W-:Y:S01]  /*2dad0*/  IADD3 R4, P6, PT, R27, R20, RZ ;  /* 0x000000141b047210 */ /* 0x000fe20007fde0ff */
[----:B------:R-:W3:Y:S01]  /*2dae0*/  LDCU UR5, c[0x0][0x39c] ;  /* 0x00007380ff0577ac */ /* 0x000ee20008000800 */
[----:B------:R-:W-:Y:S02]  /*2daf0*/  LOP3.LUT R0, R159, 0xf0, RZ, 0xfc, !PT ;  /* 0x000000f09f007812 */ /* 0x000fe400078efcff */
[----:B------:R-:W-:-:S02]  /*2db00*/  PRMT R25, R5, 0x7773, RZ ;  /* 0x0000777305197816 */ /* 0x000fc400000000ff */
[----:B------:R-:W-:Y:S01]  /*2db10*/  LEA.HI.X.SX32 R5, R27, R22, 0x1, P6 ;  /* 0x000000161b057211 */ /* 0x000fe200030f0eff */
[----:B------:R-:W-:Y:S01]  /*2db20*/  IMAD R27, R21, 0x4, R27 ;  /* 0x00000004151b7824 */ /* 0x000fe200078e021b */
[----:B-1----:R-:W-:Y:S01]  /*2db30*/  ISETP.LT.AND P1, PT, R0, UR6, !P0 ;  /* 0x0000000600007c0c */ /* 0x002fe2000c721270 */
[----:B------:R1:W-:Y:S01]  /*2db40*/  @P2 STG.E.U8 desc[UR22][R16.64], R25 ;  /* 0x0000001910002986 */ /* 0x0003e2000c101116 */
[----:B------:R-:W-:Y:S01]  /*2db50*/  LOP3.LUT R0, R159, 0xf4, RZ, 0xfc, !PT ;  /* 0x000000f49f007812 */ /* 0x000fe200078efcff */
[----:B----4-:R-:W-:Y:S01]  /*2db60*/  IMAD R19, R21, 0x4, R27 ;  /* 0x0000000415137824 */ /* 0x010fe200078e021b */
[C---:B--2---:R-:W-:Y:S01]  /*2db70*/  IADD3 R2, P6, PT, R27.reuse, R20, RZ ;  /* 0x000000141b027210 */ /* 0x044fe20007fde0ff */
[----:B------:R-:W2:Y:S01]  /*2db80*/  LDCU UR6, c[0x0][0x39c] ;  /* 0x00007380ff0677ac */ /* 0x000ea20008000800 */
[----:B0-----:R-:W-:Y:S01]  /*2db90*/  ISETP.LT.AND P2, PT, R0, UR7, !P0 ;  /* 0x0000000700007c0c */ /* 0x001fe2000c741270 */
[----:B------:R-:W-:Y:S01]  /*2dba0*/  VIADD R0, R158, 0xec ;  /* 0x000000ec9e007836 */ /* 0x000fe20000000000 */
[----:B------:R-:W-:Y:S01]  /*2dbb0*/  PRMT R29, R6, 0x7770, RZ ;  /* 0x00007770061d7816 */ /* 0x000fe200000000ff */
[----:B------:R-:W0:Y:S01]  /*2dbc0*/  LDCU UR7, c[0x0][0x39c] ;  /* 0x00007380ff0777ac */ /* 0x000e220008000800 */
[----:B------:R-:W-:Y:S01]  /*2dbd0*/  LEA.HI.X.SX32 R3, R27, R22, 0x1, P6 ;  /* 0x000000161b037211 */ /* 0x000fe200030f0eff */
[----:B-1----:R-:W-:Y:S01]  /*2dbe0*/  IMAD R25, R0, R21, RZ ;  /* 0x0000001500197224 */ /* 0x002fe200078e02ff */
[----:B------:R-:W-:Y:S01]  /*2dbf0*/  IADD3 R16, P6, PT, R19, R20, RZ ;  /* 0x0000001413107210 */ /* 0x000fe20007fde0ff */
[----:B------:R1:W-:Y:S01]  /*2dc00*/  @P4 STG.E.U8 desc[UR22][R4.64], R29 ;  /* 0x0000001d04004986 */ /* 0x0003e2000c101116 */
[----:B------:R-:W-:-:S02]  /*2dc10*/  PRMT R27, R6, 0x7771, RZ ;  /* 0x00007771061b7816 */ /* 0x000fc400000000ff */
[----:B-----5:R-:W-:Y:S01]  /*2dc20*/  ISETP.LT.AND P4, PT, R0, UR4, !P0 ;  /* 0x0000000400007c0c */ /* 0x020fe2000c781270 */
[----:B------:R-:W4:Y:S01]  /*2dc30*/  LDCU UR4, c[0x0][0x39c] ;  /* 0x00007380ff0477ac */ /* 0x000f220008000800 */
[----:B------:R-:W-:Y:S01]  /*2dc40*/  LEA.HI.X.SX32 R17, R19, R22, 0x1, P6 ;  /* 0x0000001613117211 */ /* 0x000fe200030f0eff */
[----:B------:R-:W-:Y:S01]  /*2dc50*/  IMAD R19, R21, 0x8, R19 ;  /* 0x0000000815137824 */ /* 0x000fe200078e0213 */
[----:B------:R-:W-:Y:S01]  /*2dc60*/  LOP3.LUT R0, R159, 0xf8, RZ, 0xfc, !PT ;  /* 0x000000f89f007812 */ /* 0x000fe200078efcff */
[----:B------:R5:W-:Y:S01]  /*2dc70*/  @P5 STG.E.U8 desc[UR22][R2.64], R27 ;  /* 0x0000001b02005986 */ /* 0x000be2000c101116 */
[C---:B-1----:R-:W-:Y:S02]  /*2dc80*/  IADD3 R4, P6, PT, R25.reuse, R20, RZ ;  /* 0x0000001419047210 */ /* 0x042fe40007fde0ff */
[----:B------:R-:W-:Y:S02]  /*2dc90*/  PRMT R29, R6, 0x7772, RZ ;  /* 0x00007772061d7816 */ /* 0x000fe400000000ff */
[----:B---3--:R-:W-:Y:S01]  /*2dca0*/  ISETP.LT.AND P5, PT, R0, UR5, !P0 ;  /* 0x0000000500007c0c */ /* 0x008fe2000c7a1270 */
[----:B------:R-:W1:Y:S01]  /*2dcb0*/  LDCU UR5, c[0x0][0x39c] ;  /* 0x00007380ff0577ac */ /* 0x000e620008000800 */
[----:B------:R-:W-:-:S02]  /*2dcc0*/  LEA.HI.X.SX32 R5, R25, R22, 0x1, P6 ;  /* 0x0000001619057211 */ /* 0x000fc400030f0eff */
[----:B------:R-:W-:Y:S02]  /*2dcd0*/  LOP3.LUT R0, R159, 0x100, RZ, 0xfc, !PT ;  /* 0x000001009f007812 */ /* 0x000fe400078efcff */
[C---:B-----5:R-:W-:Y:S01]  /*2dce0*/  IADD3 R2, P6, PT, R19.reuse, R20, RZ ;  /* 0x0000001413027210 */ /* 0x060fe20007fde0ff */
[----:B------:R3:W-:Y:S01]  /*2dcf0*/  @P3 STG.E.U8 desc[UR22][R16.64], R29 ;  /* 0x0000001d10003986 */ /* 0x0007e2000c101116 */
[----:B------:R-:W-:Y:S02]  /*2dd00*/  PRMT R25, R6, 0x7773, RZ ;  /* 0x0000777306197816 */ /* 0x000fe400000000ff */
[----:B--2---:R-:W-:Y:S01]  /*2dd10*/  ISETP.LT.AND P3, PT, R0, UR6, !P0 ;  /* 0x0000000600007c0c */ /* 0x004fe2000c761270 */
[----:B------:R-:W2:Y:S01]  /*2dd20*/  LDCU UR6, c[0x0][0x39c] ;  /* 0x00007380ff0677ac */ /* 0x000ea20008000800 */
[----:B------:R-:W-:Y:S01]  /*2dd30*/  LEA.HI.X.SX32 R3, R19, R22, 0x1, P6 ;  /* 0x0000001613037211 */ /* 0x000fe200030f0eff */
[----:B------:R-:W-:Y:S01]  /*2dd40*/  IMAD R19, R21, 0x4, R19 ;  /* 0x0000000415137824 */ /* 0x000fe200078e0213 */
[----:B------:R-:W-:Y:S01]  /*2dd50*/  LOP3.LUT R0, R159, 0x104, RZ, 0xfc, !PT ;  /* 0x000001049f007812 */ /* 0x000fe200078efcff */
[----:B------:R5:W-:Y:S01]  /*2dd60*/  @P4 STG.E.U8 desc[UR22][R4.64], R25 ;  /* 0x0000001904004986 */ /* 0x000be2000c101116 */
[----:B------:R-:W-:-:S02]  /*2dd70*/  PRMT R27, R7, 0x7770, RZ ;  /* 0x00007770071b7816 */ /* 0x000fc400000000ff */
[----:B0-----:R-:W-:Y:S01]  /*2dd80*/  ISETP.LT.AND P4, PT, R0, UR7, !P0 ;  /* 0x0000000700007c0c */ /* 0x001fe2000c781270 */
[----:B------:R-:W-:Y:S01]  /*2dd90*/  VIADD R0, R158, 0xfc ;  /* 0x000000fc9e007836 */ /* 0x000fe20000000000 */
[----:B---3--:R-:W-:Y:S01]  /*2dda0*/  IADD3 R16, P6, PT, R19, R20, RZ ;  /* 0x0000001413107210 */ /* 0x008fe20007fde0ff */
[----:B------:R0:W-:Y:S01]  /*2ddb0*/  @P1 STG.E.U8 desc[UR22][R2.64], R27 ;  /* 0x0000001b02001986 */ /* 0x0001e2000c101116 */
[----:B------:R-:W-:Y:S01]  /*2ddc0*/  PRMT R29, R7, 0x7771, RZ ;  /* 0x00007771071d7816 */ /* 0x000fe200000000ff */
[----:B------:R-:W3:Y:S01]  /*2ddd0*/  LDCU UR7, c[0x0][0x39c] ;  /* 0x00007380ff0777ac */ /* 0x000ee20008000800 */
[----:B------:R-:W-:Y:S02]  /*2dde0*/  LEA.HI.X.SX32 R17, R19, R22, 0x1, P6 ;  /* 0x0000001613117211 */ /* 0x000fe400030f0eff */
[C---:B----4-:R-:W-:Y:S01]  /*2ddf0*/  ISETP.LT.AND P1, PT, R0.reuse, UR4, !P0 ;  /* 0x0000000400007c0c */ /* 0x050fe2000c721270 */
[----:B-----5:R-:W-:Y:S01]  /*2de00*/  IMAD R25, R21, 0x4, R19 ;  /* 0x0000000415197824 */ /* 0x020fe200078e0213 */
[----:B------:R-:W-:Y:S01]  /*2de10*/  PRMT R31, R7, 0x7772, RZ ;  /* 0x00007772071f7816 */ /* 0x000fe200000000ff */
[----:B------:R-:W-:Y:S01]  /*2de20*/  IMAD R19, R0, R21, RZ ;  /* 0x0000001500137224 */ /* 0x000fe200078e02ff */
[----:B------:R-:W-:Y:S01]  /*2de30*/  LOP3.LUT R0, R159, 0x108, RZ, 0xfc, !PT ;  /* 0x000001089f007812 */ /* 0x000fe200078efcff */
[----:B------:R4:W-:Y:S01]  /*2de40*/  @P2 STG.E.U8 desc[UR22][R16.64], R29 ;  /* 0x0000001d10002986 */ /* 0x0009e2000c101116 */
[C---:B------:R-:W-:Y:S01]  /*2de50*/  IADD3 R4, P6, PT, R25.reuse, R20, RZ ;  /* 0x0000001419047210 */ /* 0x040fe20007fde0ff */
[----:B------:R-:W5:Y:S01]  /*2de60*/  LDCU UR4, c[0x0][0x39c] ;  /* 0x00007380ff0477ac */ /* 0x000f620008000800 */
[----:B-1----:R-:W-:Y:S01]  /*2de70*/  ISETP.LT.AND P2, PT, R0, UR5, !P0 ;  /* 0x0000000500007c0c */ /* 0x002fe2000c741270 */
[----:B------:R-:W1:Y:S01]  /*2de80*/  LDCU UR5, c[0x0][0x39c] ;  /* 0x00007380ff0577ac */ /* 0x000e620008000800 */
[----:B------:R-:W-:Y:S01]  /*2de90*/  LEA.HI.X.SX32 R5, R25, R22, 0x1, P6 ;  /* 0x0000001619057211 */ /* 0x000fe200030f0eff */
[----:B------:R-:W-:Y:S01]  /*2dea0*/  IMAD R25, R21, 0x8, R25 ;  /* 0x0000000815197824 */ /* 0x000fe200078e0219 */
[----:B0-----:R-:W-:-:S02]  /*2deb0*/  IADD3 R2, P6, PT, R19, R20, RZ ;  /* 0x0000001413027210 */ /* 0x001fc40007fde0ff */
[----:B------:R-:W-:Y:S02]  /*2dec0*/  LOP3.LUT R0, R159, 0x110, RZ, 0xfc, !PT ;  /* 0x000001109f007812 */ /* 0x000fe400078efcff */
[----:B------:R-:W-:Y:S01]  /*2ded0*/  LEA.HI.X.SX32 R3, R19, R22, 0x1, P6 ;  /* 0x0000001613037211 */ /* 0x000fe200030f0eff */
[----:B------:R0:W-:Y:S01]  /*2dee0*/  @P5 STG.E.U8 desc[UR22][R4.64], R31 ;  /* 0x0000001f04005986 */ /* 0x0001e2000c101116 */
[----:B------:R-:W-:Y:S02]  /*2def0*/  IADD3 R6, P6, PT, R25, R20, RZ ;  /* 0x0000001419067210 */ /* 0x000fe40007fde0ff */
[----:B------:R-:W-:Y:S02]  /*2df00*/  PRMT R27, R7, 0x7773, RZ ;  /* 0x00007773071b7816 */ /* 0x000fe400000000ff */
[----:B--2---:R-:W-:Y:S01]  /*2df10*/  ISETP.LT.AND P5, PT, R0, UR6, !P0 ;  /* 0x0000000600007c0c */ /* 0x004fe2000c7a1270 */
[----:B------:R-:W2:Y:S01]  /*2df20*/  LDCU UR6, c[0x0][0x39c] ;  /* 0x00007380ff0677ac */ /* 0x000ea20008000800 */
[----:B------:R-:W-:-:S02]  /*2df30*/  LOP3.LUT R0, R159, 0x114, RZ, 0xfc, !PT ;  /* 0x000001149f007812 */ /* 0x000fc400078efcff */
[----:B------:R-:W-:Y:S01]  /*2df40*/  LEA.HI.X.SX32 R7, R25, R22, 0x1, P6 ;  /* 0x0000001619077211 */ /* 0x000fe200030f0eff */
[C---:B------:R-:W-:Y:S01]  /*2df50*/  IMAD R25, R21.reuse, 0x4, R25 ;  /* 0x0000000415197824 */ /* 0x040fe200078e0219 */
[----:B------:R2:W-:Y:S01]  /*2df60*/  @P1 STG.E.U8 desc[UR22][R2.64], R27 ;  /* 0x0000001b02001986 */ /* 0x0005e2000c101116 */
[----:B-1----:R-:W-:Y:S01]  /*2df70*/  ISETP.LT.AND P1, PT, R0, UR5, !P0 ;  /* 0x0000000500007c0c */ /* 0x002fe2000c721270 */
[----:B------:R-:W1:Y:S01]  /*2df80*/  LDCU UR5, c[0x0][0x39c] ;  /* 0x00007380ff0577ac */ /* 0x000e620008000800 */
[----:B----4-:R-:W-:Y:S01]  /*2df90*/  PRMT R29, R12, 0x7770, RZ ;  /* 0x000077700c1d7816 */ /* 0x010fe200000000ff */
[----:B------:R-:W-:Y:S01]  /*2dfa0*/  IMAD R17, R21, 0x4, R25 ;  /* 0x0000000415117824 */ /* 0x000fe200078e0219 */
[C---:B0-----:R-:W-:Y:S01]  /*2dfb0*/  IADD3 R4, P6, PT, R25.reuse, R20, RZ ;  /* 0x0000001419047210 */ /* 0x041fe20007fde0ff */
[----:B------:R-:W-:Y:S02]  /*2dfc0*/  VIADD R0, R158, 0x10c ;  /* 0x0000010c9e007836 */ /* 0x000fe40000000000 */
[----:B------:R0:W-:Y:S01]  /*2dfd0*/  @P3 STG.E.U8 desc[UR22][R6.64], R29 ;  /* 0x0000001d06003986 */ /* 0x0001e2000c101116 */
[----:B------:R-:W-:Y:S01]  /*2dfe0*/  LEA.HI.X.SX32 R5, R25, R22, 0x1, P6 ;  /* 0x0000001619057211 */ /* 0x000fe200030f0eff */
[C---:B------:R-:W-:Y:S01]  /*2dff0*/  IMAD R19, R0.reuse, R21, RZ ;  /* 0x0000001500137224 */ /* 0x040fe200078e02ff */
[----:B-----5:R-:W-:Y:S01]  /*2e000*/  ISETP.LT.AND P3, PT, R0, UR4, !P0 ;  /* 0x0000000400007c0c */ /* 0x020fe2000c761270 */
[----:B------:R-:W4:Y:S01]  /*2e010*/  LDCU UR4, c[0x0][0x39c] ;  /* 0x00007380ff0477ac */ /* 0x000f220008000800 */
[----:B--2---:R-:W-:-:S02]  /*2e020*/  PRMT R27, R12, 0x7771, RZ ;  /* 0x000077710c1b7816 */ /* 0x004fc400000000ff */
[----:B------:R-:W-:Y:S02]  /*2e030*/  IADD3 R2, P6, PT, R17, R20, RZ ;  /* 0x0000001411027210 */ /* 0x000fe40007fde0ff */
[----:B------:R-:W-:Y:S01]  /*2e040*/  LOP3.LUT R0, R159, 0x118, RZ, 0xfc, !PT ;  /* 0x000001189f007812 */ /* 0x000fe200078efcff */
[----:B------:R2:W-:Y:S01]  /*2e050*/  @P4 STG.E.U8 desc[UR22][R4.64], R27 ;  /* 0x0000001b04004986 */ /* 0x0005e2000c101116 */
[----:B------:R-:W-:Y:S01]  /*2e060*/  LEA.HI.X.SX32 R3, R17, R22, 0x1, P6 ;  /* 0x0000001611037211 */ /* 0x000fe200030f0eff */
[----:B------:R-:W-:Y:S01]  /*2e070*/  IMAD R17, R21, 0x8, R17 ;  /* 0x0000000815117824 */ /* 0x000fe200078e0211 */
[----:B0-----:R-:W-:Y:S02]  /*2e080*/  IADD3 R6, P6, PT, R19, R20, RZ ;  /* 0x0000001413067210 */ /* 0x001fe40007fde0ff */
[----:B------:R-:W-:Y:S02]  /*2e090*/  PRMT R25, R12, 0x7772, RZ ;  /* 0x000077720c197816 */ /* 0x000fe400000000ff */
[----:B------:R-:W-:Y:S01]  /*2e0a0*/  ISETP.LT.AND P4, PT, R0, UR6, !P0 ;  /* 0x0000000600007c0c */ /* 0x000fe2000c781270 */
[----:B------:R-:W0:Y:S01]  /*2e0b0*/  LDCU UR6, c[0x0][0x39c] ;  /* 0x00007380ff0677ac */ /* 0x000e220008000800 */
[----:B------:R-:W-:Y:S01]  /*2e0c0*/  LOP3.LUT R0, R159, 0x120, RZ, 0xfc, !PT ;  /* 0x000001209f007812 */ /* 0x000fe200078efcff */
[----:B------:R5:W-:Y:S01]  /*2e0d0*/  @P2 STG.E.U8 desc[UR22][R2.64], R25 ;  /* 0x0000001902002986 */ /* 0x000be2000c101116 */
[----:B------:R-:W-:-:S02]  /*2e0e0*/  LEA.HI.X.SX32 R7, R19, R22, 0x1, P6 ;  /* 0x0000001613077211 */ /* 0x000fc400030f0eff */
[C---:B--2---:R-:W-:Y:S02]  /*2e0f0*/  IADD3 R4, P6, PT, R17.reuse, R20, RZ ;  /* 0x0000001411047210 */ /* 0x044fe40007fde0ff */
[----:B-1----:R-:W-:Y:S01]  /*2e100*/  ISETP.LT.AND P2, PT, R0, UR5, !P0 ;  /* 0x0000000500007c0c */ /* 0x002fe2000c741270 */
[----:B------:R-:W1:Y:S01]  /*2e110*/  LDCU UR5, c[0x0][0x39c] ;  /* 0x00007380ff0577ac */ /* 0x000e620008000800 */
[----:B------:R-:W-:Y:S02]  /*2e120*/  PRMT R19, R12, 0x7773, RZ ;  /* 0x000077730c137816 */ /* 0x000fe400000000ff */
[----:B------:R-:W-:Y:S01]  /*2e130*/  LEA.HI.X.SX32 R5, R17, R22, 0x1, P6 ;  /* 0x0000001611057211 */ /* 0x000fe200030f0eff */
[----:B------:R-:W-:Y:S01]  /*2e140*/  IMAD R17, R21, 0x4, R17 ;  /* 0x0000000415117824 */ /* 0x000fe200078e0211 */
[----:B------:R-:W-:Y:S01]  /*2e150*/  LOP3.LUT R0, R159, 0x124, RZ, 0xfc, !PT ;  /* 0x000001249f007812 */ /* 0x000fe200078efcff */
[----:B------:R2:W-:Y:S01]  /*2e160*/  @P3 STG.E.U8 desc[UR22][R6.64], R19 ;  /* 0x0000001306003986 */ /* 0x0005e2000c101116 */
[----:B------:R-:W-:-:S02]  /*2e170*/  PRMT R27, R13, 0x7770, RZ ;  /* 0x000077700d1b7816 */ /* 0x000fc400000000ff */
[----:B---3--:R-:W-:Y:S01]  /*2e180*/  ISETP.LT.AND P3, PT, R0, UR7, !P0 ;  /* 0x0000000700007c0c */ /* 0x008fe2000c761270 */
[----:B------:R-:W-:Y:S01]  /*2e190*/  VIADD R0, R158, 0x11c ;  /* 0x0000011c9e007836 */ /* 0x000fe20000000000 */
[----:B-----5:R-:W-:Y:S01]  /*2e1a0*/  IADD3 R2, P6, PT, R17, R20, RZ ;  /* 0x0000001411027210 */ /* 0x020fe20007fde0ff */
[----:B------:R3:W-:Y:S01]  /*2e1b0*/  @P5 STG.E.U8 desc[UR22][R4.64], R27 ;  /* 0x0000001b04005986 */ /* 0x0007e2000c101116 */
[----:B------:R-:W-:Y:S01]  /*2e1c0*/  PRMT R25, R13, 0x7771, RZ ;  /* 0x000077710d197816 */ /* 0x000fe200000000ff */
[----:B------:R-:W5:Y:S01]  /*2e1d0*/  LDCU UR7, c[0x0][0x39c] ;  /* 0x00007380ff0777ac */ /* 0x000f620008000800 */
[----:B--2---:R-:W-:Y:S01]  /*2e1e0*/  IMAD R19, R21, 0x4, R17 ;  /* 0x0000000415137824 */ /* 0x004fe200078e0211 */
[----:B------:R-:W-:Y:S01]  /*2e1f0*/  LEA.HI.X.SX32 R3, R17, R22, 0x1, P6 ;  /* 0x0000001611037211 */ /* 0x000fe200030f0eff */
[C---:B------:R-:W-:Y:S01]  /*2e200*/  IMAD R17, R0.reuse, R21, RZ ;  /* 0x0000001500117224 */ /* 0x040fe200078e02ff */
[----:B----4-:R-:W-:Y:S01]  /*2e210*/  ISETP.LT.AND P5, PT, R0, UR4, !P0 ;  /* 0x0000000400007c0c */ /* 0x010fe2000c7a1270 */
[----:B------:R-:W2:Y:S01]  /*2e220*/  LDCU UR4, c[0x0][0x39c] ;  /* 0x00007380ff0477ac */ /* 0x000ea20008000800 */
[----:B------:R-:W-:-:S02]  /*2e230*/  IADD3 R6, P6, PT, R19, R20, RZ ;  /* 0x0000001413067210 */ /* 0x000fc40007fde0ff */
[----:B------:R-:W-:Y:S01]  /*2e240*/  LOP3.LUT R0, R159, 0x128, RZ, 0xfc, !PT ;  /* 0x000001289f007812 */ /* 0x000fe200078efcff */
[----:B------:R4:W-:Y:S01]  /*2e250*/  @P1 STG.E.U8 desc[UR22][R2.64], R25 ;  /* 0x0000001902001986 */ /* 0x0009e2000c101116 */
[----:B------:R-:W-:Y:S02]  /*2e260*/  LEA.HI.X.SX32 R7, R19, R22, 0x1, P6 ;  /* 0x0000001613077211 */ /* 0x000fe400030f0eff */
[----:B-1----:R-:W-:Y:S01]  /*2e270*/  ISETP.LT.AND P1, PT, R0, UR5, !P0 ;  /* 0x0000000500007c0c */ /* 0x002fe2000c721270 */
[----:B------:R-:W1:Y:S01]  /*2e280*/  LDCU UR5, c[0x0][0x39c] ;  /* 0x00007380ff0577ac */ /* 0x000e620008000800 */
[----:B---3--:R-:W-:Y:S01]  /*2e290*/  IADD3 R4, P6, PT, R17, R20, RZ ;  /* 0x0000001411047210 */ /* 0x008fe20007fde0ff */
[----:B------:R-:W-:Y:S01]  /*2e2a0*/  IMAD R19, R21, 0x8, R19 ;  /* 0x0000000815137824 */ /* 0x000fe200078e0213 */
[----:B------:R-:W-:Y:S02]  /*2e2b0*/  PRMT R27, R13, 0x7772, RZ ;  /* 0x000077720d1b7816 */ /* 0x000fe400000000ff */
[----:B------:R-:W-:-:S02]  /*2e2c0*/  LOP3.LUT R0, R159, 0x130, RZ, 0xfc, !PT ;  /* 0x000001309f007812 */ /* 0x000fc400078efcff */
[----:B------:R-:W-:Y:S02]  /*2e2d0*/  LEA.HI.X.SX32 R5, R17, R22, 0x1, P6 ;  /* 0x0000001611057211 */ /* 0x000fe400030f0eff */
[----:B------:R-:W-:Y:S01]  /*2e2e0*/  PRMT R17, R13, 0x7773, RZ ;  /* 0x000077730d117816 */ /* 0x000fe200000000ff */
[----:B------:R3:W-:Y:S01]  /*2e2f0*/  @P4 STG.E.U8 desc[UR22][R6.64], R27 ;  /* 0x0000001b06004986 */ /* 0x0007e2000c101116 */
[----:B------:R-:W-:Y:S01]  /*2e300*/  IMAD R13, R21, 0x4, R19 ;  /* 0x00000004150d7824 */ /* 0x000fe200078e0213 */
[----:B0-----:R-:W-:Y:S01]  /*2e310*/  ISETP.LT.AND P4, PT, R0, UR6, !P0 ;  /* 0x0000000600007c0c */ /* 0x001fe2000c781270 */
[----:B------:R-:W0:Y:S01]  /*2e320*/  LDCU UR6, c[0x0][0x39c] ;  /* 0x00007380ff0677ac */ /* 0x000e220008000800 */
[----:B------:R1:W-:Y:S01]  /*2e330*/  @P5 STG.E.U8 desc[UR22][R4.64], R17 ;  /* 0x0000001104005986 */ /* 0x0003e2000c101116 */
[----:B----4-:R-:W-:Y:S02]  /*2e340*/  IADD3 R2, P5, PT, R19, R20, RZ ;  /* 0x0000001413027210 */ /* 0x010fe40007fbe0ff */
[----:B------:R-:W-:-:S02]  /*2e350*/  LOP3.LUT R0, R159, 0x134, RZ, 0xfc, !PT ;  /* 0x000001349f007812 */ /* 0x000fc400078efcff */
[----:B------:R-:W-:Y:S02]  /*2e360*/  LEA.HI.X.SX32 R3, R19, R22, 0x1, P5 ;  /* 0x0000001613037211 */ /* 0x000fe400028f0eff */
[C---:B---3--:R-:W-:Y:S02]  /*2e370*/  IADD3 R6, P6, PT, R13.reuse, R20, RZ ;  /* 0x000000140d067210 */ /* 0x048fe40007fde0ff */
[C---:B------:R-:W-:Y:S02]  /*2e380*/  PRMT R25, R14.reuse, 0x7770, RZ ;  /* 0x000077700e197816 */ /* 0x040fe400000000ff */
[----:B------:R-:W-:Y:S01]  /*2e390*/  LEA.HI.X.SX32 R7, R13, R22, 0x1, P6 ;  /* 0x000000160d077211 */ /* 0x000fe200030f0eff */
[----:B-1----:R-:W-:Y:S01]  /*2e3a0*/  IMAD R5, R21, 0x4, R13 ;  /* 0x0000000415057824 */ /* 0x002fe200078e020d */
[----:B------:R-:W-:Y:S01]  /*2e3b0*/  PRMT R19, R14, 0x7771, RZ ;  /* 0x000077710e137816 */ /* 0x000fe200000000ff */
[----:B------:R-:W-:Y:S01]  /*2e3c0*/  VIADD R4, R158, 0x12c ;  /* 0x0000012c9e047836 */ /* 0x000fe20000000000 */
[----:B------:R-:W-:Y:S01]  /*2e3d0*/  ISETP.LT.AND P5, PT, R0, UR5, !P0 ;  /* 0x0000000500007c0c */ /* 0x000fe2000c7a1270 */
[----:B------:R1:W-:Y:S01]  /*2e3e0*/  @P2 STG.E.U8 desc[UR22][R2.64], R25 ;  /* 0x0000001902002986 */ /* 0x0003e2000c101116 */
[----:B------:R-:W3:Y:S01]  /*2e3f0*/  LDCU UR5, c[0x0][0x39c] ;  /* 0x00007380ff0577ac */ /* 0x000ee20008000800 */
[----:B------:R-:W-:-:S02]  /*2e400*/  IMAD R17, R4, R21, RZ ;  /* 0x0000001504117224 */ /* 0x000fc400078e02ff */
[----:B------:R4:W-:Y:S01]  /*2e410*/  @P3 STG.E.U8 desc[UR22][R6.64], R19 ;  /* 0x0000001306003986 */ /* 0x0009e2000c101116 */
[----:B------:R-:W-:Y:S02]  /*2e420*/  IADD3 R12, P3, PT, R5, R20, RZ ;  /* 0x00000014050c7210 */ /* 0x000fe40007f7e0ff */
[----:B--2---:R-:W-:Y:S01]  /*2e430*/  ISETP.LT.AND P2, PT, R4, UR4, !P0 ;  /* 0x0000000404007c0c */ /* 0x004fe2000c741270 */
[----:B------:R-:W2:Y:S01]  /*2e440*/  LDCU UR4, c[0x0][0x39c] ;  /* 0x00007380ff0477ac */ /* 0x000ea20008000800 */
[----:B------:R-:W-:Y:S02]  /*2e450*/  LOP3.LUT R0, R159, 0x138, RZ, 0xfc, !PT ;  /* 0x000001389f007812 */ /* 0x000fe400078efcff */
[----:B------:R-:W-:Y:S02]  /*2e460*/  LEA.HI.X.SX32 R13, R5, R22, 0x1, P3 ;  /* 0x00000016050d7211 */ /* 0x000fe400018f0eff */
[----:B0-----:R-:W-:Y:S01]  /*2e470*/  ISETP.LT.AND P3, PT, R0, UR6, !P0 ;  /* 0x0000000600007c0c */ /* 0x001fe2000c761270 */
[----:B------:R-:W0:Y:S01]  /*2e480*/  LDCU UR6, c[0x0][0x39c] ;  /* 0x00007380ff0677ac */ /* 0x000e220008000800 */
[----:B-1----:R-:W-:-:S02]  /*2e490*/  IADD3 R2, P6, PT, R17, R20, RZ ;  /* 0x0000001411027210 */ /* 0x002fc40007fde0ff */
[C---:B------:R-:W-:Y:S01]  /*2e4a0*/  PRMT R25, R14.reuse, 0x7772, RZ ;  /* 0x000077720e197816 */ /* 0x040fe200000000ff */
[----:B----4-:R-:W-:Y:S01]  /*2e4b0*/  IMAD R19, R21, 0x8, R5 ;  /* 0x0000000815137824 */ /* 0x010fe200078e0205 */
[----:B------:R-:W-:Y:S01]  /*2e4c0*/  LEA.HI.X.SX32 R3, R17, R22, 0x1, P6 ;  /* 0x0000001611037211 */ /* 0x000fe200030f0eff */
[----:B------:R-:W1:Y:S01]  /*2e4d0*/  LDS.128 R4, [R23+UR9+0x2000] ;  /* 0x0020000917047984 */ /* 0x000e620008000c00 */
[----:B------:R-:W-:Y:S02]  /*2e4e0*/  PRMT R27, R14, 0x7773, RZ ;  /* 0x000077730e1b7816 */ /* 0x000fe400000000ff */
[----:B------:R-:W-:Y:S01]  /*2e4f0*/  LOP3.LUT R0, R159, 0x140, RZ, 0xfc, !PT ;  /* 0x000001409f007812 */ /* 0x000fe200078efcff */
[----:B------:R4:W-:Y:S04]  /*2e500*/  @P1 STG.E.U8 desc[UR22][R12.64], R25 ;  /* 0x000000190c001986 */ /* 0x0009e8000c101116 */
[----:B------:R2:W-:Y:S01]  /*2e510*/  @P2 STG.E.U8 desc[UR22][R2.64], R27 ;  /* 0x0000001b02002986 */ /* 0x0005e2000c101116 */
[----:B------:R-:W-:-:S02]  /*2e520*/  IADD3 R16, P2, PT, R19, R20, RZ ;  /* 0x0000001413107210 */ /* 0x000fc40007f5e0ff */
[----:B---3--:R-:W-:Y:S01]  /*2e530*/  ISETP.LT.AND P1, PT, R0, UR5, !P0 ;  /* 0x0000000500007c0c */ /* 0x008fe2000c721270 */
[----:B------:R-:W3:Y:S01]  /*2e540*/  LDCU UR5, c[0x0][0x39c] ;  /* 0x00007380ff0577ac */ /* 0x000ee20008000800 */
[----:B------:R-:W-:Y:S01]  /*2e550*/  LEA.HI.X.SX32 R17, R19, R22, 0x1, P2 ;  /* 0x0000001613117211 */ /* 0x000fe200010f0eff */
[----:B------:R-:W-:Y:S01]  /*2e560*/  IMAD R19, R21, 0x4, R19 ;  /* 0x0000000415137824 */ /* 0x000fe200078e0213 */
[----:B------:R-:W-:Y:S02]  /*2e570*/  LOP3.LUT R0, R159, 0x144, RZ, 0xfc, !PT ;  /* 0x000001449f007812 */ /* 0x000fe400078efcff */
[----:B----4-:R-:W-:Y:S02]  /*2e580*/  PRMT R25, R15, 0x7770, RZ ;  /* 0x000077700f197816 */ /* 0x010fe400000000ff */
[----:B0-----:R-:W-:Y:S01]  /*2e590*/  ISETP.LT.AND P2, PT, R0, UR6, !P0 ;  /* 0x0000000600007c0c */ /* 0x001fe2000c741270 */
[----:B------:R-:W-:Y:S01]  /*2e5a0*/  VIADD R0, R158, 0x13c ;  /* 0x0000013c9e007836 */ /* 0x000fe20000000000 */
[----:B--2---:R-:W-:Y:S01]  /*2e5b0*/  IADD3 R2, P6, PT, R19, R20, RZ ;  /* 0x0000001413027210 */ /* 0x004fe20007fde0ff */
[----:B------:R0:W-:Y:S01]  /*2e5c0*/  @P4 STG.E.U8 desc[UR22][R16.64], R25 ;  /* 0x0000001910004986 */ /* 0x0001e2000c101116 */
[----:B------:R-:W-:Y:S01]  /*2e5d0*/  IMAD R23, R21, 0x4, R19 ;  /* 0x0000000415177824 */ /* 0x000fe200078e0213 */
[----:B------:R-:W-:Y:S01]  /*2e5e0*/  PRMT R27, R15, 0x7771, RZ ;  /* 0x000077710f1b7816 */ /* 0x000fe200000000ff */
[----:B------:R-:W2:Y:S01]  /*2e5f0*/  LDCU UR6, c[0x0][0x39c] ;  /* 0x00007380ff0677ac */ /* 0x000ea20008000800 */
[----:B------:R-:W-:Y:S01]  /*2e600*/  LEA.HI.X.SX32 R3, R19, R22, 0x1, P6 ;  /* 0x0000001613037211 */ /* 0x000fe200030f0eff */
[C---:B------:R-:W-:Y:S01]  /*2e610*/  IMAD R19, R0.reuse, R21, RZ ;  /* 0x0000001500137224 */ /* 0x040fe200078e02ff */
[----:B------:R-:W-:Y:S01]  /*2e620*/  ISETP.LT.AND P4, PT, R0, UR4, !P0 ;  /* 0x0000000400007c0c */ /* 0x000fe2000c781270 */
[----:B------:R-:W4:Y:S01]  /*2e630*/  LDCU UR4, c[0x0][0x39c] ;  /* 0x00007380ff0477ac */ /* 0x000f220008000800 */
[----:B------:R-:W-:Y:S01]  /*2e640*/  LOP3.LUT R0, R159, 0x148, RZ, 0xfc, !PT ;  /* 0x000001489f007812 */ /* 0x000fe200078efcff */
[----:B------:R1:W-:Y:S01]  /*2e650*/  @P5 STG.E.U8 desc[UR22][R2.64], R27 ;  /* 0x0000001b02005986 */ /* 0x0003e2000c101116 */
[----:B------:R-:W-:-:S02]  /*2e660*/  IADD3 R12, P6, PT, R23, R20, RZ ;  /* 0x00000014170c7210 */ /* 0x000fc40007fde0ff */
[----:B---3--:R-:W-:Y:S01]  /*2e670*/  ISETP.LT.AND P5, PT, R0, UR5, !P0 ;  /* 0x0000000500007c0c */ /* 0x008fe2000c7a1270 */
[----:B------:R-:W3:Y:S01]  /*2e680*/  LDCU UR5, c[0x0][0x39c] ;  /* 0x00007380ff0577ac */ /* 0x000ee20008000800 */
[----:B------:R-:W-:Y:S01]  /*2e690*/  LEA.HI.X.SX32 R13, R23, R22, 0x1, P6 ;  /* 0x00000016170d7211 */ /* 0x000fe200030f0eff */
[----:B------:R-:W-:Y:S01]  /*2e6a0*/  IMAD R23, R21, 0x8, R23 ;  /* 0x0000000815177824 */ /* 0x000fe200078e0217 */
[----:B------:R-:W-:Y:S02]  /*2e6b0*/  IADD3 R14, P6, PT, R19, R20, RZ ;  /* 0x00000014130e7210 */ /* 0x000fe40007fde0ff */
[C---:B0-----:R-:W-:Y:S02]  /*2e6c0*/  PRMT R17, R15.reuse, 0x7773, RZ ;  /* 0x000077730f117816 */ /* 0x041fe400000000ff */
[----:B------:R-:W-:Y:S02]  /*2e6d0*/  PRMT R25, R15, 0x7772, RZ ;  /* 0x000077720f197816 */ /* 0x000fe400000000ff */
[----:B------:R-:W-:-:S02]  /*2e6e0*/  LEA.HI.X.SX32 R15, R19, R22, 0x1, P6 ;  /* 0x00000016130f7211 */ /* 0x000fc400030f0eff */
[----:B-1----:R-:W-:Y:S02]  /*2e6f0*/  IADD3 R2, P6, PT, R23, R20, RZ ;  /* 0x0000001417027210 */ /* 0x002fe40007fde0ff */
[----:B------:R-:W-:Y:S01]  /*2e700*/  LOP3.LUT R0, R159, 0x150, RZ, 0xfc, !PT ;  /* 0x000001509f007812 */ /* 0x000fe200078efcff */
[----:B------:R0:W-:Y:S01]  /*2e710*/  @P3 STG.E.U8 desc[UR22][R12.64], R25 ;  /* 0x000000190c003986 */ /* 0x0001e2000c101116 */
[----:B------:R-:W-:Y:S01]  /*2e720*/  LEA.HI.X.SX32 R3, R23, R22, 0x1, P6 ;  /* 0x0000001617037211 */ /* 0x000fe200030f0eff */
[----:B------:R-:W-:Y:S01]  /*2e730*/  IMAD R23, R21, 0x4, R23 ;  /* 0x0000000415177824 */ /* 0x000fe200078e0217 */
[----:B--2---:R-:W-:Y:S01]  /*2e740*/  ISETP.LT.AND P3, PT, R0, UR6, !P0 ;  /* 0x0000000600007c0c */ /* 0x004fe2000c761270 */
[----:B------:R-:W1:Y:S01]  /*2e750*/  LDCU UR6, c[0x0][0x39c] ;  /* 0x00007380ff0677ac */ /* 0x000e620008000800 */
[----:B------:R-:W-:Y:S01]  /*2e760*/  LOP3.LUT R0, R159, 0x154, RZ, 0xfc, !PT ;  /* 0x000001549f007812 */ /* 0x000fe200078efcff */
[----:B------:R2:W-:Y:S03]  /*2e770*/  @P4 STG.E.U8 desc[UR22][R14.64], R17 ;  /* 0x000000110e004986 */ /* 0x0005e6000c101116 */
[----:B---3--:R-:W-:Y:S01]  /*2e780*/  ISETP.LT.AND P4, PT, R0, UR5, !P0 ;  /* 0x0000000500007c0c */ /* 0x008fe2000c781270 */
[----:B------:R-:W-:Y:S01]  /*2e790*/  VIADD R0, R158, 0x14c ;  /* 0x0000014c9e007836 */ /* 0x000fe20000000000 */
[----:B------:R-:W3:Y:S01]  /*2e7a0*/  LDCU UR5, c[0x0][0x39c] ;  /* 0x00007380ff0577ac */ /* 0x000ee20008000800 */
[----:B0-----:R-:W-:-:S02]  /*2e7b0*/  IADD3 R12, P6, PT, R23, R20, RZ ;  /* 0x00000014170c7210 */ /* 0x001fc40007fde0ff */
[----:B------:R-:W-:Y:S01]  /*2e7c0*/  PRMT R27, R4, 0x7770, RZ ;  /* 0x00007770041b7816 */ /* 0x000fe200000000ff */
[----:B--2---:R-:W-:Y:S01]  /*2e7d0*/  IMAD R17, R21, 0x4, R23 ;  /* 0x0000000415117824 */ /* 0x004fe200078e0217 */
[----:B------:R-:W-:Y:S01]  /*2e7e0*/  LEA.HI.X.SX32 R13, R23, R22, 0x1, P6 ;  /* 0x00000016170d7211 */ /* 0x000fe200030f0eff */
[----:B------:R-:W-:-:S03]  /*2e7f0*/  IMAD R19, R0, R21, RZ ;  /* 0x0000001500137224 */ /* 0x000fc600078e02ff */
[C---:B------:R-:W-:Y:S01]  /*2e800*/  IADD3 R14, P6, PT, R17.reuse, R20, RZ ;  /* 0x00000014110e7210 */ /* 0x040fe20007fde0ff */
[----:B------:R0:W-:Y:S01]  /*2e810*/  @P1 STG.E.U8 desc[UR22][R2.64], R27 ;  /* 0x0000001b02001986 */ /* 0x0001e2000c101116 */
[----:B------:R-:W-:Y:S02]  /*2e820*/  PRMT R25, R4, 0x7771, RZ ;  /* 0x0000777104197816 */ /* 0x000fe400000000ff */
[----:B------:R-:W-:Y:S01]  /*2e830*/  LEA.HI.X.SX32 R15, R17, R22, 0x1, P6 ;  /* 0x00000016110f7211 */ /* 0x000fe200030f0eff */
[----:B------:R-:W-:Y:S01]  /*2e840*/  IMAD R17, R21, 0x8, R17 ;  /* 0x0000000815117824 */ /* 0x000fe200078e0211 */
[----:B----4-:R-:W-:Y:S01]  /*2e850*/  ISETP.LT.AND P1, PT, R0, UR4, !P0 ;  /* 0x0000000400007c0c */ /* 0x010fe2000c721270 */
[----:B------:R2:W-:Y:S01]  /*2e860*/  @P2 STG.E.U8 desc[UR22][R12.64], R25 ;  /* 0x000000190c002986 */ /* 0x0005e2000c101116 */
[----:B------:R-:W-:Y:S01]  /*2e870*/  LOP3.LUT R0, R159, 0x158, RZ, 0xfc, !PT ;  /* 0x000001589f007812 */ /* 0x000fe200078efcff */
[----:B------:R-:W4:Y:S01]  /*2e880*/  LDCU UR4, c[0x0][0x39c] ;  /* 0x00007380ff0477ac */ /* 0x000f220008000800 */
[----:B0-----:R-:W-:-:S02]  /*2e890*/  IADD3 R2, P6, PT, R19, R20, RZ ;  /* 0x0000001413027210 */ /* 0x001fc40007fde0ff */
[----:B------:R-:W-:Y:S02]  /*2e8a0*/  PRMT R23, R4, 0x7772, RZ ;  /* 0x0000777204177816 */ /* 0x000fe400000000ff */
[----:B------:R-:W-:Y:S02]  /*2e8b0*/  LEA.HI.X.SX32 R3, R19, R22, 0x1, P6 ;  /* 0x0000001613037211 */ /* 0x000fe400030f0eff */
[----:B-1----:R-:W-:Y:S01]  /*2e8c0*/  ISETP.LT.AND P2, PT, R0, UR6, !P0 ;  /* 0x0000000600007c0c */ /* 0x002fe2000c741270 */
[----:B------:R0:W-:Y:S01]  /*2e8d0*/  @P5 STG.E.U8 desc[UR22][R14.64], R23 ;  /* 0x000000170e005986 */ /* 0x0001e2000c101116 */
[----:B--2---:R-:W-:Y:S01]  /*2e8e0*/  IADD3 R12, P6, PT, R17, R20, RZ ;  /* 0x00000014110c7210 */ /* 0x004fe20007fde0ff */
[----:B------:R-:W1:Y:S01]  /*2e8f0*/  LDCU UR6, c[0x0][0x39c] ;  /* 0x00007380ff0677ac */ /* 0x000e620008000800 */
[----:B------:R-:W-:Y:S02]  /*2e900*/  LOP3.LUT R0, R159, 0x160, RZ, 0xfc, !PT ;  /* 0x000001609f007812 */ /* 0x000fe400078efcff */
[----:B------:R-:W-:-:S02]  /*2e910*/  PRMT R19, R4, 0x7773, RZ ;  /* 0x0000777304137816 */ /* 0x000fc400000000ff */
[----:B------:R-:W-:Y:S01]  /*2e920*/  LEA.HI.X.SX32 R13, R17, R22, 0x1, P6 ;  /* 0x00000016110d7211 */ /* 0x000fe200030f0eff */
[----:B------:R-:W-:Y:S01]  /*2e930*/  IMAD R17, R21, 0x4, R17 ;  /* 0x0000000415117824 */ /* 0x000fe200078e0211 */
[----:B---3--:R-:W-:Y:S01]  /*2e940*/  ISETP.LT.AND P5, PT, R0, UR5, !P0 ;  /* 0x0000000500007c0c */ /* 0x008fe2000c7a1270 */
[----:B------:R-:W2:Y:S01]  /*2e950*/  LDCU UR5, c[0x0][0x39c] ;  /* 0x00007380ff0577ac */ /* 0x000ea20008000800 */
[----:B------:R-:W-:Y:S01]  /*2e960*/  LOP3.LUT R0, R159, 0x164, RZ, 0xfc, !PT ;  /* 0x000001649f007812 */ /* 0x000fe200078efcff */
[----:B------:R3:W-:Y:S01]  /*2e970*/  @P1 STG.E.U8 desc[UR22][R2.64], R19 ;  /* 0x0000001302001986 */ /* 0x0007e2000c101116 */
[----:B0-----:R-:W-:Y:S02]  /*2e980*/  IADD3 R14, P6, PT, R17, R20, RZ ;  /* 0x00000014110e7210 */ /* 0x001fe40007fde0ff */
[----:B-----5:R-:W-:Y:S01]  /*2e990*/  ISETP.LT.AND P1, PT, R0, UR7, !P0 ;  /* 0x0000000700007c0c */ /* 0x020fe2000c721270 */
        /* <DEDUP_REMOVED lines=237> */
[----:B------:R-:W2:Y:S01]  /*2f870*/  LDCU UR4, c[0x0][0x39c] ;  /* 0x00007380ff0477ac */ /* 0x000ea20008000800 */
[----:B------:R-:W-:Y:S01]  /*2f880*/  LOP3.LUT R0, R159, 0x1d8, RZ, 0xfc, !PT ;  /* 0x000001d89f007812 */ /* 0x000fe200078efcff */
[----:B------:R4:W-:Y:S01]  /*2f890*/  @P3 STG.E.U8 desc[UR22][R8.64], R23 ;  /* 0x0000001708003986 */ /* 0x0009e2000c101116 */
[----:B0-----:R-:W-:-:S02]  /*2f8a0*/  IADD3 R2, P6, PT, R15, R20, RZ ;  /* 0x000000140f027210 */ /* 0x001fc40007fde0ff */
[----:B------:R-:W-:Y:S02]  /*2f8b0*/  PRMT R17, R4, 0x7772, RZ ;  /* 0x0000777204117816 */ /* 0x000fe400000000ff */
[----:B------:R-:W-:Y:S01]  /*2f8c0*/  LEA.HI.X.SX32 R3, R15, R22, 0x1, P6 ;  /* 0x000000160f037211 */ /* 0x000fe200030f0eff */
[----:B------:R-:W-:Y:S01]  /*2f8d0*/  IMAD R15, R21, 0x4, R13 ;  /* 0x00000004150f7824 */ /* 0x000fe200078e020d */
[----:B-1----:R-:W-:Y:S01]  /*2f8e0*/  ISETP.LT.AND P3, PT, R0, UR6, !P0 ;  /* 0x0000000600007c0c */ /* 0x002fe2000c761270 */
[----:B------:R0:W-:Y:S01]  /*2f8f0*/  @P1 STG.E.U8 desc[UR22][R10.64], R17 ;  /* 0x000000110a001986 */ /* 0x0001e2000c101116 */
[----:B----4-:R-:W-:Y:S01]  /*2f900*/  IADD3 R8, P6, PT, R13, R20, RZ ;  /* 0x000000140d087210 */ /* 0x010fe20007fde0ff */
[----:B------:R-:W1:Y:S01]  /*2f910*/  LDCU UR6, c[0x0][0x39c] ;  /* 0x00007380ff0677ac */ /* 0x000e620008000800 */
[----:B------:R-:W-:Y:S02]  /*2f920*/  LOP3.LUT R0, R159, 0x1e0, RZ, 0xfc, !PT ;  /* 0x000001e09f007812 */ /* 0x000fe400078efcff */
[----:B------:R-:W-:-:S02]  /*2f930*/  PRMT R19, R4, 0x7773, RZ ;  /* 0x0000777304137816 */ /* 0x000fc400000000ff */
[----:B------:R-:W-:Y:S02]  /*2f940*/  LEA.HI.X.SX32 R9, R13, R22, 0x1, P6 ;  /* 0x000000160d097211 */ /* 0x000fe400030f0eff */
[----:B---3--:R-:W-:Y:S01]  /*2f950*/  ISETP.LT.AND P1, PT, R0, UR5, !P0 ;  /* 0x0000000500007c0c */ /* 0x008fe2000c721270 */
[----:B------:R-:W3:Y:S01]  /*2f960*/  LDCU UR5, c[0x0][0x39c] ;  /* 0x00007380ff0577ac */ /* 0x000ee20008000800 */
[----:B------:R-:W-:Y:S02]  /*2f970*/  LOP3.LUT R0, R159, 0x1e4, RZ, 0xfc, !PT ;  /* 0x000001e49f007812 */ /* 0x000fe400078efcff */
[----:B0-----:R-:W-:Y:S01]  /*2f980*/  IADD3 R10, P6, PT, R15, R20, RZ ;  /* 0x000000140f0a7210 */ /* 0x001fe20007fde0ff */
[----:B------:R0:W-:Y:S01]  /*2f990*/  @P2 STG.E.U8 desc[UR22][R2.64], R19 ;  /* 0x0000001302002986 */ /* 0x0001e2000c101116 */
[----:B------:R-:W-:Y:S02]  /*2f9a0*/  PRMT R17, R5, 0x7770, RZ ;  /* 0x0000777005117816 */ /* 0x000fe400000000ff */
[----:B------:R-:W-:Y:S01]  /*2f9b0*/  LEA.HI.X.SX32 R11, R15, R22, 0x1, P6 ;  /* 0x000000160f0b7211 */ /* 0x000fe200030f0eff */
[----:B------:R-:W-:Y:S01]  /*2f9c0*/  IMAD R15, R21, 0x4, R15 ;  /* 0x00000004150f7824 */ /* 0x000fe200078e020f */
[----:B------:R-:W-:-:S02]  /*2f9d0*/  PRMT R23, R5, 0x7771, RZ ;  /* 0x0000777105177816 */ /* 0x000fc400000000ff */
[----:B-----5:R-:W-:Y:S01]  /*2f9e0*/  ISETP.LT.AND P2, PT, R0, UR7, !P0 ;  /* 0x0000000700007c0c */ /* 0x020fe2000c741270 */
[----:B------:R-:W-:Y:S01]  /*2f9f0*/  VIADD R0, R158, 0x1dc ;  /* 0x000001dc9e007836 */ /* 0x000fe20000000000 */
[----:B------:R-:W-:Y:S01]  /*2fa00*/  @P4 STG.E.U8 desc[UR22][R8.64], R17 ;  /* 0x0000001108004986 */ /* 0x000fe2000c101116 */
[----:B------:R-:W4:Y:S02]  /*2fa10*/  LDCU UR7, c[0x0][0x39c] ;  /* 0x00007380ff0777ac */ /* 0x000f240008000800 */
[C---:B------:R-:W-:Y:S01]  /*2fa20*/  IMAD R13, R0.reuse, R21, RZ ;  /* 0x00000015000d7224 */ /* 0x040fe200078e02ff */
[----:B------:R5:W-:Y:S01]  /*2fa30*/  @P5 STG.E.U8 desc[UR22][R10.64], R23 ;  /* 0x000000170a005986 */ /* 0x000be2000c101116 */
[C---:B0-----:R-:W-:Y:S02]  /*2fa40*/  IADD3 R2, P5, PT, R15.reuse, R20, RZ ;  /* 0x000000140f027210 */ /* 0x041fe40007fbe0ff */
[----:B--2---:R-:W-:Y:S01]  /*2fa50*/  ISETP.LT.AND P4, PT, R0, UR4, !P0 ;  /* 0x0000000400007c0c */ /* 0x004fe2000c781270 */
[----:B------:R-:W0:Y:S01]  /*2fa60*/  LDCU UR4, c[0x0][0x39c] ;  /* 0x00007380ff0477ac */ /* 0x000e220008000800 */
[----:B------:R-:W-:Y:S01]  /*2fa70*/  LEA.HI.X.SX32 R3, R15, R22, 0x1, P5 ;  /* 0x000000160f037211 */ /* 0x000fe200028f0eff */
[----:B------:R-:W-:Y:S01]  /*2fa80*/  IMAD R15, R21, 0x8, R15 ;  /* 0x00000008150f7824 */ /* 0x000fe200078e020f */
[----:B------:R-:W-:-:S02]  /*2fa90*/  PRMT R19, R5, 0x7772, RZ ;  /* 0x0000777205137816 */ /* 0x000fc400000000ff */
[----:B------:R-:W-:Y:S02]  /*2faa0*/  IADD3 R12, P6, PT, R13, R20, RZ ;  /* 0x000000140d0c7210 */ /* 0x000fe40007fde0ff */
[----:B------:R-:W-:Y:S01]  /*2fab0*/  LOP3.LUT R0, R159, 0x1e8, RZ, 0xfc, !PT ;  /* 0x000001e89f007812 */ /* 0x000fe200078efcff */
[----:B------:R2:W-:Y:S01]  /*2fac0*/  @P3 STG.E.U8 desc[UR22][R2.64], R19 ;  /* 0x0000001302003986 */ /* 0x0005e2000c101116 */
[----:B------:R-:W-:Y:S01]  /*2fad0*/  LEA.HI.X.SX32 R13, R13, R22, 0x1, P6 ;  /* 0x000000160d0d7211 */ /* 0x000fe200030f0eff */
[----:B-----5:R-:W-:Y:S01]  /*2fae0*/  IMAD R11, R21, 0x4, R15 ;  /* 0x00000004150b7824 */ /* 0x020fe200078e020f */
[----:B------:R-:W-:Y:S02]  /*2faf0*/  PRMT R17, R5, 0x7773, RZ ;  /* 0x0000777305117816 */ /* 0x000fe400000000ff */
[----:B---3--:R-:W-:Y:S01]  /*2fb00*/  ISETP.LT.AND P5, PT, R0, UR5, !P0 ;  /* 0x0000000500007c0c */ /* 0x008fe2000c7a1270 */
[----:B------:R-:W3:Y:S01]  /*2fb10*/  LDCU UR5, c[0x0][0x39c] ;  /* 0x00007380ff0577ac */ /* 0x000ee20008000800 */
[----:B------:R-:W-:-:S02]  /*2fb20*/  IADD3 R4, P3, PT, R15, R20, RZ ;  /* 0x000000140f047210 */ /* 0x000fc40007f7e0ff */
[----:B------:R-:W-:Y:S01]  /*2fb30*/  LOP3.LUT R0, R159, 0x1f0, RZ, 0xfc, !PT ;  /* 0x000001f09f007812 */ /* 0x000fe200078efcff */
[----:B------:R5:W-:Y:S01]  /*2fb40*/  @P4 STG.E.U8 desc[UR22][R12.64], R17 ;  /* 0x000000110c004986 */ /* 0x000be2000c101116 */
[----:B------:R-:W-:Y:S02]  /*2fb50*/  LEA.HI.X.SX32 R5, R15, R22, 0x1, P3 ;  /* 0x000000160f057211 */ /* 0x000fe400018f0eff */
[C---:B------:R-:W-:Y:S02]  /*2fb60*/  IADD3 R8, P4, PT, R11.reuse, R20, RZ ;  /* 0x000000140b087210 */ /* 0x040fe40007f9e0ff */
[----:B-1----:R-:W-:Y:S01]  /*2fb70*/  ISETP.LT.AND P3, PT, R0, UR6, !P0 ;  /* 0x0000000600007c0c */ /* 0x002fe2000c761270 */
[----:B------:R-:W-:Y:S01]  /*2fb80*/  VIADD R0, R158, 0x1ec ;  /* 0x000001ec9e007836 */ /* 0x000fe20000000000 */
[C---:B------:R-:W-:Y:S01]  /*2fb90*/  PRMT R15, R6.reuse, 0x7770, RZ ;  /* 0x00007770060f7816 */ /* 0x040fe200000000ff */
[----:B------:R-:W1:Y:S01]  /*2fba0*/  LDCU UR6, c[0x0][0x39c] ;  /* 0x00007380ff0677ac */ /* 0x000e620008000800 */
[----:B------:R-:W-:Y:S01]  /*2fbb0*/  LEA.HI.X.SX32 R9, R11, R22, 0x1, P4 ;  /* 0x000000160b097211 */ /* 0x000fe200020f0eff */
[----:B------:R-:W-:Y:S01]  /*2fbc0*/  IMAD R11, R21, 0x4, R11 ;  /* 0x00000004150b7824 */ /* 0x000fe200078e020b */
[----:B--2---:R-:W-:Y:S01]  /*2fbd0*/  PRMT R19, R6, 0x7771, RZ ;  /* 0x0000777106137816 */ /* 0x004fe200000000ff */
[----:B-----5:R-:W-:-:S02]  /*2fbe0*/  IMAD R13, R0, R21, RZ ;  /* 0x00000015000d7224 */ /* 0x020fc400078e02ff */
[----:B------:R-:W-:Y:S01]  /*2fbf0*/  VIADD R158, R158, 0x1fc ;  /* 0x000001fc9e9e7836 */ /* 0x000fe20000000000 */
[----:B------:R2:W-:Y:S01]  /*2fc00*/  @P1 STG.E.U8 desc[UR22][R4.64], R15 ;  /* 0x0000000f04001986 */ /* 0x0005e2000c101116 */
[C---:B------:R-:W-:Y:S02]  /*2fc10*/  IADD3 R2, P6, PT, R11.reuse, R20, RZ ;  /* 0x000000140b027210 */ /* 0x040fe40007fde0ff */
[----:B------:R-:W-:Y:S01]  /*2fc20*/  IMAD R17, R158, R21, RZ ;  /* 0x000000159e117224 */ /* 0x000fe200078e02ff */
[----:B------:R5:W-:Y:S01]  /*2fc30*/  @P2 STG.E.U8 desc[UR22][R8.64], R19 ;  /* 0x0000001308002986 */ /* 0x000be2000c101116 */
[----:B------:R-:W-:Y:S02]  /*2fc40*/  LEA.HI.X.SX32 R3, R11, R22, 0x1, P6 ;  /* 0x000000160b037211 */ /* 0x000fe400030f0eff */
[----:B0-----:R-:W-:Y:S01]  /*2fc50*/  ISETP.LT.AND P4, PT, R0, UR4, !P0 ;  /* 0x0000000400007c0c */ /* 0x001fe2000c781270 */
[----:B--2---:R-:W-:Y:S01]  /*2fc60*/  IMAD R15, R21, 0x8, R11 ;  /* 0x00000008150f7824 */ /* 0x004fe200078e020b */
[----:B------:R-:W-:-:S02]  /*2fc70*/  IADD3 R4, P2, PT, R13, R20, RZ ;  /* 0x000000140d047210 */ /* 0x000fc40007f5e0ff */
[----:B------:R-:W-:Y:S01]  /*2fc80*/  LOP3.LUT R0, R159, 0x1f4, RZ, 0xfc, !PT ;  /* 0x000001f49f007812 */ /* 0x000fe200078efcff */
[----:B------:R-:W-:Y:S01]  /*2fc90*/  IMAD R11, R21, 0x4, R15 ;  /* 0x00000004150b7824 */ /* 0x000fe200078e020f */
[----:B------:R-:W-:Y:S02]  /*2fca0*/  LEA.HI.X.SX32 R5, R13, R22, 0x1, P2 ;  /* 0x000000160d057211 */ /* 0x000fe400010f0eff */
[-C--:B-----5:R-:W-:Y:S02]  /*2fcb0*/  IADD3 R8, P6, PT, R15, R20.reuse, RZ ;  /* 0x000000140f087210 */ /* 0x0a0fe40007fde0ff */
[----:B------:R-:W-:Y:S02]  /*2fcc0*/  IADD3 R12, P2, PT, R17, R20, RZ ;  /* 0x00000014110c7210 */ /* 0x000fe40007f5e0ff */
[----:B------:R-:W-:Y:S01]  /*2fcd0*/  LOP3.LUT R159, R159, 0x1f8, RZ, 0xfc, !PT ;  /* 0x000001f89f9f7812 */ /* 0x000fe200078efcff */
[----:B------:R-:W-:Y:S01]  /*2fce0*/  IMAD R21, R21, 0x4, R11 ;  /* 0x0000000415157824 */ /* 0x000fe200078e020b */
[----:B------:R-:W-:-:S02]  /*2fcf0*/  LEA.HI.X.SX32 R9, R15, R22, 0x1, P6 ;  /* 0x000000160f097211 */ /* 0x000fc400030f0eff */
[----:B------:R-:W-:Y:S02]  /*2fd00*/  LEA.HI.X.SX32 R13, R17, R22, 0x1, P2 ;  /* 0x00000016110d7211 */ /* 0x000fe400010f0eff */
[----:B----4-:R-:W-:Y:S02]  /*2fd10*/  ISETP.LT.AND P1, PT, R158, UR7, !P0 ;  /* 0x000000079e007c0c */ /* 0x010fe4000c721270 */
[----:B------:R-:W-:Y:S02]  /*2fd20*/  IADD3 R10, P6, PT, R11, R20, RZ ;  /* 0x000000140b0a7210 */ /* 0x000fe40007fde0ff */
[----:B---3--:R-:W-:Y:S02]  /*2fd30*/  ISETP.LT.AND P2, PT, R0, UR5, !P0 ;  /* 0x0000000500007c0c */ /* 0x008fe4000c741270 */
[----:B-1----:R-:W-:Y:S02]  /*2fd40*/  ISETP.LT.AND P0, PT, R159, UR6, !P0 ;  /* 0x000000069f007c0c */ /* 0x002fe4000c701270 */
[----:B------:R-:W-:-:S02]  /*2fd50*/  LEA.HI.X.SX32 R11, R11, R22, 0x1, P6 ;  /* 0x000000160b0b7211 */ /* 0x000fc400030f0eff */
[----:B------:R-:W-:Y:S02]  /*2fd60*/  IADD3 R20, P6, PT, R21, R20, RZ ;  /* 0x0000001415147210 */ /* 0x000fe40007fde0ff */
[C---:B------:R-:W-:Y:S02]  /*2fd70*/  PRMT R25, R6.reuse, 0x7772, RZ ;  /* 0x0000777206197816 */ /* 0x040fe400000000ff */
[----:B------:R-:W-:Y:S02]  /*2fd80*/  PRMT R23, R6, 0x7773, RZ ;  /* 0x0000777306177816 */ /* 0x000fe400000000ff */
[C---:B------:R-:W-:Y:S02]  /*2fd90*/  PRMT R15, R7.reuse, 0x7773, RZ ;  /* 0x00007773070f7816 */ /* 0x040fe400000000ff */
[C---:B------:R-:W-:Y:S02]  /*2fda0*/  PRMT R17, R7.reuse, 0x7772, RZ ;  /* 0x0000777207117816 */ /* 0x040fe400000000ff */
[----:B------:R-:W-:-:S02]  /*2fdb0*/  PRMT R19, R7, 0x7771, RZ ;  /* 0x0000777107137816 */ /* 0x000fc400000000ff */
[----:B------:R-:W-:Y:S01]  /*2fdc0*/  PRMT R7, R7, 0x7770, RZ ;  /* 0x0000777007077816 */ /* 0x000fe200000000ff */
[----:B------:R0:W-:Y:S01]  /*2fdd0*/  @P5 STG.E.U8 desc[UR22][R2.64], R25 ;  /* 0x0000001902005986 */ /* 0x0001e2000c101116 */
[----:B------:R-:W-:-:S03]  /*2fde0*/  LEA.HI.X.SX32 R21, R21, R22, 0x1, P6 ;  /* 0x0000001615157211 */ /* 0x000fc600030f0eff */
[----:B------:R0:W-:Y:S04]  /*2fdf0*/  @P4 STG.E.U8 desc[UR22][R4.64], R23 ;  /* 0x0000001704004986 */ /* 0x0001e8000c101116 */
[----:B------:R0:W-:Y:S04]  /*2fe00*/  @P3 STG.E.U8 desc[UR22][R8.64], R7 ;  /* 0x0000000708003986 */ /* 0x0001e8000c101116 */
[----:B------:R0:W-:Y:S04]  /*2fe10*/  @P2 STG.E.U8 desc[UR22][R10.64], R19 ;  /* 0x000000130a002986 */ /* 0x0001e8000c101116 */
[----:B------:R0:W-:Y:S04]  /*2fe20*/  @P0 STG.E.U8 desc[UR22][R20.64], R17 ;  /* 0x0000001114000986 */ /* 0x0001e8000c101116 */
[----:B------:R0:W-:Y:S01]  /*2fe30*/  @P1 STG.E.U8 desc[UR22][R12.64], R15 ;  /* 0x0000000f0c001986 */ /* 0x0001e2000c101116 */
[----:B------:R-:W-:Y:S06]  /*2fe40*/  BAR.SYNC.DEFER_BLOCKING 0x0 ;  /* 0x0000000000007b1d */ /* 0x000fec0000010000 */
[----:B------:R-:W-:Y:S05]  /*2fe50*/  BRA.U UP0, `(.L_x_13) ;  /* 0x0000000100a07547 */ /* 0x000fea000b800000 */
[----:B------:R-:W1:Y:S01]  /*2fe60*/  S2UR UR5, SR_CgaCtaId ;  /* 0x00000000000579c3 */ /* 0x000e620000008800 */
[----:B------:R-:W-:Y:S01]  /*2fe70*/  NOP ;  /* 0x0000000000007918 */ /* 0x000fe20000000000 */
[----:B------:R-:W-:Y:S01]  /*2fe80*/  UMOV UR4, 0x50 ;  /* 0x0000005000047882 */ /* 0x000fe20000000000 */
[----:B------:R-:W-:Y:S02]  /*2fe90*/  IMAD.U32 R0, RZ, RZ, UR8 ;  /* 0x00000008ff007e24 */ /* 0x000fe4000f8e00ff */
[----:B0-----:R-:W-:Y:S02]  /*2fea0*/  IMAD.MOV.U32 R3, RZ, RZ, 0xff ;  /* 0x000000ffff037424 */ /* 0x001fe400078e00ff */
[----:B------:R-:W-:Y:S01]  /*2feb0*/  IMAD.MOV.U32 R7, RZ, RZ, 0x1 ;  /* 0x00000001ff077424 */ /* 0x000fe200078e00ff */
[----:B------:R-:W-:-:S04]  /*2fec0*/  LOP3.LUT R0, R0, 0xffff, RZ, 0xc0, !PT ;  /* 0x0000ffff00007812 */ /* 0x000fc800078ec0ff */
[----:B------:R-:W-:-:S05]  /*2fed0*/  SHF.R.U32.HI R0, RZ, 0x5, R0 ;  /* 0x00000005ff007819 */ /* 0x000fca0000011600 */
[----:B------:R-:W-:Y:S01]  /*2fee0*/  VIADD R2, R0, 0x10 ;  /* 0x0000001000027836 */ /* 0x000fe20000000000 */
[----:B------:R-:W-:Y:S01]  /*2fef0*/  SHF.L.U32 R0, R3, R0, RZ ;  /* 0x0000000003007219 */ /* 0x000fe200000006ff */
[----:B-1----:R-:W-:-:S03]  /*2ff00*/  ULEA UR6, UR5, UR4, 0x18 ;  /* 0x0000000405067291 */ /* 0x002fc6000f8ec0ff */
[----:B------:R-:W-:-:S04]  /*2ff10*/  SHF.L.U32 R3, R7, R2, RZ ;  /* 0x0000000207037219 */ /* 0x000fc800000006ff */
[----:B------:R-:W-:Y:S02]  /*2ff20*/  LOP3.LUT R0, R3, R0, RZ, 0xfc, !PT ;  /* 0x0000000003007212 */ /* 0x000fe400078efcff */
[----:B------:R-:W0:Y:S02]  /*2ff30*/  LDS R5, [UR6] ;  /* 0x00000006ff057984 */ /* 0x000e240008000800 */
[C---:B------:R-:W-:Y:S02]  /*2ff40*/  LOP3.LUT R2, R0.reuse, 0xffff, RZ, 0xc0, !PT ;  /* 0x0000ffff00027812 */ /* 0x040fe400078ec0ff */
[----:B0-----:R-:W-:-:S04]  /*2ff50*/  LOP3.LUT R3, R0, 0xffff, R5, 0x80, !PT ;  /* 0x0000ffff00037812 */ /* 0x001fc800078e8005 */
[----:B------:R-:W-:-:S13]  /*2ff60*/  ISETP.NE.AND P0, PT, R3, R2, PT ;  /* 0x000000020300720c */ /* 0x000fda0003f05270 */
[----:B------:R-:W-:Y:S05]  /*2ff70*/  @P0 BRA `(.L_x_14) ;  /* 0x0000000000500947 */ /* 0x000fea0003800000 */
[----:B------:R-:W-:Y:S02]  /*2ff80*/  SHF.R.U32.HI R5, RZ, 0x10, R5 ;  /* 0x00000010ff057819 */ /* 0x000fe40000011605 */
[----:B------:R-:W-:-:S04]  /*2ff90*/  SHF.R.U32.HI R2, RZ, 0x10, R0 ;  /* 0x00000010ff027819 */ /* 0x000fc80000011600 */
[----:B------:R-:W-:-:S04]  /*2ffa0*/  LOP3.LUT R5, R5, R2, RZ, 0xc0, !PT ;  /* 0x0000000205057212 */ /* 0x000fc800078ec0ff */
[----:B------:R-:W-:-:S13]  /*2ffb0*/  ISETP.NE.AND P0, PT, R5, R2, PT ;  /* 0x000000020500720c */ /* 0x000fda0003f05270 */
[----:B------:R-:W-:Y:S05]  /*2ffc0*/  @P0 BRA `(.L_x_15) ;  /* 0x0000000000300947 */ /* 0x000fea0003800000 */
[----:B------:R-:W-:Y:S01]  /*2ffd0*/  R2UR UR4, R0 ;  /* 0x00000000000472ca */ /* 0x000fe200000e0000 */
[----:B------:R-:W-:Y:S01]  /*2ffe0*/  VOTEU.ANY UR5, UPT, PT ;  /* 0x0000000000057886 */ /* 0x000fe200038e0100 */
[----:B------:R-:W0:Y:S01]  /*2fff0*/  S2R R0, SR_LANEID ;  /* 0x0000000000007919 */ /* 0x000e220000000000 */
[----:B------:R-:W-:-:S10]  /*30000*/  UFLO.U32 UR5, UR5 ;  /* 0x00000005000572bd */ /* 0x000fd400080e0000 */
[----:B------:R-:W-:-:S06]  /*30010*/  ULOP3.LUT UR4, URZ, UR4, URZ, 0x33, !UPT ;  /* 0x00000004ff047292 */ /* 0x000fcc000f8e33ff */
[----:B------:R-:W-:-:S04]  /*30020*/  IMAD.U32 R2, RZ, RZ, UR4 ;  /* 0x00000004ff027e24 */ /* 0x000fc8000f8e00ff */
[----:B------:R-:W1:Y:S02]  /*30030*/  REDUX UR7, R2 ;  /* 0x00000000020773c4 */ /* 0x000e640000000000 */
[----:B------:R2:W-:Y:S01]  /*30040*/  UTCATOMSWS.AND URZ, UR4 ;  /* 0x0000000400ff79e3 */ /* 0x0005e20008000000 */
[----:B0-----:R-:W-:Y:S01]  /*30050*/  ISETP.EQ.U32.AND P0, PT, R0, UR5, PT ;  /* 0x0000000500007c0c */ /* 0x001fe2000bf02070 */
[----:B-1----:R-:W-:-:S12]  /*30060*/  IMAD.U32 R0, RZ, RZ, UR7 ;  /* 0x00000007ff007e24 */ /* 0x002fd8000f8e00ff */
[----:B------:R2:W-:Y:S01]  /*30070*/  @P0 ATOMS.AND RZ, [UR6], R0 ;  /* 0x00000000ffff098c */ /* 0x0005e2000a800006 */
[----:B------:R-:W-:Y:S05]  /*30080*/  BRA `(.L_x_13) ;  /* 0x0000000000147947 */ /* 0x000fea0003800000 */
.L_x_15:
[----:B------:R-:W-:-:S07]  /*30090*/  MOV R2, 0x300b0 ;  /* 0x000300b000027802 */ /* 0x000fce0000000f00 */
[----:B------:R-:W-:Y:S05]  /*300a0*/  CALL.REL.NOINC `($__internal_0_$__cuda_sm10x_tcgen05_guardrail_trap_col_being_dealloced_not_returned_by_alloc) ;  /* 0x00000000002c7944 */ /* 0x000fea0003c00000 */
[----:B------:R-:W-:Y:S05]  /*300b0*/  BRA `(.L_x_13) ;  /* 0x0000000000087947 */ /* 0x000fea0003800000 */
.L_x_14:
[----:B------:R-:W-:-:S07]  /*300c0*/  MOV R2, 0x300e0 ;  /* 0x000300e000027802 */ /* 0x000fce0000000f00 */
[----:B------:R-:W-:Y:S05]  /*300d0*/  CALL.REL.NOINC `($__internal_2_$__cuda_sm10x_tcgen05_guardrail_trap_unallocated_columns_being_dealloced) ;  /* 0x0000000000387944 */ /* 0x000fea0003c00000 */
.L_x_13:
[----:B------:R-:W-:Y:S01]  /*300e0*/  NOP ;  /* 0x0000000000007918 */ /* 0x000fe20000000000 */
[----:B--2---:R-:W-:Y:S05]  /*300f0*/  EXIT ;  /* 0x000000000000794d */ /* 0x004fea0003800000 */
.L_x_8:
[----:B------:R-:W0:Y:S02]  /*30100*/  SYNCS.PHASECHK.TRANS64.TRYWAIT P3, [UR11], R71 ;  /* 0x00000047ff0075a7 */ /* 0x000e24000806110b */
[----:B0-----:R-:W-:Y:S05]  /*30110*/  @!P3 BRA `(.L_x_8) ;  /* 0xfffffffc00f8b947 */ /* 0x001fea000383ffff */
[----:B------:R-:W-:Y:S05]  /*30120*/  BRA `(.L_x_16) ;  /* 0xffffff1c00e07947 */ /* 0x000fea000383ffff */
.L_x_12:
[----:B------:R-:W0:Y:S02]  /*30130*/  SYNCS.PHASECHK.TRANS64.TRYWAIT P1, [UR11], R0 ;  /* 0x00000000ff0075a7 */ /* 0x000e24000802110b */
[----:B0-----:R-:W-:Y:S05]  /*30140*/  @!P1 BRA `(.L_x_12) ;  /* 0xfffffffc00f89947 */ /* 0x001fea000383ffff */
[----:B------:R-:W-:Y:S05]  /*30150*/  BRA `(.L_x_11) ;  /* 0xffffffa400987947 */ /* 0x000fea000383ffff */
        .weak           $__internal_0_$__cuda_sm10x_tcgen05_guardrail_trap_col_being_dealloced_not_returned_by_alloc
        .type           $__internal_0_$__cuda_sm10x_tcgen05_guardrail_trap_col_being_dealloced_not_returned_by_alloc,@function
        .size           $__internal_0_$__cuda_sm10x_tcgen05_guardrail_trap_col_being_dealloced_not_returned_by_alloc,($__internal_1_$__cuda_sm10x_tcgen05_guardrail_trap_phase_invalid_during_alloc - $__internal_0_$__cuda_sm10x_tcgen05_guardrail_trap_col_being_dealloced_not_returned_by_alloc)
$__internal_0_$__cuda_sm10x_tcgen05_guardrail_trap_col_being_dealloced_not_returned_by_alloc:
[----:B------:R-:W-:Y:S05]  /*30160*/  BPT.TRAP 0x1 ;  /* 0x000000040000795c */ /* 0x000fea0000300000 */
[----:B------:R-:W-:-:S04]  /*30170*/  IMAD.MOV.U32 R3, RZ, RZ, 0x0 ;  /* 0x00000000ff037424 */ /* 0x000fc800078e00ff */
[----:B------:R-:W-:Y:S05]  /*30180*/  RET.REL.NODEC R2 `(matmul_kernel) ;  /* 0xfffffcfc029c7950 */ /* 0x000fea0003c3ffff */
        .weak           $__internal_1_$__cuda_sm10x_tcgen05_guardrail_trap_phase_invalid_during_alloc
        .type           $__internal_1_$__cuda_sm10x_tcgen05_guardrail_trap_phase_invalid_during_alloc,@function
        .size           $__internal_1_$__cuda_sm10x_tcgen05_guardrail_trap_phase_invalid_during_alloc,($__internal_2_$__cuda_sm10x_tcgen05_guardrail_trap_unallocated_columns_being_dealloced - $__internal_1_$__cuda_sm10x_tcgen05_guardrail_trap_phase_invalid_during_alloc)
$__internal_1_$__cuda_sm10x_tcgen05_guardrail_trap_phase_invalid_during_alloc:
[----:B------:R-:W-:Y:S05]  /*30190*/  BPT.TRAP 0x1 ;  /* 0x000000040000795c */ /* 0x000fea0000300000 */
[----:B------:R-:W-:-:S04]  /*301a0*/  IMAD.MOV.U32 R3, RZ, RZ, 0x0 ;  /* 0x00000000ff037424 */ /* 0x000fc800078e00ff */
[----:B------:R-:W-:Y:S05]  /*301b0*/  RET.REL.NODEC R2 `(matmul_kernel) ;  /* 0xfffffcfc02907950 */ /* 0x000fea0003c3ffff */
        .weak           $__internal_2_$__cuda_sm10x_tcgen05_guardrail_trap_unallocated_columns_being_dealloced
        .type           $__internal_2_$__cuda_sm10x_tcgen05_guardrail_trap_unallocated_columns_being_dealloced,@function
        .size           $__internal_2_$__cuda_sm10x_tcgen05_guardrail_trap_unallocated_columns_being_dealloced,(.L_x_20 - $__internal_2_$__cuda_sm10x_tcgen05_guardrail_trap_unallocated_columns_being_dealloced)
$__internal_2_$__cuda_sm10x_tcgen05_guardrail_trap_unallocated_columns_being_dealloced:
[----:B------:R-:W-:Y:S05]  /*301c0*/  BPT.TRAP 0x1 ;  /* 0x000000040000795c */ /* 0x000fea0000300000 */
[----:B------:R-:W-:-:S04]  /*301d0*/  IMAD.MOV.U32 R3, RZ, RZ, 0x0 ;  /* 0x00000000ff037424 */ /* 0x000fc800078e00ff */
[----:B------:R-:W-:Y:S05]  /*301e0*/  RET.REL.NODEC R2 `(matmul_kernel) ;  /* 0xfffffcfc02847950 */ /* 0x000fea0003c3ffff */
.L_x_17:
[----:B------:R-:W-:-:S00]  /*301f0*/  BRA `(.L_x_17) ;  /* 0xfffffffc00fc7947 */ /* 0x000fc0000383ffff */
[----:B------:R-:W-:-:S00]  /*30200*/  NOP ;  /* 0x0000000000007918 */ /* 0x000fc00000000000 */
[----:B------:R-:W-:-:S00]  /*30210*/  NOP ;  /* 0x0000000000007918 */ /* 0x000fc00000000000 */
[----:B------:R-:W-:-:S00]  /*30220*/  NOP ;  /* 0x0000000000007918 */ /* 0x000fc00000000000 */
[----:B------:R-:W-:-:S00]  /*30230*/  NOP ;  /* 0x0000000000007918 */ /* 0x000fc00000000000 */
[----:B------:R-:W-:-:S00]  /*30240*/  NOP ;  /* 0x0000000000007918 */ /* 0x000fc00000000000 */
[----:B------:R-:W-:-:S00]  /*30250*/  NOP ;  /* 0x0000000000007918 */ /* 0x000fc00000000000 */
[----:B------:R-:W-:-:S00]  /*30260*/  NOP ;  /* 0x0000000000007918 */ /* 0x000fc00000000000 */
[----:B------:R-:W-:-:S00]  /*30270*/  NOP ;  /* 0x0000000000007918 */ /* 0x000fc00000000000 */
.L_x_20:


//--------------------- .nv.shared.matmul_kernel  --------------------------
	.section	.nv.shared.matmul_kernel,"aw",@nobits
	.sectionflags	@""
	.align	16
	.zero		1024


//--------------------- .nv.shared.reserved.0     --------------------------
	.section	.nv.shared.reserved.0,"aw",@nobits
	.align	8
	.weak		__nv_reservedSMEM_offset_0_alias
	.size		__nv_reservedSMEM_offset_0_alias, 0, 64
	.other		__nv_reservedSMEM_offset_0_alias,@"STO_CUDA_RESERVED_SHARED STV_DEFAULT"
__nv_reservedSMEM_offset_0_alias:
	.zero		0
.nv.shared.reserved.0:
	.zero		64
	.weak		__nv_reservedSMEM_allocation_phase
	.type		__nv_reservedSMEM_allocation_phase,@object
	.size		__nv_reservedSMEM_allocation_phase,(.L_0 - __nv_reservedSMEM_allocation_phase)
__nv_reservedSMEM_allocation_phase:
	.zero		1
.L_0:
	.zero		7
	.weak		__nv_reservedSMEM_devtool_atexit_pc
	.type		__nv_reservedSMEM_devtool_atexit_pc,@object
	.size		__nv_reservedSMEM_devtool_atexit_pc,(__nv_reservedSMEM_allocation_mask - __nv_reservedSMEM_devtool_atexit_pc)
__nv_reservedSMEM_devtool_atexit_pc:
	.zero		8
	.weak		__nv_reservedSMEM_allocation_mask
	.type		__nv_reservedSMEM_allocation_mask,@object
	.size		__nv_reservedSMEM_allocation_mask,(.L_2 - __nv_reservedSMEM_allocation_mask)
__nv_reservedSMEM_allocation_mask:
	.zero		4
.L_2:


//--------------------- .nv.constant0.matmul_kernel --------------------------
	.section	.nv.constant0.matmul_kernel,"a",@progbits
	.sectionflags	@""
	.align	4
.nv.constant0.matmul_kernel:
	.zero		976


//--------------------- SYMBOLS --------------------------

	.type		.nv.reservedSmem.offset0,@object
	.size		.nv.reservedSmem.offset0,0x4
	.type		.nv.reservedSmem.cap,@object
	.size		.nv.reservedSmem.cap,0x4
